	.target	sm_90a

	.elftype	@"ET_EXEC"


//--------------------- .note.nv.tkinfo           --------------------------
	.section	.note.nv.tkinfo,"",@"SHT_NOTE"
	.sectionflags	@"SHF_NOTE_NV_TKINFO"
	.tkinfo
        /*0018*/ 	.word	0x00000002
        /*0030*/ 	.string	""
        /*0030*/ 	.string	"ptxas"
        /*0030*/ 	.string	"Cuda compilation tools, release 13.0, V13.0.88"
        /*0030*/ 	.string	"Build cuda_13.0.r13.0/compiler.36424714_0"
        /*0030*/ 	.string	"-arch sm_90a -m 64 "



//--------------------- .note.nv.cuinfo           --------------------------
	.section	.note.nv.cuinfo,"",@"SHT_NOTE"
	.sectionflags	@"SHF_NOTE_NV_CUINFO"
        /*0018*/ 	.short	0x0002
        /*001a*/ 	.short	0x005a
        /*001c*/ 	.short	0x0082
	.zero		2


//--------------------- .nv.info                  --------------------------
	.section	.nv.info,"",@"SHT_CUDA_INFO"
	.align	4


	//----- nvinfo : EIATTR_REGCOUNT
	.align		4
        /*0000*/ 	.byte	0x04, 0x2f
        /*0002*/ 	.short	(.L_16 - .L_15)
	.align		4
.L_15:
        /*0004*/ 	.word	index@(_ZN7cutlass13device_kernelINS_4fmha6kernel13FmhaKernelTmaINS1_10collective15FmhaMainloopTmaINS_10bfloat16_tEfN4cute5tupleIJNS7_1CILi64EEENS9_ILi256EEENS9_ILi96EEEEEENS4_14ResidualFusionEJEEENS4_15FmhaFwdEpilogueIS6_fNS8_IJSA_SC_SB_EEEEEJEEEEEvNT_6ParamsE)
        /*0008*/ 	.word	0x000000d2


	//----- nvinfo : EIATTR_FRAME_SIZE
	.align		4
.L_16:
        /*000c*/ 	.byte	0x04, 0x11
        /*000e*/ 	.short	(.L_18 - .L_17)
	.align		4
.L_17:
        /*0010*/ 	.word	index@($__internal_0_$__cuda_sm20_rcp_rn_f32_slowpath)
        /*0014*/ 	.word	0x00000000


	//----- nvinfo : EIATTR_FRAME_SIZE
	.align		4
.L_18:
        /*0018*/ 	.byte	0x04, 0x11
        /*001a*/ 	.short	(.L_20 - .L_19)
	.align		4
.L_19:
        /*001c*/ 	.word	index@(_ZN7cutlass13device_kernelINS_4fmha6kernel13FmhaKernelTmaINS1_10collective15FmhaMainloopTmaINS_10bfloat16_tEfN4cute5tupleIJNS7_1CILi64EEENS9_ILi256EEENS9_ILi96EEEEEENS4_14ResidualFusionEJEEENS4_15FmhaFwdEpilogueIS6_fNS8_IJSA_SC_SB_EEEEEJEEEEEvNT_6ParamsE)
        /*0020*/ 	.word	0x00000000


	//----- nvinfo : EIATTR_MIN_STACK_SIZE
	.align		4
.L_20:
        /*0024*/ 	.byte	0x04, 0x12
        /*0026*/ 	.short	(.L_22 - .L_21)
	.align		4
.L_21:
        /*0028*/ 	.word	index@(_ZN7cutlass13device_kernelINS_4fmha6kernel13FmhaKernelTmaINS1_10collective15FmhaMainloopTmaINS_10bfloat16_tEfN4cute5tupleIJNS7_1CILi64EEENS9_ILi256EEENS9_ILi96EEEEEENS4_14ResidualFusionEJEEENS4_15FmhaFwdEpilogueIS6_fNS8_IJSA_SC_SB_EEEEEJEEEEEvNT_6ParamsE)
        /*002c*/ 	.word	0x00000000
.L_22:


//--------------------- .nv.compat                --------------------------
	.section	.nv.compat,"",@"SHT_CUDA_COMPAT_INFO"
	.align	4
        /*0000*/ 	.byte	0x02, 0x09, 0x01, 0x00, 0x02, 0x02, 0x04, 0x00, 0x02, 0x05, 0x05, 0x00, 0x03, 0x07, 0x01, 0x01
        /*0010*/ 	.byte	0x02, 0x03, 0x01, 0x00, 0x02, 0x06, 0x01, 0x00, 0x04, 0x0b, 0x08, 0x00, 0x00, 0x00, 0x00, 0x00
        /*0020*/ 	.byte	0x00, 0x00, 0x00, 0x00


//--------------------- .nv.info._ZN7cutlass13device_kernelINS_4fmha6kernel13FmhaKernelTmaINS1_10collective15FmhaMainloopTmaINS_10bfloat16_tEfN4cute5tupleIJNS7_1CILi64EEENS9_ILi256EEENS9_ILi96EEEEEENS4_14ResidualFusionEJEEENS4_15FmhaFwdEpilogueIS6_fNS8_IJSA_SC_SB_EEEEEJEEEEEvNT_6ParamsE --------------------------
	.section	.nv.info._ZN7cutlass13device_kernelINS_4fmha6kernel13FmhaKernelTmaINS1_10collective15FmhaMainloopTmaINS_10bfloat16_tEfN4cute5tupleIJNS7_1CILi64EEENS9_ILi256EEENS9_ILi96EEEEEENS4_14ResidualFusionEJEEENS4_15FmhaFwdEpilogueIS6_fNS8_IJSA_SC_SB_EEEEEJEEEEEvNT_6ParamsE,"",@"SHT_CUDA_INFO"
	.sectionflags	@""
	.align	4


	//----- nvinfo : EIATTR_CUDA_API_VERSION
	.align		4
        /*0000*/ 	.byte	0x04, 0x37
        /*0002*/ 	.short	(.L_24 - .L_23)
.L_23:
        /*0004*/ 	.word	0x00000082


	//----- nvinfo : EIATTR_KPARAM_INFO
	.align		4
.L_24:
        /*0008*/ 	.byte	0x04, 0x17
        /*000a*/ 	.short	(.L_26 - .L_25)
.L_25:
        /*000c*/ 	.word	0x00000000
        /*0010*/ 	.short	0x0000
        /*0012*/ 	.short	0x0070
        /*0014*/ 	.byte	0x00, 0xf0, 0x01, 0x20


	//----- nvinfo : EIATTR_SPARSE_MMA_MASK
	.align		4
.L_26:
        /*0018*/ 	.byte	0x03, 0x50
        /*001a*/ 	.short	0x0000


	//----- nvinfo : EIATTR_MAXREG_COUNT
	.align		4
        /*001c*/ 	.byte	0x03, 0x1b
        /*001e*/ 	.short	0x00ff


	//----- nvinfo : EIATTR_NUM_BARRIERS
	.align		4
        /*0020*/ 	.byte	0x02, 0x4c
        /*0022*/ 	.byte	0x02
	.zero		1


	//----- nvinfo : EIATTR_EXTERNS
	.align		4
        /*0024*/ 	.byte	0x04, 0x0f
        /*0026*/ 	.short	(.L_28 - .L_27)


	//   ....[0]....
	.align		4
.L_27:
        /*0028*/ 	.word	index@(__assertfail)


	//----- nvinfo : EIATTR_MERCURY_ISA_VERSION
	.align		4
.L_28:
        /*002c*/ 	.byte	0x03, 0x5f
        /*002e*/ 	.short	0x0101


	//----- nvinfo : EIATTR_COOP_GROUP_MASK_REGIDS
	.align		4
        /*0030*/ 	.byte	0x04, 0x29
        /*0032*/ 	.short	(.L_30 - .L_29)


	//   ....[0]....
.L_29:
        /*0034*/ 	.word	0xffffffff


	//   ....[1]....
        /*0038*/ 	.word	0xffffffff


	//   ....[2]....
        /*003c*/ 	.word	0xffffffff


	//   ....[3]....
        /*0040*/ 	.word	0xffffffff


	//   ....[4]....
        /*0044*/ 	.word	0xffffffff


	//   ....[5]....
        /*0048*/ 	.word	0xffffffff


	//   ....[6]....
        /*004c*/ 	.word	0xffffffff


	//   ....[7]....
        /*0050*/ 	.word	0xffffffff


	//   ....[8]....
        /*0054*/ 	.word	0xffffffff


	//   ....[9]....
        /*0058*/ 	.word	0xffffffff


	//   ....[10]....
        /*005c*/ 	.word	0xffffffff


	//   ....[11]....
        /*0060*/ 	.word	0xffffffff


	//   ....[12]....
        /*0064*/ 	.word	0xffffffff


	//   ....[13]....
        /*0068*/ 	.word	0xffffffff


	//   ....[14]....
        /*006c*/ 	.word	0xffffffff


	//   ....[15]....
        /*0070*/ 	.word	0xffffffff


	//   ....[16]....
        /*0074*/ 	.word	0xffffffff


	//   ....[17]....
        /*0078*/ 	.word	0xffffffff


	//   ....[18]....
        /*007c*/ 	.word	0xffffffff


	//   ....[19]....
        /*0080*/ 	.word	0xffffffff


	//   ....[20]....
        /*0084*/ 	.word	0xffffffff


	//----- nvinfo : EIATTR_COOP_GROUP_INSTR_OFFSETS
	.align		4
.L_30:
        /*0088*/ 	.byte	0x04, 0x28
        /*008a*/ 	.short	(.L_32 - .L_31)


	//   ....[0]....
.L_31:
        /*008c*/ 	.word	0x00000050


	//   ....[1]....
        /*0090*/ 	.word	0x00000140


	//   ....[2]....
        /*0094*/ 	.word	0x00000270


	//   ....[3]....
        /*0098*/ 	.word	0x00000410


	//   ....[4]....
        /*009c*/ 	.word	0x00000590


	//   ....[5]....
        /*00a0*/ 	.word	0x00003850


	//   ....[6]....
        /*00a4*/ 	.word	0x00003890


	//   ....[7]....
        /*00a8*/ 	.word	0x000038b0


	//   ....[8]....
        /*00ac*/ 	.word	0x000038d0


	//   ....[9]....
        /*00b0*/ 	.word	0x00008780


	//   ....[10]....
        /*00b4*/ 	.word	0x000087a0


	//   ....[11]....
        /*00b8*/ 	.word	0x000087c0


	//   ....[12]....
        /*00bc*/ 	.word	0x000087e0


	//   ....[13]....
        /*00c0*/ 	.word	0x0000ea10


	//   ....[14]....
        /*00c4*/ 	.word	0x0000ea30


	//   ....[15]....
        /*00c8*/ 	.word	0x0000ea70


	//   ....[16]....
        /*00cc*/ 	.word	0x0000ea90


	//   ....[17]....
        /*00d0*/ 	.word	0x00012ef0


	//   ....[18]....
        /*00d4*/ 	.word	0x00012f30


	//   ....[19]....
        /*00d8*/ 	.word	0x00012f80


	//   ....[20]....
        /*00dc*/ 	.word	0x00012f90


	//----- nvinfo : EIATTR_SYSCALL_OFFSETS
	.align		4
.L_32:
        /*00e0*/ 	.byte	0x04, 0x46
        /*00e2*/ 	.short	(.L_34 - .L_33)


	//   ....[0]....
.L_33:
        /*00e4*/ 	.word	0x000139d0


	//   ....[1]....
        /*00e8*/ 	.word	0x00013af0


	//----- nvinfo : EIATTR_MBARRIER_INSTR_OFFSETS
	.align		4
.L_34:
        /*00ec*/ 	.byte	0x04, 0x39
        /*00ee*/ 	.short	(.L_36 - .L_35)


	//   ....[0]....
.L_35:
        /*00f0*/ 	.word	0x00000240
        /*00f4*/ 	.word	0x000000ff
        /*00f8*/ 	.word	0x00033040
        /*00fc*/ 	.short	0x0100
        /*00fe*/ 	.byte	0x08
	.zero		1


	//   ....[1]....
        /*0100*/ 	.word	0x00000250
        /*0104*/ 	.word	0x000000ff
        /*0108*/ 	.word	0x00033048
        /*010c*/ 	.short	0x0100
        /*010e*/ 	.byte	0x08
	.zero		1


	//   ....[2]....
        /*0110*/ 	.word	0x00000380
        /*0114*/ 	.word	0x000000ff
        /*0118*/ 	.word	0x00033000
        /*011c*/ 	.short	0x0100
        /*011e*/ 	.byte	0x08
	.zero		1


	//   ....[3]....
        /*0120*/ 	.word	0x00000390
        /*0124*/ 	.word	0x000000ff
        /*0128*/ 	.word	0x00033020
        /*012c*/ 	.short	0x0100
        /*012e*/ 	.byte	0x08
	.zero		1


	//   ....[4]....
        /*0130*/ 	.word	0x000003a0
        /*0134*/ 	.word	0x000000ff
        /*0138*/ 	.word	0x00033008
        /*013c*/ 	.short	0x0100
        /*013e*/ 	.byte	0x08
	.zero		1


	//   ....[5]....
        /*0140*/ 	.word	0x000003b0
        /*0144*/ 	.word	0x000000ff
        /*0148*/ 	.word	0x00033028
        /*014c*/ 	.short	0x0100
        /*014e*/ 	.byte	0x08
	.zero		1


	//   ....[6]....
        /*0150*/ 	.word	0x000003c0
        /*0154*/ 	.word	0x000000ff
        /*0158*/ 	.word	0x00033010
        /*015c*/ 	.short	0x0100
        /*015e*/ 	.byte	0x08
	.zero		1


	//   ....[7]....
        /*0160*/ 	.word	0x000003d0
        /*0164*/ 	.word	0x000000ff
        /*0168*/ 	.word	0x00033030
        /*016c*/ 	.short	0x0100
        /*016e*/ 	.byte	0x08
	.zero		1


	//   ....[8]....
        /*0170*/ 	.word	0x000003e0
        /*0174*/ 	.word	0x000000ff
        /*0178*/ 	.word	0x00033018
        /*017c*/ 	.short	0x0100
        /*017e*/ 	.byte	0x08
	.zero		1


	//   ....[9]....
        /*0180*/ 	.word	0x000003f0
        /*0184*/ 	.word	0x000000ff
        /*0188*/ 	.word	0x00033038
        /*018c*/ 	.short	0x0100
        /*018e*/ 	.byte	0x08
	.zero		1


	//   ....[10]....
        /*0190*/ 	.word	0x00000520
        /*0194*/ 	.word	0x000000ff
        /*0198*/ 	.word	0x00033050
        /*019c*/ 	.short	0x0100
        /*019e*/ 	.byte	0x08
	.zero		1


	//   ....[11]....
        /*01a0*/ 	.word	0x00000530
        /*01a4*/ 	.word	0x000000ff
        /*01a8*/ 	.word	0x00033068
        /*01ac*/ 	.short	0x0100
        /*01ae*/ 	.byte	0x08
	.zero		1


	//   ....[12]....
        /*01b0*/ 	.word	0x00000540
        /*01b4*/ 	.word	0x000000ff
        /*01b8*/ 	.word	0x00033058
        /*01bc*/ 	.short	0x0100
        /*01be*/ 	.byte	0x08
	.zero		1


	//   ....[13]....
        /*01c0*/ 	.word	0x00000550
        /*01c4*/ 	.word	0x000000ff
        /*01c8*/ 	.word	0x00033070
        /*01cc*/ 	.short	0x0100
        /*01ce*/ 	.byte	0x08
	.zero		1


	//   ....[14]....
        /*01d0*/ 	.word	0x00000560
        /*01d4*/ 	.word	0x000000ff
        /*01d8*/ 	.word	0x00033060
        /*01dc*/ 	.short	0x0100
        /*01de*/ 	.byte	0x08
	.zero		1


	//   ....[15]....
        /*01e0*/ 	.word	0x00000570
        /*01e4*/ 	.word	0x000000ff
        /*01e8*/ 	.word	0x00033078
        /*01ec*/ 	.short	0x0100
        /*01ee*/ 	.byte	0x08
	.zero		1


	//   ....[16]....
        /*01f0*/ 	.word	0x000006d0
        /*01f4*/ 	.word	0x00000003
        /*01f8*/ 	.word	0x00033048
        /*01fc*/ 	.short	0x010a
        /*01fe*/ 	.byte	0x3f
	.zero		1


	//   ....[17]....
        /*0200*/ 	.word	0x00000a60
        /*0204*/ 	.word	0x00000003
        /*0208*/ 	.word	0x00033020
        /*020c*/ 	.short	0x010a
        /*020e*/ 	.byte	0x3f
	.zero		1


	//   ....[18]....
        /*0210*/ 	.word	0x00000cf0
        /*0214*/ 	.word	0x00000002
        /*0218*/ 	.word	0x00033020
        /*021c*/ 	.short	0x010a
        /*021e*/ 	.byte	0x3f
	.zero		1


	//   ....[19]....
        /*0220*/ 	.word	0x00000ff0
        /*0224*/ 	.word	0x00000003
        /*0228*/ 	.word	0x00033020
        /*022c*/ 	.short	0x010a
        /*022e*/ 	.byte	0x3f
	.zero		1


	//   ....[20]....
        /*0230*/ 	.word	0x000012e0
        /*0234*/ 	.word	0x00000003
        /*0238*/ 	.word	0x00033020
        /*023c*/ 	.short	0x010a
        /*023e*/ 	.byte	0x3f
	.zero		1


	//   ....[21]....
        /*0240*/ 	.word	0x000015f0
        /*0244*/ 	.word	0x00000002
        /*0248*/ 	.word	0x00033040
        /*024c*/ 	.short	0x010a
        /*024e*/ 	.byte	0x3f
	.zero		1


	//   ....[22]....
        /*0250*/ 	.word	0x00001610
        /*0254*/ 	.word	0x00000002
        /*0258*/ 	.word	0x00033000
        /*025c*/ 	.short	0x010a
        /*025e*/ 	.byte	0x3f
	.zero		1


	//   ....[23]....
        /*0260*/ 	.word	0x00003c80
        /*0264*/ 	.word	0x00000002
        /*0268*/ 	.word	0x00033008
        /*026c*/ 	.short	0x010a
        /*026e*/ 	.byte	0x3f
	.zero		1


	//   ....[24]....
        /*0270*/ 	.word	0x00007880
        /*0274*/ 	.word	0x0000000d
        /*0278*/ 	.word	0x00000000
        /*027c*/ 	.short	0x0101
        /*027e*/ 	.byte	0x3f
	.zero		1


	//   ....[25]....
        /*0280*/ 	.word	0x00007970
        /*0284*/ 	.word	0x00000013
        /*0288*/ 	.word	0x00033000
        /*028c*/ 	.short	0x010a
        /*028e*/ 	.byte	0x3f
	.zero		1


	//   ....[26]....
        /*0290*/ 	.word	0x00007c50
        /*0294*/ 	.word	0x0000000e
        /*0298*/ 	.word	0x00033020
        /*029c*/ 	.short	0x010a
        /*029e*/ 	.byte	0x3f
	.zero		1


	//   ....[27]....
        /*02a0*/ 	.word	0x00008740
        /*02a4*/ 	.word	0x000000c8
        /*02a8*/ 	.word	0x00000000
        /*02ac*/ 	.short	0x0101
        /*02ae*/ 	.byte	0x3f
	.zero		1


	//   ....[28]....
        /*02b0*/ 	.word	0x00008880
        /*02b4*/ 	.word	0x000000ca
        /*02b8*/ 	.word	0x00033000
        /*02bc*/ 	.short	0x010a
        /*02be*/ 	.byte	0x3f
	.zero		1


	//   ....[29]....
        /*02c0*/ 	.word	0x0000c6f0
        /*02c4*/ 	.word	0x0000000c
        /*02c8*/ 	.word	0x00000000
        /*02cc*/ 	.short	0x0101
        /*02ce*/ 	.byte	0x3f
	.zero		1


	//   ....[30]....
        /*02d0*/ 	.word	0x0000c7a0
        /*02d4*/ 	.word	0x0000000e
        /*02d8*/ 	.word	0x00033020
        /*02dc*/ 	.short	0x010a
        /*02de*/ 	.byte	0x3f
	.zero		1


	//   ....[31]....
        /*02e0*/ 	.word	0x0000cb40
        /*02e4*/ 	.word	0x00000013
        /*02e8*/ 	.word	0x00033000
        /*02ec*/ 	.short	0x010a
        /*02ee*/ 	.byte	0x3f
	.zero		1


	//   ....[32]....
        /*02f0*/ 	.word	0x0000ced0
        /*02f4*/ 	.word	0x00000012
        /*02f8*/ 	.word	0x00033020
        /*02fc*/ 	.short	0x010a
        /*02fe*/ 	.byte	0x3f
	.zero		1


	//   ....[33]....
        /*0300*/ 	.word	0x0000eaa0
        /*0304*/ 	.word	0x00000016
        /*0308*/ 	.word	0x00000000
        /*030c*/ 	.short	0x0101
        /*030e*/ 	.byte	0x3f
	.zero		1


	//   ....[34]....
        /*0310*/ 	.word	0x0000eab0
        /*0314*/ 	.word	0x000000ce
        /*0318*/ 	.word	0x00033000
        /*031c*/ 	.short	0x010a
        /*031e*/ 	.byte	0x3f
	.zero		1


	//   ....[35]....
        /*0320*/ 	.word	0x00012a90
        /*0324*/ 	.word	0x00000006
        /*0328*/ 	.word	0x00000000
        /*032c*/ 	.short	0x0101
        /*032e*/ 	.byte	0x3f
	.zero		1


	//   ....[36]....
        /*0330*/ 	.word	0x00012b10
        /*0334*/ 	.word	0x00000006
        /*0338*/ 	.word	0x00033020
        /*033c*/ 	.short	0x010a
        /*033e*/ 	.byte	0x3f
	.zero		1


	//   ....[37]....
        /*0340*/ 	.word	0x000145d0
        /*0344*/ 	.word	0x00000003
        /*0348*/ 	.word	0x00033048
        /*034c*/ 	.short	0x010a
        /*034e*/ 	.byte	0x3f
	.zero		1


	//   ....[38]....
        /*0350*/ 	.word	0x00014620
        /*0354*/ 	.word	0x00000003
        /*0358*/ 	.word	0x00033020
        /*035c*/ 	.short	0x010a
        /*035e*/ 	.byte	0x3f
	.zero		1


	//   ....[39]....
        /*0360*/ 	.word	0x00014670
        /*0364*/ 	.word	0x00000002
        /*0368*/ 	.word	0x00033020
        /*036c*/ 	.short	0x010a
        /*036e*/ 	.byte	0x3f
	.zero		1


	//   ....[40]....
        /*0370*/ 	.word	0x000146c0
        /*0374*/ 	.word	0x00000003
        /*0378*/ 	.word	0x00033020
        /*037c*/ 	.short	0x010a
        /*037e*/ 	.byte	0x3f
	.zero		1


	//   ....[41]....
        /*0380*/ 	.word	0x00014710
        /*0384*/ 	.word	0x00000003
        /*0388*/ 	.word	0x00033020
        /*038c*/ 	.short	0x010a
        /*038e*/ 	.byte	0x3f
	.zero		1


	//   ....[42]....
        /*0390*/ 	.word	0x00014760
        /*0394*/ 	.word	0x00000002
        /*0398*/ 	.word	0x00033040
        /*039c*/ 	.short	0x010a
        /*039e*/ 	.byte	0x3f
	.zero		1


	//   ....[43]....
        /*03a0*/ 	.word	0x000147b0
        /*03a4*/ 	.word	0x00000002
        /*03a8*/ 	.word	0x00033000
        /*03ac*/ 	.short	0x010a
        /*03ae*/ 	.byte	0x3f
	.zero		1


	//   ....[44]....
        /*03b0*/ 	.word	0x00014800
        /*03b4*/ 	.word	0x00000002
        /*03b8*/ 	.word	0x00033008
        /*03bc*/ 	.short	0x010a
        /*03be*/ 	.byte	0x3f
	.zero		1


	//   ....[45]....
        /*03c0*/ 	.word	0x00014850
        /*03c4*/ 	.word	0x00000013
        /*03c8*/ 	.word	0x00033000
        /*03cc*/ 	.short	0x010a
        /*03ce*/ 	.byte	0x3f
	.zero		1


	//   ....[46]....
        /*03d0*/ 	.word	0x000148a0
        /*03d4*/ 	.word	0x0000000e
        /*03d8*/ 	.word	0x00033020
        /*03dc*/ 	.short	0x010a
        /*03de*/ 	.byte	0x3f
	.zero		1


	//   ....[47]....
        /*03e0*/ 	.word	0x000148f0
        /*03e4*/ 	.word	0x000000ca
        /*03e8*/ 	.word	0x00033000
        /*03ec*/ 	.short	0x010a
        /*03ee*/ 	.byte	0x3f
	.zero		1


	//   ....[48]....
        /*03f0*/ 	.word	0x00014940
        /*03f4*/ 	.word	0x0000000e
        /*03f8*/ 	.word	0x00033020
        /*03fc*/ 	.short	0x010a
        /*03fe*/ 	.byte	0x3f
	.zero		1


	//   ....[49]....
        /*0400*/ 	.word	0x00014990
        /*0404*/ 	.word	0x00000013
        /*0408*/ 	.word	0x00033000
        /*040c*/ 	.short	0x010a
        /*040e*/ 	.byte	0x3f
	.zero		1


	//   ....[50]....
        /*0410*/ 	.word	0x000149e0
        /*0414*/ 	.word	0x00000012
        /*0418*/ 	.word	0x00033020
        /*041c*/ 	.short	0x010a
        /*041e*/ 	.byte	0x3f
	.zero		1


	//   ....[51]....
        /*0420*/ 	.word	0x00014a30
        /*0424*/ 	.word	0x000000ce
        /*0428*/ 	.word	0x00033000
        /*042c*/ 	.short	0x010a
        /*042e*/ 	.byte	0x3f
	.zero		1


	//   ....[52]....
        /*0430*/ 	.word	0x00014a80
        /*0434*/ 	.word	0x00000006
        /*0438*/ 	.word	0x00033020
        /*043c*/ 	.short	0x010a
        /*043e*/ 	.byte	0x3f
	.zero		1


	//----- nvinfo : EIATTR_NUM_MBARRIERS
	.align		4
.L_36:
        /*0440*/ 	.byte	0x03, 0x38
        /*0442*/ 	.short	0x0010


	//----- nvinfo : EIATTR_EXIT_INSTR_OFFSETS
	.align		4
        /*0444*/ 	.byte	0x04, 0x1c
        /*0446*/ 	.short	(.L_38 - .L_37)


	//   ....[0]....
.L_37:
        /*0448*/ 	.word	0x000145c0


	//----- nvinfo : EIATTR_MAX_THREADS
	.align		4
.L_38:
        /*044c*/ 	.byte	0x04, 0x05
        /*044e*/ 	.short	(.L_40 - .L_39)
.L_39:
        /*0450*/ 	.word	0x00000080
        /*0454*/ 	.word	0x00000001
        /*0458*/ 	.word	0x00000001


	//----- nvinfo : EIATTR_CRS_STACK_SIZE
	.align		4
.L_40:
        /*045c*/ 	.byte	0x04, 0x1e
        /*045e*/ 	.short	(.L_42 - .L_41)
.L_41:
        /*0460*/ 	.word	0x00000000


	//----- nvinfo : EIATTR_CBANK_PARAM_SIZE
	.align		4
.L_42:
        /*0464*/ 	.byte	0x03, 0x19
        /*0466*/ 	.short	0x0870


	//----- nvinfo : EIATTR_PARAM_CBANK
	.align		4
        /*0468*/ 	.byte	0x04, 0x0a
        /*046a*/ 	.short	(.L_44 - .L_43)
	.align		4
.L_43:
        /*046c*/ 	.word	index@(.nv.constant0._ZN7cutlass13device_kernelINS_4fmha6kernel13FmhaKernelTmaINS1_10collective15FmhaMainloopTmaINS_10bfloat16_tEfN4cute5tupleIJNS7_1CILi64EEENS9_ILi256EEENS9_ILi96EEEEEENS4_14ResidualFusionEJEEENS4_15FmhaFwdEpilogueIS6_fNS8_IJSA_SC_SB_EEEEEJEEEEEvNT_6ParamsE)
        /*0470*/ 	.short	0x0210
        /*0472*/ 	.short	0x0870


	//----- nvinfo : EIATTR_SW_WAR
	.align		4
.L_44:
        /*0474*/ 	.byte	0x04, 0x36
        /*0476*/ 	.short	(.L_46 - .L_45)
.L_45:
        /*0478*/ 	.word	0x00000008
.L_46:


//--------------------- .nv.callgraph             --------------------------
	.section	.nv.callgraph,"",@"SHT_CUDA_CALLGRAPH"
	.align	4
	.sectionentsize	8
	.align		4
        /*0000*/ 	.word	0x00000000
	.align		4
        /*0004*/ 	.word	0xffffffff
	.align		4
        /*0008*/ 	.word	index@(_ZN7cutlass13device_kernelINS_4fmha6kernel13FmhaKernelTmaINS1_10collective15FmhaMainloopTmaINS_10bfloat16_tEfN4cute5tupleIJNS7_1CILi64EEENS9_ILi256EEENS9_ILi96EEEEEENS4_14ResidualFusionEJEEENS4_15FmhaFwdEpilogueIS6_fNS8_IJSA_SC_SB_EEEEEJEEEEEvNT_6ParamsE)
	.align		4
        /*000c*/ 	.word	index@(__assertfail)
	.align		4
        /*0010*/ 	.word	0x00000000
	.align		4
        /*0014*/ 	.word	0xfffffffe
	.align		4
        /*0018*/ 	.word	0x00000000
	.align		4
        /*001c*/ 	.word	0xfffffffd
	.align		4
        /*0020*/ 	.word	0x00000000
	.align		4
        /*0024*/ 	.word	0xfffffffc


//--------------------- .nv.constant4             --------------------------
	.section	.nv.constant4,"a",@progbits
	.align	8
	.align		8
.nv.constant4:
        /*0000*/ 	.dword	__assertfail
	.align		8
        /*0008*/ 	.dword	__unnamed_1
	.align		8
        /*0010*/ 	.dword	__unnamed_2
	.align		8
        /*0018*/ 	.dword	_ZN39_INTERNAL_61cc08fb_4_k_cu_fdb6f83a_31344cuda3std3__45__cpo5beginE
	.align		8
        /*0020*/ 	.dword	_ZN39_INTERNAL_61cc08fb_4_k_cu_fdb6f83a_31344cuda3std3__45__cpo3endE
	.align		8
        /*0028*/ 	.dword	_ZN39_INTERNAL_61cc08fb_4_k_cu_fdb6f83a_31344cuda3std3__45__cpo6cbeginE
	.align		8
        /*0030*/ 	.dword	_ZN39_INTERNAL_61cc08fb_4_k_cu_fdb6f83a_31344cuda3std3__45__cpo4cendE
	.align		8
        /*0038*/ 	.dword	_ZN39_INTERNAL_61cc08fb_4_k_cu_fdb6f83a_31344cuda3std3__441_GLOBAL__N__61cc08fb_4_k_cu_fdb6f83a_31346ignoreE
	.align		8
        /*0040*/ 	.dword	_ZN39_INTERNAL_61cc08fb_4_k_cu_fdb6f83a_31344cuda3std3__419piecewise_constructE
	.align		8
        /*0048*/ 	.dword	_ZN39_INTERNAL_61cc08fb_4_k_cu_fdb6f83a_31344cuda3std3__48in_placeE
	.align		8
        /*0050*/ 	.dword	_ZN39_INTERNAL_61cc08fb_4_k_cu_fdb6f83a_31344cuda3std6ranges3__45__cpo4swapE
	.align		8
        /*0058*/ 	.dword	_ZN39_INTERNAL_61cc08fb_4_k_cu_fdb6f83a_31344cuda3std6ranges3__45__cpo9iter_moveE
	.align		8
        /*0060*/ 	.dword	_ZN39_INTERNAL_61cc08fb_4_k_cu_fdb6f83a_31344cute7productE
	.align		8
        /*0068*/ 	.dword	_ZN39_INTERNAL_61cc08fb_4_k_cu_fdb6f83a_31344cute1_E
	.align		8
        /*0070*/ 	.dword	$str$23
	.align		8
        /*0078*/ 	.dword	$str$24


//--------------------- .text._ZN7cutlass13device_kernelINS_4fmha6kernel13FmhaKernelTmaINS1_10collective15FmhaMainloopTmaINS_10bfloat16_tEfN4cute5tupleIJNS7_1CILi64EEENS9_ILi256EEENS9_ILi96EEEEEENS4_14ResidualFusionEJEEENS4_15FmhaFwdEpilogueIS6_fNS8_IJSA_SC_SB_EEEEEJEEEEEvNT_6ParamsE --------------------------
	.section	.text._ZN7cutlass13device_kernelINS_4fmha6kernel13FmhaKernelTmaINS1_10collective15FmhaMainloopTmaINS_10bfloat16_tEfN4cute5tupleIJNS7_1CILi64EEENS9_ILi256EEENS9_ILi96EEEEEENS4_14ResidualFusionEJEEENS4_15FmhaFwdEpilogueIS6_fNS8_IJSA_SC_SB_EEEEEJEEEEEvNT_6ParamsE,"ax",@progbits
	.align	128
.text._ZN7cutlass13device_kernelINS_4fmha6kernel13FmhaKernelTmaINS1_10collective15FmhaMainloopTmaINS_10bfloat16_tEfN4cute5tupleIJNS7_1CILi64EEENS9_ILi256EEENS9_ILi96EEEEEENS4_14ResidualFusionEJEEENS4_15FmhaFwdEpilogueIS6_fNS8_IJSA_SC_SB_EEEEEJEEEEEvNT_6ParamsE:
        .type           _ZN7cutlass13device_kernelINS_4fmha6kernel13FmhaKernelTmaINS1_10collective15FmhaMainloopTmaINS_10bfloat16_tEfN4cute5tupleIJNS7_1CILi64EEENS9_ILi256EEENS9_ILi96EEEEEENS4_14ResidualFusionEJEEENS4_15FmhaFwdEpilogueIS6_fNS8_IJSA_SC_SB_EEEEEJEEEEEvNT_6ParamsE,@function
        .size           _ZN7cutlass13device_kernelINS_4fmha6kernel13FmhaKernelTmaINS1_10collective15FmhaMainloopTmaINS_10bfloat16_tEfN4cute5tupleIJNS7_1CILi64EEENS9_ILi256EEENS9_ILi96EEEEEENS4_14ResidualFusionEJEEENS4_15FmhaFwdEpilogueIS6_fNS8_IJSA_SC_SB_EEEEEJEEEEEvNT_6ParamsE,(.L_x_95 - _ZN7cutlass13device_kernelINS_4fmha6kernel13FmhaKernelTmaINS1_10collective15FmhaMainloopTmaINS_10bfloat16_tEfN4cute5tupleIJNS7_1CILi64EEENS9_ILi256EEENS9_ILi96EEEEEENS4_14ResidualFusionEJEEENS4_15FmhaFwdEpilogueIS6_fNS8_IJSA_SC_SB_EEEEEJEEEEEvNT_6ParamsE)
        .other          _ZN7cutlass13device_kernelINS_4fmha6kernel13FmhaKernelTmaINS1_10collective15FmhaMainloopTmaINS_10bfloat16_tEfN4cute5tupleIJNS7_1CILi64EEENS9_ILi256EEENS9_ILi96EEEEEENS4_14ResidualFusionEJEEENS4_15FmhaFwdEpilogueIS6_fNS8_IJSA_SC_SB_EEEEEJEEEEEvNT_6ParamsE,@"STO_CUDA_ENTRY STV_DEFAULT"
_ZN7cutlass13device_kernelINS_4fmha6kernel13FmhaKernelTmaINS1_10collective15FmhaMainloopTmaINS_10bfloat16_tEfN4cute5tupleIJNS7_1CILi64EEENS9_ILi256EEENS9_ILi96EEEEEENS4_14ResidualFusionEJEEENS4_15FmhaFwdEpilogueIS6_fNS8_IJSA_SC_SB_EEEEEJEEEEEvNT_6ParamsE:
[----:B------:R-:W1:Y:S01]  /*0000*/  LDC R1, c[0x0][0x28] ;  /* 0x00000a00ff017b82 */ /* 0x000e620000000800 */
[----:B------:R-:W2:Y:S01]  /*0010*/  S2R R16, SR_TID.X ;  /* 0x0000000000107919 */ /* 0x000ea20000002100 */
[----:B------:R-:W-:Y:S01]  /*0020*/  ELECT P0, URZ, PT ;  /* 0x00000000003f782f */ /* 0x000fe20003800000 */
[----:B------:R-:W-:Y:S01]  /*0030*/  BSSY B0, `(.L_x_0) ;  /* 0x0000010000007945 */ /* 0x000fe20003800000 */
[----:B--2---:R-:W-:-:S05]  /*0040*/  SHF.R.U32.HI R9, RZ, 0x5, R16 ;  /* 0x00000005ff097819 */ /* 0x004fca0000011610 */
[----:B------:R-:W2:Y:S02]  /*0050*/  SHFL.IDX PT, R0, R9, RZ, 0x1f ;  /* 0x00001fff09007589 */ /* 0x000ea400000e0000 */
[----:B--2---:R-:W-:-:S13]  /*0060*/  ISETP.NE.OR P0, PT, R0, RZ, !P0 ;  /* 0x000000ff0000720c */ /* 0x004fda0004705670 */
[----:B-1----:R-:W-:Y:S05]  /*0070*/  @P0 BRA `(.L_x_1) ;  /* 0x00000000002c0947 */ /* 0x002fea0003800000 */
[----:B------:R-:W-:Y:S02]  /*0080*/  ULDC.64 UR4, c[0x0][0x198] ;  /* 0x0000660000047ab9 */ /* 0x000fe40000000a00 */
[----:B------:R-:W-:Y:S02]  /*0090*/  UIADD3 UR6, UP0, UR4, 0xf0, URZ ;  /* 0x000000f004067890 */ /* 0x000fe4000ff1e03f */
[----:B------:R-:W-:Y:S02]  /*00a0*/  UIADD3 UR8, UP1, UR4, 0x1f0, URZ ;  /* 0x000001f004087890 */ /* 0x000fe4000ff3e03f */
[----:B------:R-:W-:Y:S02]  /*00b0*/  UIADD3 UR4, UP2, UR4, 0x2f0, URZ ;  /* 0x000002f004047890 */ /* 0x000fe4000ff5e03f */
[----:B------:R-:W-:Y:S02]  /*00c0*/  UIADD3.X UR7, URZ, UR5, URZ, UP0, !UPT ;  /* 0x000000053f077290 */ /* 0x000fe400087fe43f */
[----:B------:R-:W-:-:S02]  /*00d0*/  UIADD3.X UR9, URZ, UR5, URZ, UP1, !UPT ;  /* 0x000000053f097290 */ /* 0x000fc40008ffe43f */
[----:B------:R-:W-:-:S05]  /*00e0*/  UIADD3.X UR5, URZ, UR5, URZ, UP2, !UPT ;  /* 0x000000053f057290 */ /* 0x000fca00097fe43f */
[----:B------:R1:W-:Y:S02]  /*00f0*/  UTMACCTL.PF [UR6] ;  /* 0x00000000060079b9 */ /* 0x0003e40008040000 */
[----:B------:R1:W-:Y:S02]  /*0100*/  UTMACCTL.PF [UR8] ;  /* 0x00000000080079b9 */ /* 0x0003e40008040000 */
[----:B------:R1:W-:Y:S02]  /*0110*/  UTMACCTL.PF [UR4] ;  /* 0x00000000040079b9 */ /* 0x0003e40008040000 */
[----:B-1----:R-:W-:Y:S01]  /*0120*/  NOP ;  /* 0x0000000000007918 */ /* 0x002fe20000000000 */
.L_x_1:
[----:B------:R-:W-:Y:S05]  /*0130*/  BSYNC B0 ;  /* 0x0000000000007941 */ /* 0x000fea0003800000 */
.L_x_0:
[----:B------:R-:W1:Y:S02]  /*0140*/  SHFL.IDX PT, R0, R9, RZ, 0x1f ;  /* 0x00001fff09007589 */ /* 0x000e6400000e0000 */
[----:B-1----:R-:W-:-:S13]  /*0150*/  ISETP.NE.AND P0, PT, R0, RZ, PT ;  /* 0x000000ff0000720c */ /* 0x002fda0003f05270 */
[----:B------:R-:W-:Y:S05]  /*0160*/  @P0 BRA `(.L_x_2) ;  /* 0x0000000000400947 */ /* 0x000fea0003800000 */
[----:B------:R-:W1:Y:S01]  /*0170*/  S2UR UR8, SR_CgaCtaId ;  /* 0x00000000000879c3 */ /* 0x000e620000008800 */
[----:B------:R-:W-:Y:S01]  /*0180*/  UMOV UR4, 0x400 ;  /* 0x0000040000047882 */ /* 0x000fe20000000000 */
[----:B------:R-:W-:Y:S01]  /*0190*/  UMOV UR5, 0x1 ;  /* 0x0000000100057882 */ /* 0x000fe20000000000 */
[----:B------:R-:W-:Y:S01]  /*01a0*/  UMOV UR6, 0x80 ;  /* 0x0000008000067882 */ /* 0x000fe20000000000 */
[----:B------:R-:W-:Y:S01]  /*01b0*/  ELECT P0, URZ, PT ;  /* 0x00000000003f782f */ /* 0x000fe20003800000 */
[----:B------:R-:W-:-:S04]  /*01c0*/  UIADD3 UR6, -UR6, 0x100000, URZ ;  /* 0x0010000006067890 */ /* 0x000fc8000fffe13f */
[----:B------:R-:W-:Y:S02]  /*01d0*/  USHF.L.U32 UR7, UR6, 0xb, URZ ;  /* 0x0000000b06077899 */ /* 0x000fe4000800063f */
[----:B------:R-:W-:Y:S02]  /*01e0*/  USHF.L.U32 UR6, UR6, 0x1, URZ ;  /* 0x0000000106067899 */ /* 0x000fe4000800063f */
[----:B-1----:R-:W-:Y:S02]  /*01f0*/  ULEA UR8, UR8, UR4, 0x18 ;  /* 0x0000000408087291 */ /* 0x002fe4000f8ec03f */
[----:B------:R-:W-:-:S04]  /*0200*/  UIADD3 UR4, -UR5, 0x100000, URZ ;  /* 0x0010000005047890 */ /* 0x000fc8000fffe13f */
[----:B------:R-:W-:Y:S02]  /*0210*/  USHF.L.U32 UR5, UR4, 0xb, URZ ;  /* 0x0000000b04057899 */ /* 0x000fe4000800063f */
[----:B------:R-:W-:Y:S01]  /*0220*/  USHF.L.U32 UR4, UR4, 0x1, URZ ;  /* 0x0000000104047899 */ /* 0x000fe2000800063f */
[----:B------:R-:W1:Y:S11]  /*0230*/  FENCE.VIEW.ASYNC.S ;  /* 0x00000000000073c6 */ /* 0x000e760000000000 */
[----:B-1----:R1:W2:Y:S01]  /*0240*/  SYNCS.EXCH.64 URZ, [UR8+0x33040], UR4 ;  /* 0x03304004083f75b2 */ /* 0x0022a20008000100 */
[----:B------:R1:W3:Y:S01]  /*0250*/  SYNCS.EXCH.64 URZ, [UR8+0x33048], UR6 ;  /* 0x03304806083f75b2 */ /* 0x0002e20008000100 */
[----:B------:R-:W-:Y:S01]  /*0260*/  NOP ;  /* 0x0000000000007918 */ /* 0x000fe20000000000 */
.L_x_2:
[----:B------:R-:W4:Y:S01]  /*0270*/  SHFL.IDX PT, R0, R9, RZ, 0x1f ;  /* 0x00001fff09007589 */ /* 0x000f2200000e0000 */
[----:B------:R-:W-:Y:S01]  /*0280*/  NOP ;  /* 0x0000000000007918 */ /* 0x000fe20000000000 */
[----:B----4-:R-:W-:-:S13]  /*0290*/  ISETP.NE.AND P0, PT, R0, RZ, PT ;  /* 0x000000ff0000720c */ /* 0x010fda0003f05270 */
[----:B------:R-:W-:Y:S05]  /*02a0*/  @P0 BRA `(.L_x_3) ;  /* 0x0000000000580947 */ /* 0x000fea0003800000 */
[----:B-1----:R-:W1:Y:S01]  /*02b0*/  S2UR UR5, SR_CgaCtaId ;  /* 0x00000000000579c3 */ /* 0x002e620000008800 */
[----:B------:R-:W-:Y:S01]  /*02c0*/  UMOV UR4, 0x400 ;  /* 0x0000040000047882 */ /* 0x000fe20000000000 */
[----:B------:R-:W-:Y:S01]  /*02d0*/  UMOV UR6, 0x1 ;  /* 0x0000000100067882 */ /* 0x000fe20000000000 */
[----:B------:R-:W-:Y:S01]  /*02e0*/  UMOV UR7, 0x80 ;  /* 0x0000008000077882 */ /* 0x000fe20000000000 */
[----:B------:R-:W-:Y:S01]  /*02f0*/  ELECT P0, URZ, PT ;  /* 0x00000000003f782f */ /* 0x000fe20003800000 */
[----:B-1----:R-:W-:Y:S02]  /*0300*/  ULEA UR8, UR5, UR4, 0x18 ;  /* 0x0000000405087291 */ /* 0x002fe4000f8ec03f */
[----:B------:R-:W-:-:S04]  /*0310*/  UIADD3 UR4, -UR6, 0x100000, URZ ;  /* 0x0010000006047890 */ /* 0x000fc8000fffe13f */
[----:B------:R-:W-:Y:S02]  /*0320*/  USHF.L.U32 UR5, UR4, 0xb, URZ ;  /* 0x0000000b04057899 */ /* 0x000fe4000800063f */
[----:B------:R-:W-:Y:S02]  /*0330*/  USHF.L.U32 UR4, UR4, 0x1, URZ ;  /* 0x0000000104047899 */ /* 0x000fe4000800063f */
[----:B------:R-:W-:-:S04]  /*0340*/  UIADD3 UR6, -UR7, 0x100000, URZ ;  /* 0x0010000007067890 */ /* 0x000fc8000fffe13f */
[----:B------:R-:W-:Y:S02]  /*0350*/  USHF.L.U32 UR7, UR6, 0xb, URZ ;  /* 0x0000000b06077899 */ /* 0x000fe4000800063f */
[----:B------:R-:W-:Y:S01]  /*0360*/  USHF.L.U32 UR6, UR6, 0x1, URZ ;  /* 0x0000000106067899 */ /* 0x000fe2000800063f */
[----:B------:R-:W1:Y:S03]  /*0370*/  FENCE.VIEW.ASYNC.S ;  /* 0x00000000000073c6 */ /* 0x000e660000000000 */
[----:B-1----:R4:W1:Y:S08]  /*0380*/  SYNCS.EXCH.64 URZ, [UR8+0x33000], UR4 ;  /* 0x03300004083f75b2 */ /* 0x0028700008000100 */
[----:B------:R4:W1:Y:S01]  /*0390*/  SYNCS.EXCH.64 URZ, [UR8+0x33020], UR6 ;  /* 0x03302006083f75b2 */ /* 0x0008620008000100 */
[----:B------:R4:W1:Y:S01]  /*03a0*/  SYNCS.EXCH.64 URZ, [UR8+0x33008], UR4 ;  /* 0x03300804083f75b2 */ /* 0x0008620008000100 */
[----:B------:R4:W1:Y:S01]  /*03b0*/  SYNCS.EXCH.64 URZ, [UR8+0x33028], UR6 ;  /* 0x03302806083f75b2 */ /* 0x0008620008000100 */
[----:B------:R4:W1:Y:S01]  /*03c0*/  SYNCS.EXCH.64 URZ, [UR8+0x33010], UR4 ;  /* 0x03301004083f75b2 */ /* 0x0008620008000100 */
[----:B------:R4:W1:Y:S01]  /*03d0*/  SYNCS.EXCH.64 URZ, [UR8+0x33030], UR6 ;  /* 0x03303006083f75b2 */ /* 0x0008620008000100 */
[----:B------:R4:W1:Y:S01]  /*03e0*/  SYNCS.EXCH.64 URZ, [UR8+0x33018], UR4 ;  /* 0x03301804083f75b2 */ /* 0x0008620008000100 */
[----:B------:R4:W1:Y:S02]  /*03f0*/  SYNCS.EXCH.64 URZ, [UR8+0x33038], UR6 ;  /* 0x03303806083f75b2 */ /* 0x0008640008000100 */
[----:B----4-:R-:W-:Y:S01]  /*0400*/  NOP ;  /* 0x0000000000007918 */ /* 0x010fe20000000000 */
.L_x_3:
        /* <DEDUP_REMOVED lines=22> */
[----:B------:R4:W1:Y:S02]  /*0570*/  SYNCS.EXCH.64 URZ, [UR8+0x33078], UR6 ;  /* 0x03307806083f75b2 */ /* 0x0008640008000100 */
[----:B----4-:R-:W-:Y:S01]  /*0580*/  NOP ;  /* 0x0000000000007918 */ /* 0x010fe20000000000 */
.L_x_4:
[----:B------:R-:W4:Y:S01]  /*0590*/  SHFL.IDX PT, R9, R9, RZ, 0x1f ;  /* 0x00001fff09097589 */ /* 0x000f2200000e0000 */
[----:B------:R-:W-:Y:S02]  /*05a0*/  ELECT P0, URZ, PT ;  /* 0x00000000003f782f */ /* 0x000fe40003800000 */
[----:B------:R-:W-:Y:S01]  /*05b0*/  SHF.R.S32.HI R3, RZ, 0x1f, R16 ;  /* 0x0000001fff037819 */ /* 0x000fe20000011410 */
[----:B------:R-:W-:Y:S01]  /*05c0*/  NOP ;  /* 0x0000000000007918 */ /* 0x000fe20000000000 */
[----:B------:R-:W4:Y:S01]  /*05d0*/  S2UR UR36, SR_CTAID.Y ;  /* 0x00000000002479c3 */ /* 0x000f220000002600 */
[----:B------:R-:W-:Y:S01]  /*05e0*/  BSSY B0, `(.L_x_5) ;  /* 0x0000031000007945 */ /* 0x000fe20003800000 */
[----:B------:R-:W-:Y:S02]  /*05f0*/  LEA.HI R3, R3, R16, RZ, 0x7 ;  /* 0x0000001003037211 */ /* 0x000fe400078f38ff */
[----:B------:R-:W-:Y:S02]  /*0600*/  MOV R8, RZ ;  /* 0x000000ff00087202 */ /* 0x000fe40000000f00 */
[----:B------:R-:W-:-:S02]  /*0610*/  LOP3.LUT R3, R3, 0xffffff80, RZ, 0xc0, !PT ;  /* 0xffffff8003037812 */ /* 0x000fc400078ec0ff */
[----:B------:R-:W4:Y:S02]  /*0620*/  S2UR UR37, SR_CTAID.Z ;  /* 0x00000000002579c3 */ /* 0x000f240000002700 */
[----:B------:R-:W-:-:S06]  /*0630*/  IADD3 R0, R16, -R3, RZ ;  /* 0x8000000310007210 */ /* 0x000fcc0007ffe0ff */
[----:B-123--:R-:W-:Y:S01]  /*0640*/  BAR.SYNC.DEFER_BLOCKING 0x0 ;  /* 0x0000000000007b1d */ /* 0x00efe20000010000 */
[----:B----4-:R-:W-:-:S13]  /*0650*/  ISETP.EQ.AND P1, PT, R9, RZ, P0 ;  /* 0x000000ff0900720c */ /* 0x010fda0000722270 */
[----:B------:R-:W-:Y:S05]  /*0660*/  @!P1 BRA `(.L_x_6) ;  /* 0x0000000000a09947 */ /* 0x000fea0003800000 */
[----:B------:R-:W1:Y:S01]  /*0670*/  S2R R3, SR_CgaCtaId ;  /* 0x0000000000037919 */ /* 0x000e620000008800 */
[----:B------:R-:W-:Y:S01]  /*0680*/  MOV R2, 0x400 ;  /* 0x0000040000027802 */ /* 0x000fe20000000f00 */
[----:B------:R-:W-:Y:S01]  /*0690*/  IMAD.MOV.U32 R4, RZ, RZ, 0x1 ;  /* 0x00000001ff047424 */ /* 0x000fe200078e00ff */
[----:B------:R-:W-:Y:S02]  /*06a0*/  ISETP.NE.AND P3, PT, R0, RZ, PT ;  /* 0x000000ff0000720c */ /* 0x000fe40003f65270 */
[----:B-1----:R-:W-:Y:S02]  /*06b0*/  LEA R3, R3, R2, 0x18 ;  /* 0x0000000203037211 */ /* 0x002fe400078ec0ff */
[----:B------:R-:W-:-:S04]  /*06c0*/  SHF.L.U32 R2, R4, 0x1f, RZ ;  /* 0x0000001f04027819 */ /* 0x000fc800000006ff */
[----:B------:R-:W1:Y:S02]  /*06d0*/  SYNCS.PHASECHK.TRANS64.TRYWAIT P2, [R3+URZ+0x33048], R2 ;  /* 0x03304802030075a7 */ /* 0x000e64000804017f */
[----:B-1----:R-:W-:Y:S05]  /*06e0*/  @!P2 BRA `(.L_x_7) ;  /* 0x0000013c00b8a947 */ /* 0x002fea0003800000 */
.L_x_74:
[----:B------:R-:W-:Y:S05]  /*06f0*/  @P3 BRA `(.L_x_8) ;  /* 0x0000000000143947 */ /* 0x000fea0003800000 */
[----:B------:R-:W-:Y:S02]  /*0700*/  LOP3.LUT P2, RZ, R16, 0x1f, RZ, 0xc0, !PT ;  /* 0x0000001f10ff7812 */ /* 0x000fe4000784c0ff */
[----:B-1----:R-:W-:-:S04]  /*0710*/  MOV R2, 0x3000 ;  /* 0x0000300000027802 */ /* 0x002fc80000000f00 */
[----:B------:R2:W-:Y:S07]  /*0720*/  SYNCS.ARRIVE.TRANS64 RZ, [R3+URZ+0x33040], R2 ;  /* 0x0330400203ff79a7 */ /* 0x0005ee000800003f */
[----:B------:R-:W-:Y:S05]  /*0730*/  @!P2 BRA `(.L_x_8) ;  /* 0x000000000004a947 */ /* 0x000fea0003800000 */
[----:B------:R-:W-:Y:S01]  /*0740*/  BPT.TRAP 0x1 ;  /* 0x000000040000795c */ /* 0x000fe20000300000 */
.L_x_8:
[----:B------:R-:W3:Y:S01]  /*0750*/  S2UR UR11, SR_CTAID.X ;  /* 0x00000000000b79c3 */ /* 0x000ee20000002500 */
[----:B------:R-:W-:Y:S01]  /*0760*/  R2UR UR8, R3 ;  /* 0x00000000030872ca */ /* 0x000fe200000e0000 */
[----:B------:R-:W-:Y:S01]  /*0770*/  ULDC.64 UR4, c[0x0][0x198] ;  /* 0x0000660000047ab9 */ /* 0x000fe20000000a00 */
[----:B------:R-:W-:Y:S01]  /*0780*/  UMOV UR6, 0x0 ;  /* 0x0000000000067882 */ /* 0x000fe20000000000 */
[----:B------:R-:W-:Y:S01]  /*0790*/  UIADD3 UR4, UP0, UR4, 0xf0, URZ ;  /* 0x000000f004047890 */ /* 0x000fe2000ff1e03f */
[----:B------:R-:W-:Y:S01]  /*07a0*/  UMOV UR7, 0x10000000 ;  /* 0x1000000000077882 */ /* 0x000fe20000000000 */
[----:B------:R-:W-:Y:S02]  /*07b0*/  UMOV UR10, URZ ;  /* 0x0000003f000a7c82 */ /* 0x000fe40008000000 */
[----:B------:R-:W-:Y:S01]  /*07c0*/  UIADD3.X UR5, URZ, UR5, URZ, UP0, !UPT ;  /* 0x000000053f057290 */ /* 0x000fe200087fe43f */
[----:B------:R-:W-:Y:S01]  /*07d0*/  UMOV UR12, UR36 ;  /* 0x00000024000c7c82 */ /* 0x000fe20008000000 */
[----:B------:R-:W-:Y:S01]  /*07e0*/  UMOV UR13, UR37 ;  /* 0x00000025000d7c82 */ /* 0x000fe20008000000 */
[----:B------:R-:W-:Y:S01]  /*07f0*/  UMOV UR18, 0x20 ;  /* 0x0000002000127882 */ /* 0x000fe20000000000 */
[----:B------:R-:W-:-:S02]  /*0800*/  UMOV UR20, UR36 ;  /* 0x0000002400147c82 */ /* 0x000fc40008000000 */
[----:B------:R-:W-:Y:S02]  /*0810*/  UIADD3 UR9, UR8, 0x33040, URZ ;  /* 0x0003304008097890 */ /* 0x000fe4000fffe03f */
[----:B------:R-:W-:Y:S02]  /*0820*/  UIADD3 UR16, UR8, 0x1000, URZ ;  /* 0x0000100008107890 */ /* 0x000fe4000fffe03f */
[----:B------:R-:W-:Y:S01]  /*0830*/  UIADD3 UR32, UR8, 0x2000, URZ ;  /* 0x0000200008207890 */ /* 0x000fe2000fffe03f */
[----:B------:R-:W-:Y:S02]  /*0840*/  UMOV UR21, UR37 ;  /* 0x0000002500157c82 */ /* 0x000fe40008000000 */
[----:B------:R-:W-:Y:S01]  /*0850*/  UMOV UR17, UR9 ;  /* 0x0000000900117c82 */ /* 0x000fe20008000000 */
[----:B------:R-:W-:Y:S01]  /*0860*/  UMOV UR34, 0x40 ;  /* 0x0000004000227882 */ /* 0x000fe20000000000 */
[----:B------:R-:W-:Y:S01]  /*0870*/  UMOV UR33, UR9 ;  /* 0x0000000900217c82 */ /* 0x000fe20008000000 */
[----:B---3--:R-:W-:-:S07]  /*0880*/  USHF.L.U32 UR11, UR11, 0x6, URZ ;  /* 0x000000060b0b7899 */ /* 0x008fce000800063f */
[----:B------:R-:W-:Y:S01]  /*0890*/  UMOV UR19, UR11 ;  /* 0x0000000b00137c82 */ /* 0x000fe20008000000 */
[----:B------:R-:W-:Y:S01]  /*08a0*/  UMOV UR35, UR11 ;  /* 0x0000000b00237c82 */ /* 0x000fe20008000000 */
[----:B------:R3:W-:Y:S01]  /*08b0*/  UTMALDG.4D [UR8], [UR4], desc[UR6] ;  /* 0x00000608040075b4 */ /* 0x0007e20008019000 */
[----:B------:R3:W-:Y:S01]  /*08c0*/  UTMALDG.4D [UR16], [UR4], desc[UR6] ;  /* 0x00000610040075b4 */ /* 0x0007e20008019000 */
[----:B------:R3:W-:Y:S02]  /*08d0*/  UTMALDG.4D [UR32], [UR4], desc[UR6] ;  /* 0x00000620040075b4 */ /* 0x0007e40008019000 */
[----:B---3--:R-:W-:Y:S01]  /*08e0*/  NOP ;  /* 0x0000000000007918 */ /* 0x008fe20000000000 */
.L_x_6:
[----:B------:R-:W-:Y:S05]  /*08f0*/  BSYNC B0 ;  /* 0x0000000000007941 */ /* 0x000fea0003800000 */
.L_x_5:
[----:B------:R-:W3:Y:S01]  /*0900*/  LDC R10, c[0x0][0x28c] ;  /* 0x0000a300ff0a7b82 */ /* 0x000ee20000000800 */
[----:B------:R-:W-:Y:S01]  /*0910*/  BSSY B0, `(.L_x_9) ;  /* 0x00000c9000007945 */ /* 0x000fe20003800000 */
[----:B------:R-:W-:Y:S01]  /*0920*/  IMAD.MOV.U32 R6, RZ, RZ, 0x1 ;  /* 0x00000001ff067424 */ /* 0x000fe200078e00ff */
[----:B------:R-:W-:Y:S02]  /*0930*/  MOV R4, 0x1 ;  /* 0x0000000100047802 */ /* 0x000fe40000000f00 */
[----:B------:R-:W-:Y:S02]  /*0940*/  MOV R5, RZ ;  /* 0x000000ff00057202 */ /* 0x000fe40000000f00 */
[----:B---3--:R-:W-:-:S04]  /*0950*/  IADD3 R17, R10, 0xff, RZ ;  /* 0x000000ff0a117810 */ /* 0x008fc80007ffe0ff */
[----:B-12---:R-:W-:-:S04]  /*0960*/  SHF.R.S32.HI R2, RZ, 0x1f, R17 ;  /* 0x0000001fff027819 */ /* 0x006fc80000011411 */
[----:B------:R-:W-:-:S04]  /*0970*/  LEA.HI R17, R2, R17, RZ, 0x8 ;  /* 0x0000001102117211 */ /* 0x000fc800078f40ff */
[----:B------:R-:W-:-:S05]  /*0980*/  SHF.R.S32.HI R7, RZ, 0x8, R17 ;  /* 0x00000008ff077819 */ /* 0x000fca0000011411 */
[----:B------:R-:W-:Y:S01]  /*0990*/  IMAD.SHL.U32 R7, R7, 0x2, RZ ;  /* 0x0000000207077824 */ /* 0x000fe200078e00ff */
[----:B------:R-:W-:Y:S06]  /*09a0*/  @!P1 BRA `(.L_x_10) ;  /* 0x0000000800fc9947 */ /* 0x000fec0003800000 */
[----:B------:R-:W-:Y:S02]  /*09b0*/  ISETP.GE.AND P1, PT, R10, 0x1, PT ;  /* 0x000000010a00780c */ /* 0x000fe40003f26270 */
[----:B------:R-:W-:Y:S02]  /*09c0*/  LOP3.LUT R12, R16, 0x1f, RZ, 0xc0, !PT ;  /* 0x0000001f100c7812 */ /* 0x000fe400078ec0ff */
[----:B------:R-:W-:Y:S02]  /*09d0*/  MOV R8, RZ ;  /* 0x000000ff00087202 */ /* 0x000fe40000000f00 */
[----:B------:R-:W-:-:S07]  /*09e0*/  MOV R5, RZ ;  /* 0x000000ff00057202 */ /* 0x000fce0000000f00 */
        /* <DEDUP_REMOVED lines=9> */
.L_x_75:
[----:B------:R-:W-:Y:S01]  /*0a80*/  MOV R5, 0x1 ;  /* 0x0000000100057802 */ /* 0x000fe20000000f00 */
[----:B------:R-:W-:Y:S06]  /*0a90*/  @P2 BRA `(.L_x_13) ;  /* 0x0000000000142947 */ /* 0x000fec0003800000 */
[----:B------:R-:W-:Y:S02]  /*0aa0*/  ISETP.NE.AND P1, PT, R12, RZ, PT ;  /* 0x000000ff0c00720c */ /* 0x000fe40003f25270 */
[----:B-1----:R-:W-:-:S04]  /*0ab0*/  MOV R2, 0xc000 ;  /* 0x0000c00000027802 */ /* 0x002fc80000000f00 */
[----:B------:R2:W-:Y:S07]  /*0ac0*/  SYNCS.ARRIVE.TRANS64 RZ, [R3+URZ+0x33000], R2 ;  /* 0x0330000203ff79a7 */ /* 0x0005ee000800003f */
[----:B------:R-:W-:Y:S05]  /*0ad0*/  @!P1 BRA `(.L_x_13) ;  /* 0x0000000000049947 */ /* 0x000fea0003800000 */
[----:B------:R-:W-:Y:S01]  /*0ae0*/  BPT.TRAP 0x1 ;  /* 0x000000040000795c */ /* 0x000fe20000300000 */
.L_x_13:
[----:B------:R-:W3:Y:S01]  /*0af0*/  S2R R11, SR_CgaCtaId ;  /* 0x00000000000b7919 */ /* 0x000ee20000008800 */
[----:B------:R-:W-:Y:S01]  /*0b00*/  R2UR UR32, R3 ;  /* 0x00000000032072ca */ /* 0x000fe200000e0000 */
[----:B------:R-:W-:Y:S01]  /*0b10*/  ULDC.64 UR4, c[0x0][0x198] ;  /* 0x0000660000047ab9 */ /* 0x000fe20000000a00 */
[----:B-12---:R-:W-:Y:S01]  /*0b20*/  MOV R2, 0x400 ;  /* 0x0000040000027802 */ /* 0x006fe20000000f00 */
[----:B------:R-:W-:Y:S01]  /*0b30*/  UIADD3 UR4, UP0, UR4, 0x1f0, URZ ;  /* 0x000001f004047890 */ /* 0x000fe2000ff1e03f */
[----:B------:R-:W-:Y:S01]  /*0b40*/  IMAD.MOV.U32 R3, RZ, RZ, 0x1 ;  /* 0x00000001ff037424 */ /* 0x000fe200078e00ff */
[----:B------:R-:W-:Y:S01]  /*0b50*/  UMOV UR19, URZ ;  /* 0x0000003f00137c82 */ /* 0x000fe20008000000 */
[----:B------:R-:W-:Y:S01]  /*0b60*/  UMOV UR6, 0x0 ;  /* 0x0000000000067882 */ /* 0x000fe20000000000 */
[----:B------:R-:W-:Y:S01]  /*0b70*/  UIADD3.X UR5, URZ, UR5, URZ, UP0, !UPT ;  /* 0x000000053f057290 */ /* 0x000fe200087fe43f */
[----:B------:R-:W-:Y:S01]  /*0b80*/  ISETP.NE.AND P2, PT, R0, RZ, PT ;  /* 0x000000ff0000720c */ /* 0x000fe20003f45270 */
[----:B------:R-:W-:Y:S01]  /*0b90*/  UMOV UR7, 0x10000000 ;  /* 0x1000000000077882 */ /* 0x000fe20000000000 */
[----:B------:R-:W-:Y:S01]  /*0ba0*/  UMOV UR18, URZ ;  /* 0x0000003f00127c82 */ /* 0x000fe20008000000 */
[----:B------:R-:W-:Y:S01]  /*0bb0*/  UMOV UR20, UR36 ;  /* 0x0000002400147c82 */ /* 0x000fe20008000000 */
[----:B------:R-:W-:Y:S01]  /*0bc0*/  UMOV UR21, UR37 ;  /* 0x0000002500157c82 */ /* 0x000fe20008000000 */
[----:B------:R-:W-:Y:S01]  /*0bd0*/  UIADD3 UR16, UR32, 0x3000, URZ ;  /* 0x0000300020107890 */ /* 0x000fe2000fffe03f */
[----:B------:R-:W-:Y:S01]  /*0be0*/  SHF.L.U32 R3, R3, 0x1f, RZ ;  /* 0x0000001f03037819 */ /* 0x000fe200000006ff */
[----:B------:R-:W-:-:S02]  /*0bf0*/  UIADD3 UR17, UR32, 0x33000, URZ ;  /* 0x0003300020117890 */ /* 0x000fc4000fffe03f */
[----:B------:R-:W-:Y:S02]  /*0c00*/  UIADD3 UR8, UR32, 0x7000, URZ ;  /* 0x0000700020087890 */ /* 0x000fe4000fffe03f */
[----:B------:R-:W-:Y:S01]  /*0c10*/  UIADD3 UR32, UR32, 0xb000, URZ ;  /* 0x0000b00020207890 */ /* 0x000fe2000fffe03f */
[----:B------:R-:W-:Y:S01]  /*0c20*/  UMOV UR10, 0x20 ;  /* 0x00000020000a7882 */ /* 0x000fe20000000000 */
[----:B------:R-:W-:Y:S01]  /*0c30*/  UMOV UR12, UR36 ;  /* 0x00000024000c7c82 */ /* 0x000fe20008000000 */
[----:B------:R-:W-:Y:S01]  /*0c40*/  UMOV UR13, UR37 ;  /* 0x00000025000d7c82 */ /* 0x000fe20008000000 */
[----:B------:R-:W-:Y:S01]  /*0c50*/  UMOV UR11, UR19 ;  /* 0x00000013000b7c82 */ /* 0x000fe20008000000 */
[----:B------:R-:W-:Y:S01]  /*0c60*/  UMOV UR9, UR17 ;  /* 0x0000001100097c82 */ /* 0x000fe20008000000 */
[----:B------:R-:W-:Y:S01]  /*0c70*/  UMOV UR34, 0x40 ;  /* 0x0000004000227882 */ /* 0x000fe20000000000 */
[----:B------:R-:W-:Y:S01]  /*0c80*/  UMOV UR35, UR19 ;  /* 0x0000001300237c82 */ /* 0x000fe20008000000 */
[----:B------:R1:W-:Y:S01]  /*0c90*/  UTMALDG.4D [UR16], [UR4], desc[UR6] ;  /* 0x00000610040075b4 */ /* 0x0003e20008019000 */
[----:B------:R-:W-:Y:S01]  /*0ca0*/  UMOV UR33, UR17 ;  /* 0x0000001100217c82 */ /* 0x000fe20008000000 */
[----:B---3--:R-:W-:-:S04]  /*0cb0*/  LEA R4, R11, R2, 0x18 ;  /* 0x000000020b047211 */ /* 0x008fc800078ec0ff */
[----:B------:R-:W-:Y:S01]  /*0cc0*/  LEA R2, R5, R4, 0x3 ;  /* 0x0000000405027211 */ /* 0x000fe200078e18ff */
[----:B------:R1:W-:Y:S01]  /*0cd0*/  UTMALDG.4D [UR8], [UR4], desc[UR6] ;  /* 0x00000608040075b4 */ /* 0x0003e20008019000 */
[----:B------:R1:W-:Y:S02]  /*0ce0*/  UTMALDG.4D [UR32], [UR4], desc[UR6] ;  /* 0x00000620040075b4 */ /* 0x0003e40008019000 */
[----:B------:R-:W2:Y:S02]  /*0cf0*/  SYNCS.PHASECHK.TRANS64.TRYWAIT P1, [R2+URZ+0x33020], R3 ;  /* 0x03302003020075a7 */ /* 0x000ea4000802017f */
[----:B-12---:R-:W-:Y:S05]  /*0d00*/  @!P1 BRA `(.L_x_14) ;  /* 0x0000013800589947 */ /* 0x006fea0003800000 */
.L_x_76:
[----:B------:R-:W-:Y:S01]  /*0d10*/  MOV R8, 0x1 ;  /* 0x0000000100087802 */ /* 0x000fe20000000f00 */
[----:B------:R-:W-:Y:S06]  /*0d20*/  @P2 BRA `(.L_x_15) ;  /* 0x0000000000142947 */ /* 0x000fec0003800000 */
[----:B------:R-:W-:Y:S01]  /*0d30*/  ISETP.NE.AND P1, PT, R12, RZ, PT ;  /* 0x000000ff0c00720c */ /* 0x000fe20003f25270 */
[----:B-1----:R-:W-:-:S04]  /*0d40*/  IMAD.MOV.U32 R3, RZ, RZ, 0xc000 ;  /* 0x0000c000ff037424 */ /* 0x002fc800078e00ff */
[----:B------:R2:W-:Y:S08]  /*0d50*/  SYNCS.ARRIVE.TRANS64 RZ, [R2+URZ+0x33000], R3 ;  /* 0x0330000302ff79a7 */ /* 0x0005f0000800003f */
[----:B------:R-:W-:Y:S05]  /*0d60*/  @!P1 BRA `(.L_x_15) ;  /* 0x0000000000049947 */ /* 0x000fea0003800000 */
[----:B------:R-:W-:Y:S01]  /*0d70*/  BPT.TRAP 0x1 ;  /* 0x000000040000795c */ /* 0x000fe20000300000 */
.L_x_15:
[C---:B------:R-:W-:Y:S01]  /*0d80*/  IMAD R4, R5.reuse, 0xc000, R4 ;  /* 0x0000c00005047824 */ /* 0x040fe200078e0204 */
[----:B------:R-:W-:Y:S01]  /*0d90*/  R2UR UR17, R2 ;  /* 0x00000000021172ca */ /* 0x000fe200000e0000 */
[----:B------:R-:W-:Y:S01]  /*0da0*/  ULDC.64 UR4, c[0x0][0x198] ;  /* 0x0000660000047ab9 */ /* 0x000fe20000000a00 */
[----:B------:R-:W-:Y:S01]  /*0db0*/  UMOV UR19, URZ ;  /* 0x0000003f00137c82 */ /* 0x000fe20008000000 */
[----:B------:R-:W-:Y:S01]  /*0dc0*/  UIADD3 UR4, UP0, UR4, 0x2f0, URZ ;  /* 0x000002f004047890 */ /* 0x000fe2000ff1e03f */
[----:B------:R-:W-:Y:S01]  /*0dd0*/  R2UR UR32, R4 ;  /* 0x00000000042072ca */ /* 0x000fe200000e0000 */
[----:B------:R-:W-:Y:S01]  /*0de0*/  UMOV UR6, 0x0 ;  /* 0x0000000000067882 */ /* 0x000fe20000000000 */
[----:B------:R-:W-:Y:S01]  /*0df0*/  UMOV UR7, 0x10000000 ;  /* 0x1000000000077882 */ /* 0x000fe20000000000 */
[----:B------:R-:W-:Y:S01]  /*0e00*/  UIADD3.X UR5, URZ, UR5, URZ, UP0, !UPT ;  /* 0x000000053f057290 */ /* 0x000fe200087fe43f */
[----:B------:R-:W-:Y:S01]  /*0e10*/  IADD3 R5, R5, 0x1, RZ ;  /* 0x0000000105057810 */ /* 0x000fe20007ffe0ff */
[----:B------:R-:W-:Y:S01]  /*0e20*/  UMOV UR18, URZ ;  /* 0x0000003f00127c82 */ /* 0x000fe20008000000 */
[----:B------:R-:W-:Y:S01]  /*0e30*/  UMOV UR20, UR36 ;  /* 0x0000002400147c82 */ /* 0x000fe20008000000 */
[----:B------:R-:W-:Y:S01]  /*0e40*/  UMOV UR21, UR37 ;  /* 0x0000002500157c82 */ /* 0x000fe20008000000 */
[----:B------:R-:W-:Y:S01]  /*0e50*/  UMOV UR10, 0x20 ;  /* 0x00000020000a7882 */ /* 0x000fe20000000000 */
[----:B------:R-:W-:Y:S01]  /*0e60*/  UIADD3 UR17, UR17, 0x33000, URZ ;  /* 0x0003300011117890 */ /* 0x000fe2000fffe03f */
[----:B------:R-:W-:Y:S01]  /*0e70*/  UMOV UR12, UR36 ;  /* 0x00000024000c7c82 */ /* 0x000fe20008000000 */
[----:B------:R-:W-:-:S02]  /*0e80*/  UMOV UR13, UR37 ;  /* 0x00000025000d7c82 */ /* 0x000fc40008000000 */
[----:B------:R-:W-:Y:S02]  /*0e90*/  UIADD3 UR16, UR32, 0x3000, URZ ;  /* 0x0000300020107890 */ /* 0x000fe4000fffe03f */
[----:B------:R-:W-:Y:S02]  /*0ea0*/  UIADD3 UR8, UR32, 0x7000, URZ ;  /* 0x0000700020087890 */ /* 0x000fe4000fffe03f */
[----:B------:R-:W-:Y:S01]  /*0eb0*/  UIADD3 UR32, UR32, 0xb000, URZ ;  /* 0x0000b00020207890 */ /* 0x000fe2000fffe03f */
[----:B------:R-:W-:Y:S01]  /*0ec0*/  UMOV UR11, UR19 ;  /* 0x00000013000b7c82 */ /* 0x000fe20008000000 */
[----:B------:R-:W-:Y:S01]  /*0ed0*/  UMOV UR9, UR17 ;  /* 0x0000001100097c82 */ /* 0x000fe20008000000 */
[----:B------:R-:W-:Y:S01]  /*0ee0*/  UMOV UR34, 0x40 ;  /* 0x0000004000227882 */ /* 0x000fe20000000000 */
[----:B------:R-:W-:Y:S01]  /*0ef0*/  UMOV UR35, UR19 ;  /* 0x0000001300237c82 */ /* 0x000fe20008000000 */
[----:B------:R3:W-:Y:S01]  /*0f00*/  UTMALDG.4D [UR16], [UR4], desc[UR6] ;  /* 0x00000610040075b4 */ /* 0x0007e20008019000 */
[----:B------:R-:W-:Y:S01]  /*0f10*/  UMOV UR33, UR17 ;  /* 0x0000001100217c82 */ /* 0x000fe20008000000 */
[----:B------:R3:W-:Y:S02]  /*0f20*/  UTMALDG.4D [UR8], [UR4], desc[UR6] ;  /* 0x00000608040075b4 */ /* 0x0007e40008019000 */
[----:B------:R3:W-:Y:S02]  /*0f30*/  UTMALDG.4D [UR32], [UR4], desc[UR6] ;  /* 0x00000620040075b4 */ /* 0x0007e40008019000 */
[----:B---3--:R-:W-:Y:S01]  /*0f40*/  NOP ;  /* 0x0000000000007918 */ /* 0x008fe20000000000 */
.L_x_11:
[----:B------:R-:W-:Y:S02]  /*0f50*/  ISETP.GE.AND P1, PT, R10, 0x101, PT ;  /* 0x000001010a00780c */ /* 0x000fe40003f26270 */
[----:B------:R-:W-:-:S11]  /*0f60*/  MOV R4, 0x1 ;  /* 0x0000000100047802 */ /* 0x000fd60000000f00 */
[----:B------:R-:W-:Y:S05]  /*0f70*/  @!P1 BRA `(.L_x_16) ;  /* 0x0000000400849947 */ /* 0x000fea0003800000 */
[----:B-12---:R-:W1:Y:S01]  /*0f80*/  S2R R3, SR_CgaCtaId ;  /* 0x0000000000037919 */ /* 0x006e620000008800 */
[----:B------:R-:W-:Y:S01]  /*0f90*/  MOV R2, 0x400 ;  /* 0x0000040000027802 */ /* 0x000fe20000000f00 */
[----:B------:R-:W-:Y:S01]  /*0fa0*/  IMAD.MOV.U32 R4, RZ, RZ, 0x1 ;  /* 0x00000001ff047424 */ /* 0x000fe200078e00ff */
[----:B------:R-:W-:-:S04]  /*0fb0*/  ISETP.NE.AND P2, PT, R0, RZ, PT ;  /* 0x000000ff0000720c */ /* 0x000fc80003f45270 */
[----:B------:R-:W-:Y:S02]  /*0fc0*/  SHF.L.U32 R4, R4, 0x1f, RZ ;  /* 0x0000001f04047819 */ /* 0x000fe400000006ff */
[----:B-1----:R-:W-:-:S04]  /*0fd0*/  LEA R2, R3, R2, 0x18 ;  /* 0x0000000203027211 */ /* 0x002fc800078ec0ff */
[----:B------:R-:W-:-:S04]  /*0fe0*/  LEA R3, R5, R2, 0x3 ;  /* 0x0000000205037211 */ /* 0x000fc800078e18ff */
[----:B------:R-:W1:Y:S02]  /*0ff0*/  SYNCS.PHASECHK.TRANS64.TRYWAIT P1, [R3+URZ+0x33020], R4 ;  /* 0x03302004030075a7 */ /* 0x000e64000802017f */
[----:B-1----:R-:W-:Y:S05]  /*1000*/  @!P1 BRA `(.L_x_17) ;  /* 0x0000013400ac9947 */ /* 0x002fea0003800000 */
.L_x_77:
[----:B------:R-:W-:Y:S05]  /*1010*/  @P2 BRA `(.L_x_18) ;  /* 0x0000000000142947 */ /* 0x000fea0003800000 */
[----:B------:R-:W-:Y:S02]  /*1020*/  ISETP.NE.AND P1, PT, R12, RZ, PT ;  /* 0x000000ff0c00720c */ /* 0x000fe40003f25270 */
[----:B-1----:R-:W-:-:S04]  /*1030*/  MOV R4, 0xc000 ;  /* 0x0000c00000047802 */ /* 0x002fc80000000f00 */
[----:B------:R2:W-:Y:S07]  /*1040*/  SYNCS.ARRIVE.TRANS64 RZ, [R3+URZ+0x33000], R4 ;  /* 0x0330000403ff79a7 */ /* 0x0005ee000800003f */
[----:B------:R-:W-:Y:S05]  /*1050*/  @!P1 BRA `(.L_x_18) ;  /* 0x0000000000049947 */ /* 0x000fea0003800000 */
[----:B------:R-:W-:Y:S01]  /*1060*/  BPT.TRAP 0x1 ;  /* 0x000000040000795c */ /* 0x000fe20000300000 */
.L_x_18:
[----:B------:R-:W3:Y:S01]  /*1070*/  S2R R11, SR_CgaCtaId ;  /* 0x00000000000b7919 */ /* 0x000ee20000008800 */
[----:B------:R-:W-:Y:S01]  /*1080*/  IMAD R2, R5, 0xc000, R2 ;  /* 0x0000c00005027824 */ /* 0x000fe200078e0202 */
[----:B------:R-:W-:Y:S01]  /*1090*/  R2UR UR17, R3 ;  /* 0x00000000031172ca */ /* 0x000fe200000e0000 */
[----:B------:R-:W-:Y:S01]  /*10a0*/  ULDC.64 UR4, c[0x0][0x198] ;  /* 0x0000660000047ab9 */ /* 0x000fe20000000a00 */
[----:B------:R-:W-:Y:S01]  /*10b0*/  R2UR UR19, R8 ;  /* 0x00000000081372ca */ /* 0x000fe200000e0000 */
[----:B------:R-:W-:Y:S01]  /*10c0*/  VIADD R5, R5, 0x1 ;  /* 0x0000000105057836 */ /* 0x000fe20000000000 */
[----:B------:R-:W-:Y:S01]  /*10d0*/  R2UR UR32, R2 ;  /* 0x00000000022072ca */ /* 0x000fe200000e0000 */
[----:B------:R-:W-:Y:S01]  /*10e0*/  UIADD3 UR4, UP0, UR4, 0x1f0, URZ ;  /* 0x000001f004047890 */ /* 0x000fe2000ff1e03f */
[----:B------:R-:W-:Y:S01]  /*10f0*/  MOV R2, 0x400 ;  /* 0x0000040000027802 */ /* 0x000fe20000000f00 */
[----:B------:R-:W-:Y:S01]  /*1100*/  UMOV UR6, 0x0 ;  /* 0x0000000000067882 */ /* 0x000fe20000000000 */
[C---:B------:R-:W-:Y:S01]  /*1110*/  ISETP.NE.AND P2, PT, R5.reuse, 0x4, PT ;  /* 0x000000040500780c */ /* 0x040fe20003f45270 */
[----:B------:R-:W-:Y:S01]  /*1120*/  UIADD3.X UR5, URZ, UR5, URZ, UP0, !UPT ;  /* 0x000000053f057290 */ /* 0x000fe200087fe43f */
[C---:B------:R-:W-:Y:S01]  /*1130*/  ISETP.NE.AND P1, PT, R5.reuse, 0x4, PT ;  /* 0x000000040500780c */ /* 0x040fe20003f25270 */
[----:B------:R-:W-:Y:S01]  /*1140*/  UMOV UR7, 0x10000000 ;  /* 0x1000000000077882 */ /* 0x000fe20000000000 */
[----:B------:R-:W-:Y:S01]  /*1150*/  SEL R5, R5, RZ, P2 ;  /* 0x000000ff05057207 */ /* 0x000fe20001000000 */
[----:B------:R-:W-:Y:S01]  /*1160*/  UIADD3 UR17, UR17, 0x33000, URZ ;  /* 0x0003300011117890 */ /* 0x000fe2000fffe03f */
[----:B-12---:R-:W-:Y:S01]  /*1170*/  SEL R4, RZ, 0x1, !P1 ;  /* 0x00000001ff047807 */ /* 0x006fe20004800000 */
[----:B------:R-:W-:Y:S01]  /*1180*/  USHF.L.U32 UR19, UR19, 0x8, URZ ;  /* 0x0000000813137899 */ /* 0x000fe2000800063f */
[----:B------:R-:W-:Y:S01]  /*1190*/  ISETP.NE.AND P2, PT, R0, RZ, PT ;  /* 0x000000ff0000720c */ /* 0x000fe20003f45270 */
[----:B------:R-:W-:-:S02]  /*11a0*/  UIADD3 UR16, UR32, 0x3000, URZ ;  /* 0x0000300020107890 */ /* 0x000fc4000fffe03f */
[----:B------:R-:W-:Y:S02]  /*11b0*/  UIADD3 UR8, UR32, 0x7000, URZ ;  /* 0x0000700020087890 */ /* 0x000fe4000fffe03f */
[----:B------:R-:W-:Y:S01]  /*11c0*/  UIADD3 UR32, UR32, 0xb000, URZ ;  /* 0x0000b00020207890 */ /* 0x000fe2000fffe03f */
[----:B------:R-:W-:Y:S01]  /*11d0*/  UMOV UR18, URZ ;  /* 0x0000003f00127c82 */ /* 0x000fe20008000000 */
[----:B------:R-:W-:Y:S01]  /*11e0*/  UMOV UR20, UR36 ;  /* 0x0000002400147c82 */ /* 0x000fe20008000000 */
[----:B------:R-:W-:Y:S01]  /*11f0*/  UMOV UR21, UR37 ;  /* 0x0000002500157c82 */ /* 0x000fe20008000000 */
[----:B------:R-:W-:Y:S01]  /*1200*/  UMOV UR10, 0x20 ;  /* 0x00000020000a7882 */ /* 0x000fe20000000000 */
[----:B------:R-:W-:Y:S01]  /*1210*/  UMOV UR12, UR36 ;  /* 0x00000024000c7c82 */ /* 0x000fe20008000000 */
[----:B------:R-:W-:Y:S01]  /*1220*/  UMOV UR13, UR37 ;  /* 0x00000025000d7c82 */ /* 0x000fe20008000000 */
[----:B------:R-:W-:Y:S01]  /*1230*/  UMOV UR9, UR17 ;  /* 0x0000001100097c82 */ /* 0x000fe20008000000 */
[----:B---3--:R-:W-:Y:S01]  /*1240*/  LEA R10, R11, R2, 0x18 ;  /* 0x000000020b0a7211 */ /* 0x008fe200078ec0ff */
[----:B------:R-:W-:Y:S01]  /*1250*/  UMOV UR11, UR19 ;  /* 0x00000013000b7c82 */ /* 0x000fe20008000000 */
[----:B------:R-:W-:Y:S01]  /*1260*/  SHF.L.U32 R2, R4, 0x1f, RZ ;  /* 0x0000001f04027819 */ /* 0x000fe200000006ff */
[----:B------:R-:W-:Y:S01]  /*1270*/  UMOV UR34, 0x40 ;  /* 0x0000004000227882 */ /* 0x000fe20000000000 */
[----:B------:R-:W-:Y:S01]  /*1280*/  LEA R3, R5, R10, 0x3 ;  /* 0x0000000a05037211 */ /* 0x000fe200078e18ff */
[----:B------:R-:W-:Y:S01]  /*1290*/  UMOV UR33, UR17 ;  /* 0x0000001100217c82 */ /* 0x000fe20008000000 */
[----:B------:R1:W-:Y:S01]  /*12a0*/  UTMALDG.4D [UR16], [UR4], desc[UR6] ;  /* 0x00000610040075b4 */ /* 0x0003e20008019000 */
[----:B------:R-:W-:Y:S01]  /*12b0*/  UMOV UR35, UR19 ;  /* 0x0000001300237c82 */ /* 0x000fe20008000000 */
[----:B------:R1:W-:Y:S01]  /*12c0*/  UTMALDG.4D [UR8], [UR4], desc[UR6] ;  /* 0x00000608040075b4 */ /* 0x0003e20008019000 */
[----:B------:R1:W-:Y:S01]  /*12d0*/  UTMALDG.4D [UR32], [UR4], desc[UR6] ;  /* 0x00000620040075b4 */ /* 0x0003e20008019000 */
[----:B------:R-:W2:Y:S02]  /*12e0*/  SYNCS.PHASECHK.TRANS64.TRYWAIT P1, [R3+URZ+0x33020], R2 ;  /* 0x03302002030075a7 */ /* 0x000ea4000802017f */
[----:B-12---:R-:W-:Y:S05]  /*12f0*/  @!P1 BRA `(.L_x_19) ;  /* 0x0000013400049947 */ /* 0x006fea0003800000 */
.L_x_78:
[----:B------:R-:W-:Y:S05]  /*1300*/  @P2 BRA `(.L_x_20) ;  /* 0x0000000000142947 */ /* 0x000fea0003800000 */
[----:B------:R-:W-:Y:S02]  /*1310*/  ISETP.NE.AND P1, PT, R12, RZ, PT ;  /* 0x000000ff0c00720c */ /* 0x000fe40003f25270 */
[----:B-1----:R-:W-:-:S04]  /*1320*/  MOV R2, 0xc000 ;  /* 0x0000c00000027802 */ /* 0x002fc80000000f00 */
[----:B------:R2:W-:Y:S07]  /*1330*/  SYNCS.ARRIVE.TRANS64 RZ, [R3+URZ+0x33000], R2 ;  /* 0x0330000203ff79a7 */ /* 0x0005ee000800003f */
[----:B------:R-:W-:Y:S05]  /*1340*/  @!P1 BRA `(.L_x_20) ;  /* 0x0000000000049947 */ /* 0x000fea0003800000 */
[----:B------:R-:W-:Y:S01]  /*1350*/  BPT.TRAP 0x1 ;  /* 0x000000040000795c */ /* 0x000fe20000300000 */
.L_x_20:
[----:B------:R-:W-:Y:S01]  /*1360*/  IMAD R10, R5, 0xc000, R10 ;  /* 0x0000c000050a7824 */ /* 0x000fe200078e020a */
[----:B------:R-:W-:Y:S01]  /*1370*/  R2UR UR17, R3 ;  /* 0x00000000031172ca */ /* 0x000fe200000e0000 */
[----:B------:R-:W-:Y:S01]  /*1380*/  ULDC.64 UR4, c[0x0][0x198] ;  /* 0x0000660000047ab9 */ /* 0x000fe20000000a00 */
[----:B------:R-:W-:Y:S01]  /*1390*/  R2UR UR19, R8 ;  /* 0x00000000081372ca */ /* 0x000fe200000e0000 */
[----:B------:R-:W-:Y:S01]  /*13a0*/  UIADD3 UR4, UP0, UR4, 0x2f0, URZ ;  /* 0x000002f004047890 */ /* 0x000fe2000ff1e03f */
[----:B------:R-:W-:Y:S01]  /*13b0*/  R2UR UR32, R10 ;  /* 0x000000000a2072ca */ /* 0x000fe200000e0000 */
[----:B------:R-:W-:Y:S01]  /*13c0*/  UMOV UR6, 0x0 ;  /* 0x0000000000067882 */ /* 0x000fe20000000000 */
[----:B------:R-:W-:Y:S01]  /*13d0*/  UMOV UR7, 0x10000000 ;  /* 0x1000000000077882 */ /* 0x000fe20000000000 */
[----:B------:R-:W-:Y:S01]  /*13e0*/  UIADD3.X UR5, URZ, UR5, URZ, UP0, !UPT ;  /* 0x000000053f057290 */ /* 0x000fe200087fe43f */
[----:B------:R-:W-:Y:S01]  /*13f0*/  VIADD R5, R5, 0x1 ;  /* 0x0000000105057836 */ /* 0x000fe20000000000 */
[----:B------:R-:W-:Y:S01]  /*1400*/  UMOV UR18, URZ ;  /* 0x0000003f00127c82 */ /* 0x000fe20008000000 */
[----:B------:R-:W-:Y:S01]  /*1410*/  UMOV UR20, UR36 ;  /* 0x0000002400147c82 */ /* 0x000fe20008000000 */
[----:B------:R-:W-:Y:S01]  /*1420*/  UMOV UR21, UR37 ;  /* 0x0000002500157c82 */ /* 0x000fe20008000000 */
[----:B------:R-:W-:Y:S01]  /*1430*/  UMOV UR10, 0x20 ;  /* 0x00000020000a7882 */ /* 0x000fe20000000000 */
[----:B------:R-:W-:Y:S01]  /*1440*/  UIADD3 UR17, UR17, 0x33000, URZ ;  /* 0x0003300011117890 */ /* 0x000fe2000fffe03f */
[C---:B------:R-:W-:Y:S01]  /*1450*/  ISETP.NE.AND P1, PT, R5.reuse, 0x4, PT ;  /* 0x000000040500780c */ /* 0x040fe20003f25270 */
[----:B------:R-:W-:Y:S01]  /*1460*/  USHF.L.U32 UR19, UR19, 0x8, URZ ;  /* 0x0000000813137899 */ /* 0x000fe2000800063f */
[----:B------:R-:W-:Y:S01]  /*1470*/  IADD3 R8, R8, 0x1, RZ ;  /* 0x0000000108087810 */ /* 0x000fe20007ffe0ff */
[----:B------:R-:W-:Y:S01]  /*1480*/  UIADD3 UR16, UR32, 0x3000, URZ ;  /* 0x0000300020107890 */ /* 0x000fe2000fffe03f */
[----:B-12---:R-:W-:Y:S01]  /*1490*/  SEL R3, RZ, 0x1, P1 ;  /* 0x00000001ff037807 */ /* 0x006fe20000800000 */
[----:B------:R-:W-:Y:S01]  /*14a0*/  UIADD3 UR8, UR32, 0x7000, URZ ;  /* 0x0000700020087890 */ /* 0x000fe2000fffe03f */
[----:B------:R-:W-:Y:S01]  /*14b0*/  SEL R5, R5, RZ, P1 ;  /* 0x000000ff05057207 */ /* 0x000fe20000800000 */
[----:B------:R-:W-:Y:S01]  /*14c0*/  UIADD3 UR32, UR32, 0xb000, URZ ;  /* 0x0000b00020207890 */ /* 0x000fe2000fffe03f */
[----:B------:R-:W-:Y:S01]  /*14d0*/  LOP3.LUT R4, R4, R3, RZ, 0x3c, !PT ;  /* 0x0000000304047212 */ /* 0x000fe200078e3cff */
        /* <DEDUP_REMOVED lines=8> */
[----:B------:R3:W-:Y:S01]  /*1560*/  UTMALDG.4D [UR8], [UR4], desc[UR6] ;  /* 0x00000608040075b4 */ /* 0x0007e20008019000 */
[----:B------:R3:W-:Y:S02]  /*1570*/  UTMALDG.4D [UR32], [UR4], desc[UR6] ;  /* 0x00000620040075b4 */ /* 0x0007e40008019000 */
[----:B---3--:R-:W-:Y:S01]  /*1580*/  NOP ;  /* 0x0000000000007918 */ /* 0x008fe20000000000 */
.L_x_16:
[----:B------:R-:W-:-:S07]  /*1590*/  IADD3 R7, R7, -0x4, RZ ;  /* 0xfffffffc07077810 */ /* 0x000fce0007ffe0ff */
.L_x_10:
[----:B------:R-:W-:Y:S05]  /*15a0*/  BSYNC B0 ;  /* 0x0000000000007941 */ /* 0x000fea0003800000 */
.L_x_9:
[----:B-12---:R-:W1:Y:S01]  /*15b0*/  S2R R3, SR_CgaCtaId ;  /* 0x0000000000037919 */ /* 0x006e620000008800 */
[----:B------:R-:W-:Y:S02]  /*15c0*/  MOV R2, 0x400 ;  /* 0x0000040000027802 */ /* 0x000fe40000000f00 */
[----:B------:R-:W-:Y:S02]  /*15d0*/  SHF.L.U32 R153, RZ, 0x1f, RZ ;  /* 0x0000001fff997819 */ /* 0x000fe400000006ff */
[----:B-1----:R-:W-:-:S04]  /*15e0*/  LEA R2, R3, R2, 0x18 ;  /* 0x0000000203027211 */ /* 0x002fc800078ec0ff */
[----:B------:R-:W1:Y:S02]  /*15f0*/  SYNCS.PHASECHK.TRANS64.TRYWAIT P1, [R2+URZ+0x33040], R153 ;  /* 0x03304099020075a7 */ /* 0x000e64000802017f */
[----:B-1----:R-:W-:Y:S05]  /*1600*/  @!P1 BRA `(.L_x_21) ;  /* 0x0000013000549947 */ /* 0x002fea0003800000 */
.L_x_79:
[----:B------:R-:W2:Y:S01]  /*1610*/  SYNCS.PHASECHK.TRANS64.TRYWAIT P1, [R2+URZ+0x33000], R153 ;  /* 0x03300099020075a7 */ /* 0x000ea2000802017f */
[----:B------:R-:W-:-:S04]  /*1620*/  SHF.R.S32.HI R3, RZ, 0x1f, R0 ;  /* 0x0000001fff037819 */ /* 0x000fc80000011400 */
[----:B------:R-:W-:-:S04]  /*1630*/  LEA.HI R3, R3, R0, RZ, 0x2 ;  /* 0x0000000003037211 */ /* 0x000fc800078f10ff */
[----:B------:R-:W-:-:S05]  /*1640*/  LOP3.LUT R3, R3, 0x7ffffffc, RZ, 0xc0, !PT ;  /* 0x7ffffffc03037812 */ /* 0x000fca00078ec0ff */
[----:B------:R-:W-:Y:S01]  /*1650*/  IMAD.IADD R10, R0, 0x1, -R3 ;  /* 0x00000001000a7824 */ /* 0x000fe200078e0a03 */
[----:B------:R-:W-:-:S04]  /*1660*/  MOV R3, RZ ;  /* 0x000000ff00037202 */ /* 0x000fc80000000f00 */
[----:B------:R-:W-:Y:S01]  /*1670*/  SHF.L.U32 R10, R10, 0x1, RZ ;  /* 0x000000010a0a7819 */ /* 0x000fe200000006ff */
[----:B--2---:R-:W-:Y:S06]  /*1680*/  @!P1 BRA `(.L_x_22) ;  /* 0x0000013000489947 */ /* 0x004fec0003800000 */
.L_x_80:
[----:B------:R-:W-:Y:S05]  /*1690*/  WARPSYNC.ALL ;  /* 0x0000000000007948 */ /* 0x000fea0003800000 */
[C---:B------:R-:W-:Y:S01]  /*16a0*/  R2UR UR23, R2.reuse ;  /* 0x00000000021772ca */ /* 0x040fe200000e0000 */
[----:B------:R-:W-:Y:S01]  /*16b0*/  WARPGROUP.ARRIVE ;  /* 0x00000000000079c5 */ /* 0x000fe20000000000 */
[----:B------:R-:W-:Y:S01]  /*16c0*/  R2UR UR4, R2 ;  /* 0x00000000020472ca */ /* 0x000fe200000e0000 */
[----:B------:R-:W-:Y:S01]  /*16d0*/  UMOV UR57, 0x80000020 ;  /* 0x8000002000397882 */ /* 0x000fe20000000000 */
[----:B------:R-:W-:Y:S01]  /*16e0*/  UMOV UR31, 0x80000020 ;  /* 0x80000020001f7882 */ /* 0x000fe20000000000 */
[----:B------:R-:W-:Y:S01]  /*16f0*/  UMOV UR29, UR57 ;  /* 0x00000039001d7c82 */ /* 0x000fe20008000000 */
[----:B------:R-:W-:Y:S01]  /*1700*/  UMOV UR53, 0x80000020 ;  /* 0x8000002000357882 */ /* 0x000fe20000000000 */
[----:B------:R-:W-:Y:S01]  /*1710*/  UMOV UR55, 0x80000020 ;  /* 0x8000002000377882 */ /* 0x000fe20000000000 */
[----:B------:R-:W-:Y:S01]  /*1720*/  UMOV UR49, 0x80000020 ;  /* 0x8000002000317882 */ /* 0x000fe20000000000 */
[----:B------:R-:W-:Y:S01]  /*1730*/  UMOV UR51, 0x80000020 ;  /* 0x8000002000337882 */ /* 0x000fe20000000000 */
[----:B------:R-:W-:Y:S01]  /*1740*/  UMOV UR45, 0x80000020 ;  /* 0x80000020002d7882 */ /* 0x000fe20000000000 */
[----:B------:R-:W-:Y:S01]  /*1750*/  UMOV UR47, 0x80000020 ;  /* 0x80000020002f7882 */ /* 0x000fe20000000000 */
[----:B------:R-:W-:Y:S01]  /*1760*/  UMOV UR41, 0x80000020 ;  /* 0x8000002000297882 */ /* 0x000fe20000000000 */
[----:B------:R-:W-:Y:S01]  /*1770*/  UIADD3 UR23, UR23, 0x3000, URZ ;  /* 0x0000300017177890 */ /* 0x000fe2000fffe03f */
[C---:B------:R-:W-:Y:S01]  /*1780*/  IADD3 R12, R10.reuse, 0x8, RZ ;  /* 0x000000080a0c7810 */ /* 0x040fe20007ffe0ff */
[----:B------:R-:W-:Y:S01]  /*1790*/  USHF.R.U32.HI UR4, URZ, 0x4, UR4 ;  /* 0x000000043f047899 */ /* 0x000fe20008011604 */
[C---:B------:R-:W-:Y:S01]  /*17a0*/  VIADD R11, R10.reuse, 0x1 ;  /* 0x000000010a0b7836 */ /* 0x040fe20000000000 */
[----:B------:R-:W-:Y:S01]  /*17b0*/  USHF.R.U32.HI UR23, URZ, 0x4, UR23 ;  /* 0x000000043f177899 */ /* 0x000fe20008011617 */
[----:B------:R-:W-:Y:S01]  /*17c0*/  IADD3 R18, R10, 0xa1, RZ ;  /* 0x000000a10a127810 */ /* 0x000fe20007ffe0ff */
[----:B------:R-:W-:-:S02]  /*17d0*/  ULOP3.LUT UR4, UR4, 0x3fff, URZ, 0xc0, !UPT ;  /* 0x00003fff04047892 */ /* 0x000fc4000f8ec03f */
[----:B------:R-:W-:Y:S02]  /*17e0*/  ULOP3.LUT UR23, UR23, 0x3fff, URZ, 0xc0, !UPT ;  /* 0x00003fff17177892 */ /* 0x000fe4000f8ec03f */
[----:B------:R-:W-:Y:S02]  /*17f0*/  ULOP3.LUT UR56, UR4, 0x10000, URZ, 0xfc, !UPT ;  /* 0x0001000004387892 */ /* 0x000fe4000f8efc3f */
[----:B------:R-:W-:Y:S02]  /*1800*/  ULOP3.LUT UR30, UR23, 0x10000, URZ, 0xfc, !UPT ;  /* 0x00010000171e7892 */ /* 0x000fe4000f8efc3f */
[----:B------:R-:W-:Y:S02]  /*1810*/  UIADD3 UR52, UR56, 0x2, URZ ;  /* 0x0000000238347890 */ /* 0x000fe4000fffe03f */
[----:B------:R-:W-:Y:S01]  /*1820*/  UIADD3 UR54, UR30, 0x2, URZ ;  /* 0x000000021e367890 */ /* 0x000fe2000fffe03f */
[----:B------:R-:W-:Y:S01]  /*1830*/  UMOV UR28, UR56 ;  /* 0x00000038001c7c82 */ /* 0x000fe20008000000 */
[----:B------:R-:W-:-:S03]  /*1840*/  UIADD3 UR48, UR56, 0x100, URZ ;  /* 0x0000010038307890 */ /* 0x000fc6000fffe03f */
[----:B------:R-:W-:Y:S01]  /*1850*/  HGMMA.64x256x16.F32.BF16 R24, gdesc[UR28], RZ, !UPT, gsb0 ;  /* 0x03e000001c1879f0 */ /* 0x000fe2000c0018ff */
[----:B------:R-:W-:Y:S02]  /*1860*/  UIADD3 UR50, UR30, 0x400, URZ ;  /* 0x000004001e327890 */ /* 0x000fe4000fffe03f */
[----:B------:R-:W-:Y:S02]  /*1870*/  UIADD3 UR44, UR56, 0x102, URZ ;  /* 0x00000102382c7890 */ /* 0x000fe4000fffe03f */
[----:B------:R-:W-:Y:S02]  /*1880*/  UIADD3 UR46, UR30, 0x402, URZ ;  /* 0x000004021e2e7890 */ /* 0x000fe4000fffe03f */
[----:B------:R-:W-:Y:S02]  /*1890*/  UIADD3 UR40, UR56, 0x200, URZ ;  /* 0x0000020038287890 */ /* 0x000fe4000fffe03f */
[----:B------:R-:W-:Y:S01]  /*18a0*/  UIADD3 UR42, UR30, 0x800, URZ ;  /* 0x000008001e2a7890 */ /* 0x000fe2000fffe03f */
[----:B------:R-:W-:Y:S01]  /*18b0*/  UMOV UR43, 0x80000020 ;  /* 0x80000020002b7882 */ /* 0x000fe20000000000 */
[----:B------:R-:W-:-:S02]  /*18c0*/  UIADD3 UR4, UR56, 0x202, URZ ;  /* 0x0000020238047890 */ /* 0x000fc4000fffe03f */
[----:B------:R-:W-:Y:S01]  /*18d0*/  UIADD3 UR6, UR30, 0x802, URZ ;  /* 0x000008021e067890 */ /* 0x000fe2000fffe03f */
[----:B------:R-:W-:Y:S01]  /*18e0*/  UMOV UR5, 0x80000020 ;  /* 0x8000002000057882 */ /* 0x000fe20000000000 */
[----:B------:R-:W-:Y:S01]  /*18f0*/  UMOV UR7, 0x80000020 ;  /* 0x8000002000077882 */ /* 0x000fe20000000000 */
[----:B------:R-:W-:Y:S01]  /*1900*/  ULDC UR8, c[0x0][0x28c] ;  /* 0x0000a30000087ab9 */ /* 0x000fe20000000800 */
        /* <DEDUP_REMOVED lines=31> */
[----:B------:R-:W-:-:S02]  /*1b00*/  WARPGROUP.DEPBAR.LE gsb0, 0x0 ;  /* 0x00008000000079c5 */ /* 0x000fc40000010000 */
[----:B------:R-:W-:-:S06]  /*1b10*/  WARPGROUP.ARRIVE ;  /* 0x00000000000079c5 */ /* 0x000fcc0000000000 */
[----:B------:R-:W-:Y:S01]  /*1b20*/  HGMMA.64x256x16.F32.BF16 R24, gdesc[UR52], R24, gsb0 ;  /* 0x03e00000341879f0 */ /* 0x000fe20008001818 */
[----:B------:R-:W-:Y:S01]  /*1b30*/  ULDC UR55, c[0x0][0x604] ;  /* 0x0001810000377ab9 */ /* 0x000fe20000000800 */
[----:B------:R-:W-:Y:S01]  /*1b40*/  ULDC UR54, c[0x0][0x604] ;  /* 0x0001810000367ab9 */ /* 0x000fe20000000800 */
[----:B------:R-:W-:Y:S02]  /*1b50*/  WARPGROUP.DEPBAR.LE gsb0, 0x0 ;  /* 0x00008000000079c5 */ /* 0x000fe40000010000 */
[----:B------:R-:W-:-:S15]  /*1b60*/  WARPGROUP.ARRIVE ;  /* 0x00000000000079c5 */ /* 0x000fde0000000000 */
[----:B------:R-:W-:-:S08]  /*1b70*/  NOP ;  /* 0x0000000000007918 */ /* 0x000fd00000000000 */
        /* <DEDUP_REMOVED lines=21> */
[----:B------:R-:W-:Y:S01]  /*1cd0*/  ISETP.GE.AND P4, PT, R12, UR7, PT ;  /* 0x000000070c007c0c */ /* 0x000fe2000bf86270 */
[C---:B------:R-:W-:Y:S01]  /*1ce0*/  VIADD R12, R10.reuse, 0x10 ;  /* 0x000000100a0c7836 */ /* 0x040fe20000000000 */
[----:B------:R-:W-:Y:S01]  /*1cf0*/  ISETP.GE.AND P3, PT, R11, UR6, PT ;  /* 0x000000060b007c0c */ /* 0x000fe2000bf66270 */
[----:B------:R-:W-:Y:S01]  /*1d00*/  ULDC UR7, c[0x0][0x28c] ;  /* 0x0000a30000077ab9 */ /* 0x000fe20000000800 */
[----:B------:R-:W-:Y:S01]  /*1d10*/  IADD3 R11, R10, 0x9, RZ ;  /* 0x000000090a0b7810 */ /* 0x000fe20007ffe0ff */
[----:B------:R-:W-:Y:S01]  /*1d20*/  ULDC UR6, c[0x0][0x28c] ;  /* 0x0000a30000067ab9 */ /* 0x000fe20000000800 */
[----:B------:R-:W-:Y:S01]  /*1d30*/  ISETP.GE.AND P6, PT, R12, UR7, PT ;  /* 0x000000070c007c0c */ /* 0x000fe2000bfc6270 */
[----:B------:R-:W-:Y:S01]  /*1d40*/  ULDC UR7, c[0x0][0x28c] ;  /* 0x0000a30000077ab9 */ /* 0x000fe20000000800 */
[----:B------:R-:W-:-:S02]  /*1d50*/  IADD3 R12, R10, 0x18, RZ ;  /* 0x000000180a0c7810 */ /* 0x000fc40007ffe0ff */
[----:B------:R-:W-:Y:S01]  /*1d60*/  ISETP.GE.AND P5, PT, R11, UR6, PT ;  /* 0x000000060b007c0c */ /* 0x000fe2000bfa6270 */
[----:B------:R-:W-:Y:S01]  /*1d70*/  ULDC UR6, c[0x0][0x28c] ;  /* 0x0000a30000067ab9 */ /* 0x000fe20000000800 */
[----:B------:R-:W-:Y:S02]  /*1d80*/  IADD3 R11, R10, 0x11, RZ ;  /* 0x000000110a0b7810 */ /* 0x000fe40007ffe0ff */
[----:B------:R-:W-:Y:S01]  /*1d90*/  ISETP.GE.AND P2, PT, R12, UR7, PT ;  /* 0x000000070c007c0c */ /* 0x000fe2000bf46270 */
[----:B------:R-:W-:Y:S01]  /*1da0*/  VIADD R12, R10, 0x19 ;  /* 0x000000190a0c7836 */ /* 0x000fe20000000000 */
[----:B------:R-:W-:Y:S01]  /*1db0*/  ISETP.GE.AND P1, PT, R11, UR6, PT ;  /* 0x000000060b007c0c */ /* 0x000fe2000bf26270 */
[----:B------:R-:W-:Y:S01]  /*1dc0*/  ULDC UR6, c[0x0][0x28c] ;  /* 0x0000a30000067ab9 */ /* 0x000fe20000000800 */
[----:B------:R-:W-:Y:S01]  /*1dd0*/  ULDC UR7, c[0x0][0x28c] ;  /* 0x0000a30000077ab9 */ /* 0x000fe20000000800 */
[----:B------:R-:W-:Y:S02]  /*1de0*/  WARPGROUP.DEPBAR.LE gsb0, 0x0 ;  /* 0x00008000000079c5 */ /* 0x000fe40000010000 */
[----:B------:R-:W-:-:S02]  /*1df0*/  FSEL R11, R25, -INF , !P3 ;  /* 0xff800000190b7808 */ /* 0x000fc40005800000 */
[----:B------:R-:W-:Y:S02]  /*1e00*/  FSEL R27, R27, -INF , !P3 ;  /* 0xff8000001b1b7808 */ /* 0x000fe40005800000 */
[----:B------:R-:W-:Y:S01]  /*1e10*/  ISETP.GE.AND P3, PT, R12, UR6, PT ;  /* 0x000000060c007c0c */ /* 0x000fe2000bf66270 */
[----:B------:R-:W-:Y:S01]  /*1e20*/  ULDC UR6, c[0x0][0x28c] ;  /* 0x0000a30000067ab9 */ /* 0x000fe20000000800 */
[----:B------:R-:W-:Y:S02]  /*1e30*/  IADD3 R12, R10, 0x20, RZ ;  /* 0x000000200a0c7810 */ /* 0x000fe40007ffe0ff */
[----:B------:R-:W-:Y:S02]  /*1e40*/  FSEL R13, R28, -INF , !P4 ;  /* 0xff8000001c0d7808 */ /* 0x000fe40006000000 */
[----:B------:R-:W-:Y:S02]  /*1e50*/  FSEL R30, R30, -INF , !P4 ;  /* 0xff8000001e1e7808 */ /* 0x000fe40006000000 */
[----:B------:R-:W-:Y:S01]  /*1e60*/  ISETP.GE.AND P4, PT, R12, UR6, PT ;  /* 0x000000060c007c0c */ /* 0x000fe2000bf86270 */
[----:B------:R-:W-:Y:S01]  /*1e70*/  ULDC UR6, c[0x0][0x28c] ;  /* 0x0000a30000067ab9 */ /* 0x000fe20000000800 */
[----:B------:R-:W-:-:S02]  /*1e80*/  IADD3 R12, R10, 0x21, RZ ;  /* 0x000000210a0c7810 */ /* 0x000fc40007ffe0ff */
[----:B------:R-:W-:Y:S02]  /*1e90*/  FSEL R176, R29, -INF , !P5 ;  /* 0xff8000001db07808 */ /* 0x000fe40006800000 */
[----:B------:R-:W-:Y:S02]  /*1ea0*/  FSEL R31, R31, -INF , !P5 ;  /* 0xff8000001f1f7808 */ /* 0x000fe40006800000 */
[----:B------:R-:W-:Y:S01]  /*1eb0*/  ISETP.GE.AND P5, PT, R12, UR6, PT ;  /* 0x000000060c007c0c */ /* 0x000fe2000bfa6270 */
[----:B------:R-:W-:Y:S01]  /*1ec0*/  VIADD R12, R10, 0x28 ;  /* 0x000000280a0c7836 */ /* 0x000fe20000000000 */
[----:B------:R-:W-:Y:S01]  /*1ed0*/  ULDC UR6, c[0x0][0x28c] ;  /* 0x0000a30000067ab9 */ /* 0x000fe20000000800 */
        /* <DEDUP_REMOVED lines=8> */
[----:B------:R-:W-:Y:S01]  /*1f60*/  ULDC UR6, c[0x0][0x28c] ;  /* 0x0000a30000067ab9 */ /* 0x000fe20000000800 */
[----:B------:R-:W-:Y:S02]  /*1f70*/  IADD3 R12, R10, 0x30, RZ ;  /* 0x000000300a0c7810 */ /* 0x000fe40007ffe0ff */
[----:B------:R-:W-:Y:S02]  /*1f80*/  FSEL R14, R36, -INF , !P2 ;  /* 0xff800000240e7808 */ /* 0x000fe40005000000 */
[----:B------:R-:W-:-:S02]  /*1f90*/  FSEL R38, R38, -INF , !P2 ;  /* 0xff80000026267808 */ /* 0x000fc40005000000 */
[----:B------:R-:W-:Y:S01]  /*1fa0*/  ISETP.GE.AND P2, PT, R12, UR6, PT ;  /* 0x000000060c007c0c */ /* 0x000fe2000bf46270 */
[----:B------:R-:W-:Y:S01]  /*1fb0*/  VIADD R12, R10, 0x31 ;  /* 0x000000310a0c7836 */ /* 0x000fe20000000000 */
[----:B------:R-:W-:Y:S01]  /*1fc0*/  ULDC UR6, c[0x0][0x28c] ;  /* 0x0000a30000067ab9 */ /* 0x000fe20000000800 */
[----:B------:R-:W-:Y:S02]  /*1fd0*/  FSEL R15, R37, -INF , !P3 ;  /* 0xff800000250f7808 */ /* 0x000fe40005800000 */
[----:B------:R-:W-:Y:S02]  /*1fe0*/  FSEL R39, R39, -INF , !P3 ;  /* 0xff80000027277808 */ /* 0x000fe40005800000 */
[----:B------:R-:W-:Y:S01]  /*1ff0*/  ISETP.GE.AND P3, PT, R12, UR6, PT ;  /* 0x000000060c007c0c */ /* 0x000fe2000bf66270 */
[----:B------:R-:W-:Y:S01]  /*2000*/  ULDC UR6, c[0x0][0x28c] ;  /* 0x0000a30000067ab9 */ /* 0x000fe20000000800 */
[----:B------:R-:W-:Y:S02]  /*2010*/  IADD3 R12, R10, 0x38, RZ ;  /* 0x000000380a0c7810 */ /* 0x000fe40007ffe0ff */
        /* <DEDUP_REMOVED lines=8> */
[----:B------:R-:W-:Y:S01]  /*20a0*/  VIADD R12, R10, 0x40 ;  /* 0x000000400a0c7836 */ /* 0x000fe20000000000 */
[----:B------:R-:W-:Y:S01]  /*20b0*/  ULDC UR6, c[0x0][0x28c] ;  /* 0x0000a30000067ab9 */ /* 0x000fe20000000800 */
        /* <DEDUP_REMOVED lines=40> */
[----:B------:R-:W-:Y:S01]  /*2340*/  FSEL R180, R60, -INF , !P2 ;  /* 0xff8000003cb47808 */ /* 0x000fe20005000000 */
[----:B------:R-:W-:Y:S01]  /*2350*/  VIADD R60, R10, 0xa9 ;  /* 0x000000a90a3c7836 */ /* 0x000fe20000000000 */
[----:B------:R-:W-:Y:S01]  /*2360*/  FSEL R29, R62, -INF , !P2 ;  /* 0xff8000003e1d7808 */ /* 0x000fe20005000000 */
[----:B------:R-:W-:Y:S01]  /*2370*/  VIADD R62, R10, 0xf1 ;  /* 0x000000f10a3e7836 */ /* 0x000fe20000000000 */
        /* <DEDUP_REMOVED lines=76> */
[----:B------:R-:W-:Y:S01]  /*2840*/  ULDC UR6, c[0x0][0x28c] ;  /* 0x0000a30000067ab9 */ /* 0x000fe20000000800 */
[----:B------:R-:W-:Y:S01]  /*2850*/  FSEL R83, R92, -INF , !P6 ;  /* 0xff8000005c537808 */ /* 0x000fe20007000000 */
[----:B------:R-:W-:Y:S01]  /*2860*/  VIADD R12, R10, 0xa0 ;  /* 0x000000a00a0c7836 */ /* 0x000fe20000000000 */
[----:B------:R-:W-:Y:S02]  /*2870*/  FSEL R76, R94, -INF , !P6 ;  /* 0xff8000005e4c7808 */ /* 0x000fe40007000000 */
[----:B------:R-:W-:Y:S01]  /*2880*/  ISETP.GE.AND P6, PT, R10, UR6, PT ;  /* 0x000000060a007c0c */ /* 0x000fe2000bfc6270 */
[----:B------:R-:W-:Y:S01]  /*2890*/  ULDC UR6, c[0x0][0x28c] ;  /* 0x0000a30000067ab9 */ /* 0x000fe20000000800 */
[----:B------:R-:W-:Y:S02]  /*28a0*/  FSEL R93, R93, -INF , !P1 ;  /* 0xff8000005d5d7808 */ /* 0x000fe40004800000 */
[----:B------:R-:W-:-:S02]  /*28b0*/  FSEL R48, R24, -INF , !P6 ;  /* 0xff80000018307808 */ /* 0x000fc40007000000 */
[----:B------:R-:W-:Y:S02]  /*28c0*/  FSEL R44, R26, -INF , !P6 ;  /* 0xff8000001a2c7808 */ /* 0x000fe40007000000 */
[----:B------:R-:W-:Y:S01]  /*28d0*/  ISETP.GE.AND P6, PT, R12, UR7, PT ;  /* 0x000000070c007c0c */ /* 0x000fe2000bfc6270 */
[----:B------:R-:W-:Y:S01]  /*28e0*/  ULDC UR7, c[0x0][0x604] ;  /* 0x0001810000077ab9 */ /* 0x000fe20000000800 */
[----:B------:R-:W-:Y:S02]  /*28f0*/  FMNMX R12, R48, R11, !PT ;  /* 0x0000000b300c7209 */ /* 0x000fe40007800000 */
[----:B------:R-:W-:Y:S02]  /*2900*/  FMNMX R19, R44, R27, !PT ;  /* 0x0000001b2c137209 */ /* 0x000fe40007800000 */
[----:B------:R-:W-:Y:S02]  /*2910*/  FMNMX R61, R13, R12, !PT ;  /* 0x0000000c0d3d7209 */ /* 0x000fe40007800000 */
[----:B------:R-:W-:-:S02]  /*2920*/  FMNMX R12, R30, R19, !PT ;  /* 0x000000131e0c7209 */ /* 0x000fc40007800000 */
[----:B------:R-:W-:Y:S02]  /*2930*/  FSEL R77, R95, -INF , !P1 ;  /* 0xff8000005f4d7808 */ /* 0x000fe40004800000 */
[----:B------:R-:W-:Y:S01]  /*2940*/  ISETP.GE.AND P1, PT, R18, UR8, PT ;  /* 0x0000000812007c0c */ /* 0x000fe2000bf26270 */
[----:B------:R-:W-:Y:S01]  /*2950*/  ULDC UR8, c[0x0][0x604] ;  /* 0x0001810000087ab9 */ /* 0x000fe20000000800 */
[----:B------:R-:W-:Y:S02]  /*2960*/  FMNMX R61, R176, R61, !PT ;  /* 0x0000003db03d7209 */ /* 0x000fe40007800000 */
[----:B------:R-:W-:Y:S02]  /*2970*/  IADD3 R18, R10, 0xa8, RZ ;  /* 0x000000a80a127810 */ /* 0x000fe40007ffe0ff */
[----:B------:R-:W-:Y:S02]  /*2980*/  FMNMX R19, R31, R12, !PT ;  /* 0x0000000c1f137209 */ /* 0x000fe40007800000 */
[----:B------:R-:W-:-:S02]  /*2990*/  FSEL R86, R96, -INF , !P2 ;  /* 0xff80000060567808 */ /* 0x000fc40005000000 */
[----:B------:R-:W-:Y:S02]  /*29a0*/  FSEL R24, R98, -INF , !P2 ;  /* 0xff80000062187808 */ /* 0x000fe40005000000 */
[----:B------:R-:W-:Y:S02]  /*29b0*/  FMNMX R12, R32, R61, !PT ;  /* 0x0000003d200c7209 */ /* 0x000fe40007800000 */
[----:B------:R-:W-:Y:S01]  /*29c0*/  ISETP.GE.AND P2, PT, R18, UR6, PT ;  /* 0x0000000612007c0c */ /* 0x000fe2000bf46270 */
[----:B------:R-:W-:Y:S01]  /*29d0*/  ULDC UR6, c[0x0][0x28c] ;  /* 0x0000a30000067ab9 */ /* 0x000fe20000000800 */
[----:B------:R-:W-:Y:S02]  /*29e0*/  FMNMX R18, R20, R19, !PT ;  /* 0x0000001314127209 */ /* 0x000fe40007800000 */
[----:B------:R-:W-:Y:S02]  /*29f0*/  FMNMX R19, R33, R12, !PT ;  /* 0x0000000c21137209 */ /* 0x000fe40007800000 */
[----:B------:R-:W-:-:S02]  /*2a00*/  FMNMX R61, R21, R18, !PT ;  /* 0x00000012153d7209 */ /* 0x000fc40007800000 */
[----:B------:R-:W-:Y:S02]  /*2a10*/  FMNMX R12, R14, R19, !PT ;  /* 0x000000130e0c7209 */ /* 0x000fe40007800000 */
[----:B------:R-:W-:Y:S02]  /*2a20*/  FMNMX R18, R38, R61, !PT ;  /* 0x0000003d26127209 */ /* 0x000fe40007800000 */
[----:B------:R-:W-:Y:S02]  /*2a30*/  FMNMX R19, R15, R12, !PT ;  /* 0x0000000c0f137209 */ /* 0x000fe40007800000 */
        /* <DEDUP_REMOVED lines=8> */
[----:B------:R-:W-:-:S02]  /*2ac0*/  FSEL R87, R97, -INF , !P3 ;  /* 0xff80000061577808 */ /* 0x000fc40005800000 */
        /* <DEDUP_REMOVED lines=11> */
[----:B------:R-:W-:Y:S02]  /*2b80*/  IADD3 R60, R10, 0xb1, RZ ;  /* 0x000000b10a3c7810 */ /* 0x000fe40007ffe0ff */
[----:B------:R-:W-:Y:S02]  /*2b90*/  FMNMX R19, R47, R12, !PT ;  /* 0x0000000c2f137209 */ /* 0x000fe40007800000 */
[----:B------:R-:W-:-:S02]  /*2ba0*/  FMNMX R18, R51, R18, !PT ;  /* 0x0000001233127209 */ /* 0x000fc40007800000 */
[----:B------:R-:W-:Y:S02]  /*2bb0*/  FSEL R184, R101, -INF , !P5 ;  /* 0xff80000065b87808 */ /* 0x000fe40006800000 */
[----:B------:R-:W-:Y:S02]  /*2bc0*/  FSEL R92, R103, -INF , !P5 ;  /* 0xff800000675c7808 */ /* 0x000fe40006800000 */
[----:B------:R-:W-:Y:S01]  /*2bd0*/  ISETP.GE.AND P5, PT, R60, UR6, PT ;  /* 0x000000063c007c0c */ /* 0x000fe2000bfa6270 */
[----:B------:R-:W-:Y:S01]  /*2be0*/  VIADD R60, R10, 0xb8 ;  /* 0x000000b80a3c7836 */ /* 0x000fe20000000000 */
[----:B------:R-:W-:Y:S01]  /*2bf0*/  FMNMX R12, R52, R19, !PT ;  /* 0x00000013340c7209 */ /* 0x000fe20007800000 */
[----:B------:R-:W-:Y:S01]  /*2c00*/  ULDC UR6, c[0x0][0x28c] ;  /* 0x0000a30000067ab9 */ /* 0x000fe20000000800 */
[----:B------:R-:W-:Y:S02]  /*2c10*/  FMNMX R19, R25, R18, !PT ;  /* 0x0000001219137209 */ /* 0x000fe40007800000 */
[----:B------:R-:W-:-:S02]  /*2c20*/  FMNMX R61, R53, R12, !PT ;  /* 0x0000000c353d7209 */ /* 0x000fc40007800000 */
[----:B------:R-:W-:Y:S02]  /*2c30*/  FSEL R185, R104, -INF , !P6 ;  /* 0xff80000068b97808 */ /* 0x000fe40007000000 */
[----:B------:R-:W-:Y:S02]  /*2c40*/  FSEL R152, R106, -INF , !P6 ;  /* 0xff8000006a987808 */ /* 0x000fe40007000000 */
[----:B------:R-:W-:Y:S02]  /*2c50*/  IADD3 R18, R10, 0xb9, RZ ;  /* 0x000000b90a127810 */ /* 0x000fe40007ffe0ff */
[----:B------:R-:W-:Y:S01]  /*2c60*/  ISETP.GE.AND P6, PT, R60, UR6, PT ;  /* 0x000000063c007c0c */ /* 0x000fe2000bfc6270 */
[----:B------:R-:W-:Y:S01]  /*2c70*/  ULDC UR6, c[0x0][0x28c] ;  /* 0x0000a30000067ab9 */ /* 0x000fe20000000800 */
        /* <DEDUP_REMOVED lines=31> */
[----:B------:R-:W-:Y:S02]  /*2e70*/  IADD3 R60, R10, 0xc0, RZ ;  /* 0x000000c00a3c7810 */ /* 0x000fe40007ffe0ff */
[----:B------:R-:W-:-:S02]  /*2e80*/  FMNMX R19, R81, R12, !PT ;  /* 0x0000000c51137209 */ /* 0x000fc40007800000 */
[----:B------:R-:W-:Y:S02]  /*2e90*/  FSEL R187, R108, -INF , !P2 ;  /* 0xff8000006cbb7808 */ /* 0x000fe40005000000 */
[----:B------:R-:W-:Y:S02]  /*2ea0*/  FSEL R155, R110, -INF , !P2 ;  /* 0xff8000006e9b7808 */ /* 0x000fe40005000000 */
[----:B------:R-:W-:Y:S02]  /*2eb0*/  FMNMX R61, R57, R18, !PT ;  /* 0x00000012393d7209 */ /* 0x000fe40007800000 */
[----:B------:R-:W-:Y:S01]  /*2ec0*/  ISETP.GE.AND P2, PT, R60, UR6, PT ;  /* 0x000000063c007c0c */ /* 0x000fe2000bf46270 */
[----:B------:R-:W-:Y:S01]  /*2ed0*/  VIADD R60, R10, 0xc1 ;  /* 0x000000c10a3c7836 */ /* 0x000fe20000000000 */
[----:B------:R-:W-:Y:S01]  /*2ee0*/  FMNMX R12, R84, R19, !PT ;  /* 0x00000013540c7209 */ /* 0x000fe20007800000 */
[----:B------:R-:W-:Y:S01]  /*2ef0*/  ULDC UR6, c[0x0][0x28c] ;  /* 0x0000a30000067ab9 */ /* 0x000fe20000000800 */
[----:B------:R-:W-:-:S02]  /*2f00*/  FMNMX R18, R68, R61, !PT ;  /* 0x0000003d44127209 */ /* 0x000fc40007800000 */
[----:B------:R-:W-:Y:S02]  /*2f10*/  FSEL R188, R109, -INF , !P3 ;  /* 0xff8000006dbc7808 */ /* 0x000fe40005800000 */
[----:B------:R-:W-:Y:S02]  /*2f20*/  FSEL R156, R111, -INF , !P3 ;  /* 0xff8000006f9c7808 */ /* 0x000fe40005800000 */
[----:B------:R-:W-:Y:S02]  /*2f30*/  FMNMX R19, R85, R12, !PT ;  /* 0x0000000c55137209 */ /* 0x000fe40007800000 */
[----:B------:R-:W-:Y:S01]  /*2f40*/  ISETP.GE.AND P3, PT, R60, UR6, PT ;  /* 0x000000063c007c0c */ /* 0x000fe2000bf66270 */
[----:B------:R-:W-:Y:S01]  /*2f50*/  ULDC UR6, c[0x0][0x28c] ;  /* 0x0000a30000067ab9 */ /* 0x000fe20000000800 */
[----:B------:R-:W-:Y:S02]  /*2f60*/  IADD3 R60, R10, 0xc8, RZ ;  /* 0x000000c80a3c7810 */ /* 0x000fe40007ffe0ff */
[----:B------:R-:W-:-:S02]  /*2f70*/  FMNMX R61, R69, R18, !PT ;  /* 0x00000012453d7209 */ /* 0x000fc40007800000 */
[----:B------:R-:W-:Y:S02]  /*2f80*/  FMNMX R19, R88, R19, !PT ;  /* 0x0000001358137209 */ /* 0x000fe40007800000 */
[----:B------:R-:W-:Y:S02]  /*2f90*/  FSEL R189, R112, -INF , !P4 ;  /* 0xff80000070bd7808 */ /* 0x000fe40006000000 */
[----:B------:R-:W-:Y:S02]  /*2fa0*/  FSEL R157, R114, -INF , !P4 ;  /* 0xff800000729d7808 */ /* 0x000fe40006000000 */
[----:B------:R-:W-:Y:S01]  /*2fb0*/  ISETP.GE.AND P4, PT, R60, UR6, PT ;  /* 0x000000063c007c0c */ /* 0x000fe2000bf86270 */
[----:B------:R-:W-:Y:S01]  /*2fc0*/  ULDC UR6, c[0x0][0x28c] ;  /* 0x0000a30000067ab9 */ /* 0x000fe20000000800 */
[----:B------:R-:W-:Y:S02]  /*2fd0*/  FMNMX R12, R90, R61, !PT ;  /* 0x0000003d5a0c7209 */ /* 0x000fe40007800000 */
[----:B------:R-:W-:-:S02]  /*2fe0*/  IADD3 R60, R10, 0xc9, RZ ;  /* 0x000000c90a3c7810 */ /* 0x000fc40007ffe0ff */
[----:B------:R-:W-:Y:S02]  /*2ff0*/  FMNMX R18, R82, R19, !PT ;  /* 0x0000001352127209 */ /* 0x000fe40007800000 */
        /* <DEDUP_REMOVED lines=41> */
[----:B------:R-:W-:Y:S02]  /*3290*/  IADD3 R18, R10, 0xe1, RZ ;  /* 0x000000e10a127810 */ /* 0x000fe40007ffe0ff */
[----:B------:R-:W-:Y:S01]  /*32a0*/  ISETP.GE.AND P4, PT, R60, UR6, PT ;  /* 0x000000063c007c0c */ /* 0x000fe2000bf86270 */
[----:B------:R-:W-:Y:S01]  /*32b0*/  ULDC UR6, c[0x0][0x28c] ;  /* 0x0000a30000067ab9 */ /* 0x000fe20000000800 */
[----:B------:R-:W-:Y:S01]  /*32c0*/  FMNMX R61, R152, R61, !PT ;  /* 0x0000003d983d7209 */ /* 0x000fe20007800000 */
[----:B------:R-:W-:Y:S01]  /*32d0*/  VIADD R60, R10, 0xe8 ;  /* 0x000000e80a3c7836 */ /* 0x000fe20000000000 */
        /* <DEDUP_REMOVED lines=12> */
[----:B------:R-:W-:Y:S02]  /*33a0*/  FSEL R128, R128, -INF , !P6 ;  /* 0xff80000080807808 */ /* 0x000fe40007000000 */
[----:B------:R-:W-:-:S02]  /*33b0*/  FSEL R165, R130, -INF , !P6 ;  /* 0xff80000082a57808 */ /* 0x000fc40007000000 */
[----:B------:R-:W-:Y:S02]  /*33c0*/  IADD3 R18, R10, 0xe9, RZ ;  /* 0x000000e90a127810 */ /* 0x000fe40007ffe0ff */
[----:B------:R-:W-:Y:S01]  /*33d0*/  ISETP.GE.AND P6, PT, R60, UR6, PT ;  /* 0x000000063c007c0c */ /* 0x000fe2000bfc6270 */
[----:B------:R-:W-:Y:S01]  /*33e0*/  ULDC UR6, c[0x0][0x28c] ;  /* 0x0000a30000067ab9 */ /* 0x000fe20000000800 */
[----:B------:R-:W-:Y:S02]  /*33f0*/  FMNMX R61, R113, R12, !PT ;  /* 0x0000000c713d7209 */ /* 0x000fe40007800000 */
[----:B------:R-:W-:Y:S02]  /*3400*/  FSEL R129, R129, -INF , !P1 ;  /* 0xff80000081817808 */ /* 0x000fe40004800000 */
[----:B------:R-:W-:Y:S02]  /*3410*/  FSEL R166, R131, -INF , !P1 ;  /* 0xff80000083a67808 */ /* 0x000fe40004800000 */
[----:B------:R-:W-:-:S02]  /*3420*/  FMNMX R12, R158, R19, !PT ;  /* 0x000000139e0c7209 */ /* 0x000fc40007800000 */
[----:B------:R-:W-:Y:S01]  /*3430*/  ISETP.GE.AND P1, PT, R18, UR6, PT ;  /* 0x0000000612007c0c */ /* 0x000fe2000bf26270 */
[----:B------:R-:W-:Y:S01]  /*3440*/  ULDC UR6, c[0x0][0x28c] ;  /* 0x0000a30000067ab9 */ /* 0x000fe20000000800 */
[----:B------:R-:W-:Y:S02]  /*3450*/  FMNMX R18, R116, R61, !PT ;  /* 0x0000003d74127209 */ /* 0x000fe40007800000 */
[----:B------:R-:W-:Y:S02]  /*3460*/  FMNMX R19, R159, R12, !PT ;  /* 0x0000000c9f137209 */ /* 0x000fe40007800000 */
[----:B------:R-:W-:Y:S02]  /*3470*/  FMNMX R61, R117, R18, !PT ;  /* 0x00000012753d7209 */ /* 0x000fe40007800000 */
[----:B------:R-:W-:Y:S02]  /*3480*/  FMNMX R12, R160, R19, !PT ;  /* 0x00000013a00c7209 */ /* 0x000fe40007800000 */
[----:B------:R-:W-:-:S02]  /*3490*/  FMNMX R18, R120, R61, !PT ;  /* 0x0000003d78127209 */ /* 0x000fc40007800000 */
[----:B------:R-:W-:Y:S02]  /*34a0*/  IADD3 R60, R10, 0xf0, RZ ;  /* 0x000000f00a3c7810 */ /* 0x000fe40007ffe0ff */
[----:B------:R-:W-:Y:S02]  /*34b0*/  FMNMX R19, R161, R12, !PT ;  /* 0x0000000ca1137209 */ /* 0x000fe40007800000 */
[----:B------:R-:W-:Y:S01]  /*34c0*/  FMNMX R61, R121, R18, !PT ;  /* 0x00000012793d7209 */ /* 0x000fe20007800000 */
[----:B------:R-:W3:Y:S01]  /*34d0*/  LDC R12, c[0x0][0x28c] ;  /* 0x0000a300ff0c7b82 */ /* 0x000ee20000000800 */
[----:B------:R-:W-:Y:S02]  /*34e0*/  FSEL R118, R132, -INF , !P2 ;  /* 0xff80000084767808 */ /* 0x000fe40005000000 */
[----:B------:R-:W-:Y:S02]  /*34f0*/  FSEL R167, R134, -INF , !P2 ;  /* 0xff80000086a77808 */ /* 0x000fe40005000000 */
[----:B------:R-:W-:Y:S01]  /*3500*/  ISETP.GE.AND P2, PT, R60, UR6, PT ;  /* 0x000000063c007c0c */ /* 0x000fe2000bf46270 */
[----:B------:R-:W-:Y:S01]  /*3510*/  ULDC UR6, c[0x0][0x28c] ;  /* 0x0000a30000067ab9 */ /* 0x000fe20000000800 */
        /* <DEDUP_REMOVED lines=9> */
[----:B------:R-:W-:Y:S02]  /*35b0*/  FSEL R133, R133, -INF , !P3 ;  /* 0xff80000085857808 */ /* 0x000fe40005800000 */
[----:B------:R-:W-:Y:S02]  /*35c0*/  FMNMX R60, R118, R61, !PT ;  /* 0x0000003d763c7209 */ /* 0x000fe40007800000 */
[----:B------:R-:W-:Y:S02]  /*35d0*/  FSEL R168, R135, -INF , !P3 ;  /* 0xff80000087a87808 */ /* 0x000fe40005800000 */
[----:B------:R-:W-:-:S02]  /*35e0*/  FMNMX R61, R167, R18, !PT ;  /* 0x00000012a73d7209 */ /* 0x000fc40007800000 */
[----:B------:R-:W-:Y:S02]  /*35f0*/  FSEL R136, R136, -INF , !P4 ;  /* 0xff80000088887808 */ /* 0x000fe40006000000 */
[----:B------:R-:W-:Y:S02]  /*3600*/  FMNMX R79, R133, R60, !PT ;  /* 0x0000003c854f7209 */ /* 0x000fe40007800000 */
[----:B------:R-:W-:Y:S02]  /*3610*/  IADD3 R19, R10, 0xf9, RZ ;  /* 0x000000f90a137810 */ /* 0x000fe40007ffe0ff */
[----:B------:R-:W-:Y:S02]  /*3620*/  FSEL R169, R138, -INF , !P4 ;  /* 0xff8000008aa97808 */ /* 0x000fe40006000000 */
[----:B------:R-:W-:Y:S02]  /*3630*/  FMNMX R18, R168, R61, !PT ;  /* 0x0000003da8127209 */ /* 0x000fe40007800000 */
[----:B------:R-:W-:-:S02]  /*3640*/  FSEL R137, R137, -INF , !P5 ;  /* 0xff80000089897808 */ /* 0x000fc40006800000 */
[----:B------:R-:W-:Y:S02]  /*3650*/  FMNMX R60, R136, R79, !PT ;  /* 0x0000004f883c7209 */ /* 0x000fe40007800000 */
[----:B------:R-:W-:Y:S02]  /*3660*/  FSEL R170, R139, -INF , !P5 ;  /* 0xff8000008baa7808 */ /* 0x000fe40006800000 */
[----:B---3--:R-:W-:Y:S02]  /*3670*/  ISETP.GE.AND P5, PT, R19, R12, PT ;  /* 0x0000000c1300720c */ /* 0x008fe40003fa6270 */
[----:B------:R-:W-:Y:S02]  /*3680*/  FMNMX R19, R169, R18, !PT ;  /* 0x00000012a9137209 */ /* 0x000fe40007800000 */
[----:B------:R-:W-:Y:S02]  /*3690*/  FSEL R119, R140, -INF , !P6 ;  /* 0xff8000008c777808 */ /* 0x000fe40007000000 */
[----:B------:R-:W-:-:S02]  /*36a0*/  FMNMX R60, R137, R60, !PT ;  /* 0x0000003c893c7209 */ /* 0x000fc40007800000 */
[----:B------:R-:W-:Y:S02]  /*36b0*/  FMNMX R18, R170, R19, !PT ;  /* 0x00000013aa127209 */ /* 0x000fe40007800000 */
[----:B------:R-:W-:Y:S02]  /*36c0*/  FSEL R122, R141, -INF , !P1 ;  /* 0xff8000008d7a7808 */ /* 0x000fe40004800000 */
[----:B------:R-:W-:Y:S02]  /*36d0*/  FMNMX R19, R119, R60, !PT ;  /* 0x0000003c77137209 */ /* 0x000fe40007800000 */
[----:B------:R-:W-:Y:S01]  /*36e0*/  ISETP.GE.AND P3, PT, R62, UR6, PT ;  /* 0x000000063e007c0c */ /* 0x000fe2000bf66270 */
[----:B------:R-:W-:Y:S01]  /*36f0*/  ULDC UR6, c[0x0][0x28c] ;  /* 0x0000a30000067ab9 */ /* 0x000fe20000000800 */
[----:B------:R-:W-:Y:S02]  /*3700*/  FSEL R171, R142, -INF , !P6 ;  /* 0xff8000008eab7808 */ /* 0x000fe40007000000 */
[----:B------:R-:W-:-:S02]  /*3710*/  IADD3 R62, R10, 0xf8, RZ ;  /* 0x000000f80a3e7810 */ /* 0x000fc40007ffe0ff */
[----:B------:R-:W-:Y:S02]  /*3720*/  FSEL R144, R144, -INF , !P2 ;  /* 0xff80000090907808 */ /* 0x000fe40005000000 */
[----:B------:R-:W-:Y:S02]  /*3730*/  FMNMX R19, R122, R19, !PT ;  /* 0x000000137a137209 */ /* 0x000fe40007800000 */
[----:B------:R-:W-:Y:S02]  /*3740*/  FSEL R172, R143, -INF , !P1 ;  /* 0xff8000008fac7808 */ /* 0x000fe40004800000 */
[----:B------:R-:W-:Y:S02]  /*3750*/  FMNMX R61, R171, R18, !PT ;  /* 0x00000012ab3d7209 */ /* 0x000fe40007800000 */
[----:B------:R-:W-:Y:S01]  /*3760*/  ISETP.GE.AND P4, PT, R62, UR6, PT ;  /* 0x000000063e007c0c */ /* 0x000fe2000bf86270 */
[----:B------:R-:W-:Y:S01]  /*3770*/  ULDC UR6, c[0x0][0x604] ;  /* 0x0001810000067ab9 */ /* 0x000fe20000000800 */
[----:B------:R-:W-:-:S02]  /*3780*/  FSEL R145, R145, -INF , !P3 ;  /* 0xff80000091917808 */ /* 0x000fc40005800000 */
[----:B------:R-:W-:Y:S02]  /*3790*/  FMNMX R60, R144, R19, !PT ;  /* 0x00000013903c7209 */ /* 0x000fe40007800000 */
[----:B------:R-:W-:Y:S02]  /*37a0*/  FMNMX R18, R172, R61, !PT ;  /* 0x0000003dac127209 */ /* 0x000fe40007800000 */
[----:B------:R-:W-:Y:S02]  /*37b0*/  FSEL R148, R148, -INF , !P4 ;  /* 0xff80000094947808 */ /* 0x000fe40006000000 */
[----:B------:R-:W-:Y:S02]  /*37c0*/  FMNMX R61, R145, R60, !PT ;  /* 0x0000003c913d7209 */ /* 0x000fe40007800000 */
[----:B------:R-:W-:Y:S02]  /*37d0*/  FSEL R173, R146, -INF , !P2 ;  /* 0xff80000092ad7808 */ /* 0x000fe40005000000 */
[----:B------:R-:W-:-:S02]  /*37e0*/  FSEL R149, R149, -INF , !P5 ;  /* 0xff80000095957808 */ /* 0x000fc40006800000 */
[----:B------:R-:W-:Y:S02]  /*37f0*/  FMNMX R60, R148, R61, !PT ;  /* 0x0000003d943c7209 */ /* 0x000fe40007800000 */
[----:B------:R-:W-:Y:S02]  /*3800*/  FSEL R174, R147, -INF , !P3 ;  /* 0xff80000093ae7808 */ /* 0x000fe40005800000 */
[----:B------:R-:W-:Y:S02]  /*3810*/  FMNMX R19, R173, R18, !PT ;  /* 0x00000012ad137209 */ /* 0x000fe40007800000 */
[----:B------:R-:W-:Y:S02]  /*3820*/  FMNMX R60, R149, R60, !PT ;  /* 0x0000003c953c7209 */ /* 0x000fe40007800000 */
[----:B------:R-:W-:Y:S02]  /*3830*/  FSEL R175, R150, -INF , !P4 ;  /* 0xff80000096af7808 */ /* 0x000fe40006000000 */
[----:B------:R-:W-:-:S02]  /*3840*/  FMNMX R18, R174, R19, !PT ;  /* 0x00000013ae127209 */ /* 0x000fc40007800000 */
[----:B------:R-:W3:Y:S01]  /*3850*/  SHFL.BFLY PT, R19, R60, 0x1, 0x1f ;  /* 0x0c201f003c137f89 */ /* 0x000ee200000e0000 */
[----:B------:R-:W-:Y:S02]  /*3860*/  FSEL R151, R151, -INF , !P5 ;  /* 0xff80000097977808 */ /* 0x000fe40006800000 */
[----:B------:R-:W-:-:S04]  /*3870*/  FMNMX R18, R175, R18, !PT ;  /* 0x00000012af127209 */ /* 0x000fc80007800000 */
[----:B------:R-:W-:-:S05]  /*3880*/  FMNMX R61, R151, R18, !PT ;  /* 0x00000012973d7209 */ /* 0x000fca0007800000 */
[----:B------:R-:W4:Y:S01]  /*3890*/  SHFL.BFLY PT, R18, R61, 0x1, 0x1f ;  /* 0x0c201f003d127f89 */ /* 0x000f2200000e0000 */
[----:B---3--:R-:W-:-:S05]  /*38a0*/  FMNMX R62, R60, R19, !PT ;  /* 0x000000133c3e7209 */ /* 0x008fca0007800000 */
[----:B------:R-:W3:Y:S01]  /*38b0*/  SHFL.BFLY PT, R19, R62, 0x2, 0x1f ;  /* 0x0c401f003e137f89 */ /* 0x000ee200000e0000 */
[----:B----4-:R-:W-:-:S05]  /*38c0*/  FMNMX R79, R61, R18, !PT ;  /* 0x000000123d4f7209 */ /* 0x010fca0007800000 */
[----:B------:R-:W4:Y:S01]  /*38d0*/  SHFL.BFLY PT, R18, R79, 0x2, 0x1f ;  /* 0x0c401f004f127f89 */ /* 0x000f2200000e0000 */
[----:B---3--:R-:W-:-:S04]  /*38e0*/  FMNMX R19, R62, R19, !PT ;  /* 0x000000133e137209 */ /* 0x008fc80007800000 */
[----:B------:R-:W-:-:S04]  /*38f0*/  FSETP.NEU.AND P1, PT, R19, -INF , PT ;  /* 0xff8000001300780b */ /* 0x000fc80003f2d000 */
[----:B------:R-:W-:Y:S02]  /*3900*/  FSEL R60, R19, RZ, P1 ;  /* 0x000000ff133c7208 */ /* 0x000fe40000800000 */
[----:B----4-:R-:W-:-:S03]  /*3910*/  FMNMX R18, R79, R18, !PT ;  /* 0x000000124f127209 */ /* 0x010fc60007800000 */
[----:B------:R-:W-:Y:S01]  /*3920*/  FMUL R123, R60, UR28 ;  /* 0x0000001c3c7b7c20 */ /* 0x000fe20008400000 */
[----:B------:R-:W-:Y:S01]  /*3930*/  ULDC UR28, c[0x0][0x604] ;  /* 0x00018100001c7ab9 */ /* 0x000fe20000000800 */
[----:B------:R-:W-:Y:S02]  /*3940*/  FSETP.NEU.AND P1, PT, R18, -INF , PT ;  /* 0xff8000001200780b */ /* 0x000fe40003f2d000 */
[--C-:B------:R-:W-:Y:S01]  /*3950*/  FFMA R124, R45, UR60, -R123.reuse ;  /* 0x0000003c2d7c7c23 */ /* 0x100fe2000800087b */
[--C-:B------:R-:W-:Y:S01]  /*3960*/  FFMA R95, R82, UR39, -R123.reuse ;  /* 0x00000027525f7c23 */ /* 0x100fe2000800087b */
[--C-:B------:R-:W-:Y:S01]  /*3970*/  FFMA R82, R186, UR28, -R123.reuse ;  /* 0x0000001cba527c23 */ /* 0x100fe2000800087b */
[----:B------:R-:W-:Y:S01]  /*3980*/  FSEL R45, R18, RZ, P1 ;  /* 0x000000ff122d7208 */ /* 0x000fe20000800000 */
[--C-:B------:R-:W-:Y:S01]  /*3990*/  FFMA R181, R48, UR27, -R123.reuse ;  /* 0x0000001b30b57c23 */ /* 0x100fe2000800087b */
[--C-:B------:R-:W-:Y:S01]  /*39a0*/  FFMA R179, R11, UR26, -R123.reuse ;  /* 0x0000001a0bb37c23 */ /* 0x100fe2000800087b */
[----:B------:R-:W-:Y:S01]  /*39b0*/  ULDC UR28, c[0x0][0x604] ;  /* 0x00018100001c7ab9 */ /* 0x000fe20000000800 */
[----:B------:R-:W-:Y:S01]  /*39c0*/  ULDC UR27, c[0x0][0x604] ;  /* 0x00018100001b7ab9 */ /* 0x000fe20000000800 */
[----:B------:R-:W-:Y:S01]  /*39d0*/  ULDC UR26, c[0x0][0x604] ;  /* 0x00018100001a7ab9 */ /* 0x000fe20000000800 */
[--C-:B------:R-:W-:Y:S01]  /*39e0*/  FFMA R125, R178, UR61, -R123.reuse ;  /* 0x0000003db27d7c23 */ /* 0x100fe2000800087b */
[--C-:B------:R-:W-:Y:S01]  /*39f0*/  FFMA R176, R176, UR24, -R123.reuse ;  /* 0x00000018b0b07c23 */ /* 0x100fe2000800087b */
[--C-:B------:R-:W-:Y:S01]  /*3a00*/  FFMA R98, R84, UR46, -R123.reuse ;  /* 0x0000002e54627c23 */ /* 0x100fe2000800087b */
[--C-:B------:R-:W-:Y:S01]  /*3a10*/  FFMA R94, R83, UR38, -R123.reuse ;  /* 0x00000026535e7c23 */ /* 0x100fe2000800087b */
[----:B------:R-:W-:Y:S01]  /*3a20*/  FMUL R178, R45, UR28 ;  /* 0x0000001c2db27c20 */ /* 0x000fe20008400000 */
[----:B------:R-:W-:Y:S01]  /*3a30*/  ULDC UR24, c[0x0][0x604] ;  /* 0x0001810000187ab9 */ /* 0x000fe20000000800 */
[--C-:B------:R-:W-:Y:S01]  /*3a40*/  FFMA R83, R187, UR27, -R123.reuse ;  /* 0x0000001bbb537c23 */ /* 0x100fe2000800087b */
[--C-:B------:R-:W-:Y:S01]  /*3a50*/  FFMA R84, R188, UR26, -R123.reuse ;  /* 0x0000001abc547c23 */ /* 0x100fe2000800087b */
[--C-:B------:R-:W-:Y:S01]  /*3a60*/  FFMA R103, R73, UR55, -R123.reuse ;  /* 0x0000003749677c23 */ /* 0x100fe2000800087b */
[----:B------:R-:W-:Y:S01]  /*3a70*/  ULDC UR27, c[0x0][0x604] ;  /* 0x00018100001b7ab9 */ /* 0x000fe20000000800 */
[----:B------:R-:W-:Y:S01]  /*3a80*/  ULDC UR26, c[0x0][0x604] ;  /* 0x00018100001a7ab9 */ /* 0x000fe20000000800 */
[--C-:B------:R-:W-:Y:S01]  /*3a90*/  FFMA R73, R113, UR24, -R123.reuse ;  /* 0x0000001871497c23 */ /* 0x100fe2000800087b */
[--C-:B------:R-:W-:Y:S01]  /*3aa0*/  FFMA R113, R44, UR27, -R178.reuse ;  /* 0x0000001b2c717c23 */ /* 0x100fe200080008b2 */
[--C-:B------:R-:W-:Y:S01]  /*3ab0*/  FFMA R27, R27, UR26, -R178.reuse ;  /* 0x0000001a1b1b7c23 */ /* 0x100fe200080008b2 */
[----:B------:R-:W-:Y:S01]  /*3ac0*/  FSETP.GEU.AND P6, PT, R181, -126, PT ;  /* 0xc2fc0000b500780b */ /* 0x000fe20003fce000 */
[--C-:B------:R-:W-:Y:S01]  /*3ad0*/  FFMA R109, R182, UR9, -R123.reuse ;  /* 0x00000009b66d7c23 */ /* 0x100fe2000800087b */
[--C-:B------:R-:W-:Y:S01]  /*3ae0*/  FFMA R108, R64, UR8, -R123.reuse ;  /* 0x00000008406c7c23 */ /* 0x100fe2000800087b */
[----:B------:R-:W-:Y:S01]  /*3af0*/  FSETP.GEU.AND P4, PT, R113, -126, PT ;  /* 0xc2fc00007100780b */ /* 0x000fe20003f8e000 */
[----:B------:R-:W-:Y:S01]  /*3b00*/  ULDC UR9, c[0x0][0x604] ;  /* 0x0001810000097ab9 */ /* 0x000fe20000000800 */
[----:B------:R-:W-:Y:S01]  /*3b10*/  FSETP.GEU.AND P5, PT, R27, -126, PT ;  /* 0xc2fc00001b00780b */ /* 0x000fe20003fae000 */
[----:B------:R-:W-:Y:S01]  /*3b20*/  ULDC UR8, c[0x0][0x604] ;  /* 0x0001810000087ab9 */ /* 0x000fe20000000800 */
[--C-:B------:R-:W-:Y:S01]  /*3b30*/  FFMA R177, R13, UR25, -R123.reuse ;  /* 0x000000190db17c23 */ /* 0x100fe2000800087b */
        /* <DEDUP_REMOVED lines=8> */
[----:B------:R-:W-:Y:S01]  /*3bc0*/  @!P4 FMUL R113, R113, 0.5 ;  /* 0x3f0000007171c820 */ /* 0x000fe20000400000 */
[--C-:B------:R-:W-:Y:S01]  /*3bd0*/  FFMA R146, R37, UR8, -R178.reuse ;  /* 0x0000000825927c23 */ /* 0x100fe200080008b2 */
[----:B------:R-:W-:Y:S01]  /*3be0*/  @!P5 FMUL R27, R27, 0.5 ;  /* 0x3f0000001b1bd820 */ /* 0x000fe20000400000 */
[----:B------:R-:W-:Y:S01]  /*3bf0*/  ULDC UR22, c[0x0][0x604] ;  /* 0x0001810000167ab9 */ /* 0x000fe20000000800 */
[--C-:B------:R-:W-:Y:S01]  /*3c00*/  FFMA R88, R86, UR34, -R123.reuse ;  /* 0x0000002256587c23 */ /* 0x100fe2000800087b */
[----:B------:R-:W3:Y:S01]  /*3c10*/  MUFU.EX2 R36, R113 ;  /* 0x0000007100247308 */ /* 0x000ee20000000800 */
[--C-:B------:R-:W-:Y:S01]  /*3c20*/  FFMA R104, R72, UR58, -R123.reuse ;  /* 0x0000003a48687c23 */ /* 0x100fe2000800087b */
[----:B------:R-:W-:Y:S01]  /*3c30*/  ULDC UR34, c[0x0][0x604] ;  /* 0x0001810000227ab9 */ /* 0x000fe20000000800 */
[--C-:B------:R-:W-:Y:S01]  /*3c40*/  FFMA R72, R116, UR22, -R123.reuse ;  /* 0x0000001674487c23 */ /* 0x100fe2000800087b */
[--C-:B------:R-:W-:Y:S01]  /*3c50*/  FFMA R116, R24, UR34, -R178.reuse ;  /* 0x0000002218747c23 */ /* 0x100fe200080008b2 */
[----:B------:R-:W-:Y:S01]  /*3c60*/  P2R R24, PR, RZ, 0x40 ;  /* 0x00000040ff187803 */ /* 0x000fe20000000000 */
[----:B------:R-:W-:Y:S01]  /*3c70*/  @!P6 FMUL R181, R181, 0.5 ;  /* 0x3f000000b5b5e820 */ /* 0x000fe20000400000 */
[----:B------:R-:W4:Y:S01]  /*3c80*/  SYNCS.PHASECHK.TRANS64.TRYWAIT P6, [R2+URZ+0x33008], R153 ;  /* 0x03300899020075a7 */ /* 0x000f2200080c017f */
[----:B------:R-:W5:Y:S01]  /*3c90*/  MUFU.EX2 R37, R27 ;  /* 0x0000001b00257308 */ /* 0x000f620000000800 */
[----:B------:R-:W-:Y:S01]  /*3ca0*/  ULDC UR24, c[0x0][0x604] ;  /* 0x0001810000187ab9 */ /* 0x000fe20000000800 */
[----:B------:R-:W-:Y:S01]  /*3cb0*/  ULDC UR25, c[0x0][0x604] ;  /* 0x0001810000197ab9 */ /* 0x000fe20000000800 */
[--C-:B------:R-:W-:Y:S01]  /*3cc0*/  FFMA R31, R31, UR24, -R178.reuse ;  /* 0x000000181f1f7c23 */ /* 0x100fe200080008b2 */
[--C-:B------:R-:W-:Y:S01]  /*3cd0*/  FFMA R101, R74, UR51, -R123.reuse ;  /* 0x000000334a657c23 */ /* 0x100fe2000800087b */
[--C-:B------:R-:W-:Y:S01]  /*3ce0*/  FFMA R74, R189, UR25, -R123.reuse ;  /* 0x00000019bd4a7c23 */ /* 0x100fe2000800087b */
[----:B------:R-:W-:Y:S01]  /*3cf0*/  FSETP.GEU.AND P3, PT, R179, -126, PT ;  /* 0xc2fc0000b300780b */ /* 0x000fe20003f6e000 */
[----:B------:R-:W-:Y:S01]  /*3d00*/  ULDC UR25, c[0x0][0x604] ;  /* 0x0001810000197ab9 */ /* 0x000fe20000000800 */
[----:B------:R-:W-:Y:S01]  /*3d10*/  FSETP.GEU.AND P2, PT, R31, -126, PT ;  /* 0xc2fc00001f00780b */ /* 0x000fe20003f4e000 */
[----:B---3--:R-:W-:Y:S01]  /*3d20*/  @!P4 FMUL R36, R36, R36 ;  /* 0x000000242424c220 */ /* 0x008fe20000400000 */
[----:B------:R-:W-:Y:S01]  /*3d30*/  FSETP.GEU.AND P4, PT, R177, -126, PT ;  /* 0xc2fc0000b100780b */ /* 0x000fe20003f8e000 */
[--C-:B------:R-:W-:Y:S01]  /*3d40*/  FFMA R30, R30, UR25, -R178.reuse ;  /* 0x000000191e1e7c23 */ /* 0x100fe200080008b2 */
[--C-:B------:R-:W-:Y:S01]  /*3d50*/  FFMA R60, R15, UR19, -R123.reuse ;  /* 0x000000130f3c7c23 */ /* 0x100fe2000800087b */
[--C-:B------:R-:W-:Y:S01]  /*3d60*/  FFMA R79, R33, UR21, -R123.reuse ;  /* 0x00000015214f7c23 */ /* 0x100fe2000800087b */
[----:B------:R-:W-:Y:S01]  /*3d70*/  ULDC UR19, c[0x0][0x604] ;  /* 0x0001810000137ab9 */ /* 0x000fe20000000800 */
[----:B------:R-:W-:Y:S01]  /*3d80*/  ULDC UR21, c[0x0][0x604] ;  /* 0x0001810000157ab9 */ /* 0x000fe20000000800 */
[----:B------:R-:W-:Y:S01]  /*3d90*/  FSETP.GEU.AND P1, PT, R30, -126, PT ;  /* 0xc2fc00001e00780b */ /* 0x000fe20003f2e000 */
[----:B-----5:R-:W-:Y:S01]  /*3da0*/  @!P5 FMUL R37, R37, R37 ;  /* 0x000000252525d220 */ /* 0x020fe20000400000 */
[----:B------:R-:W-:Y:S01]  /*3db0*/  FSETP.GEU.AND P5, PT, R176, -126, PT ;  /* 0xc2fc0000b000780b */ /* 0x000fe20003fae000 */
[----:B------:R-:W-:Y:S01]  /*3dc0*/  ULDC UR61, c[0x0][0x604] ;  /* 0x00018100003d7ab9 */ /* 0x000fe20000000800 */
[--C-:B------:R-:W-:Y:S01]  /*3dd0*/  FFMA R112, R54, UR12, -R123.reuse ;  /* 0x0000000c36707c23 */ /* 0x100fe2000800087b */
[----:B------:R-:W-:Y:S01]  /*3de0*/  @!P2 FMUL R31, R31, 0.5 ;  /* 0x3f0000001f1fa820 */ /* 0x000fe20000400000 */
[--C-:B------:R-:W-:Y:S01]  /*3df0*/  FFMA R111, R55, UR11, -R123.reuse ;  /* 0x0000000b376f7c23 */ /* 0x100fe2000800087b */
[--C-:B------:R-:W-:Y:S01]  /*3e00*/  FFMA R102, R71, UR54, -R123.reuse ;  /* 0x0000003647667c23 */ /* 0x100fe2000800087b */
[--C-:B------:R-:W-:Y:S01]  /*3e10*/  FFMA R64, R121, UR19, -R123.reuse ;  /* 0x0000001379407c23 */ /* 0x100fe2000800087b */
[----:B------:R-:W-:Y:S01]  /*3e20*/  ULDC UR12, c[0x0][0x604] ;  /* 0x00018100000c7ab9 */ /* 0x000fe20000000800 */
[--C-:B------:R-:W-:Y:S01]  /*3e30*/  FFMA R71, R117, UR21, -R123.reuse ;  /* 0x0000001575477c23 */ /* 0x100fe2000800087b */
[--C-:B------:R-:W-:Y:S01]  /*3e40*/  FFMA R55, R128, UR61, -R123.reuse ;  /* 0x0000003d80377c23 */ /* 0x100fe2000800087b */
[----:B------:R-:W-:Y:S01]  /*3e50*/  ULDC UR19, c[0x0][0x604] ;  /* 0x0001810000137ab9 */ /* 0x000fe20000000800 */
[----:B------:R-:W-:Y:S01]  /*3e60*/  @!P3 FMUL R179, R179, 0.5 ;  /* 0x3f000000b3b3b820 */ /* 0x000fe20000400000 */
[----:B------:R-:W-:Y:S01]  /*3e70*/  @!P4 FMUL R177, R177, 0.5 ;  /* 0x3f000000b1b1c820 */ /* 0x000fe20000400000 */
[----:B------:R-:W-:Y:S01]  /*3e80*/  @!P5 FMUL R176, R176, 0.5 ;  /* 0x3f000000b0b0d820 */ /* 0x000fe20000400000 */
        /* <DEDUP_REMOVED lines=9> */
[--C-:B------:R-:W-:Y:S01]  /*3f20*/  FFMA R119, R22, UR61, -R178.reuse ;  /* 0x0000003d16777c23 */ /* 0x100fe200080008b2 */
[----:B------:R-:W3:Y:S01]  /*3f30*/  MUFU.EX2 R39, R31 ;  /* 0x0000001f00277308 */ /* 0x000ee20000000800 */
[--C-:B------:R-:W-:Y:S01]  /*3f40*/  FFMA R130, R35, UR17, -R123.reuse ;  /* 0x0000001123827c23 */ /* 0x100fe2000800087b */
[--C-:B------:R-:W-:Y:S01]  /*3f50*/  FFMA R132, R46, UR16, -R123.reuse ;  /* 0x000000102e847c23 */ /* 0x100fe2000800087b */
[--C-:B------:R-:W-:Y:S01]  /*3f60*/  FFMA R141, R52, UR14, -R123.reuse ;  /* 0x0000000e348d7c23 */ /* 0x100fe2000800087b */
[--C-:B------:R-:W-:Y:S01]  /*3f70*/  FFMA R140, R53, UR13, -R123.reuse ;  /* 0x0000000d358c7c23 */ /* 0x100fe2000800087b */
[--C-:B------:R-:W-:Y:S01]  /*3f80*/  FFMA R110, R180, UR10, -R123.reuse ;  /* 0x0000000ab46e7c23 */ /* 0x100fe2000800087b */
[--C-:B------:R-:W-:Y:S01]  /*3f90*/  FFMA R107, R65, UR7, -R123.reuse ;  /* 0x00000007416b7c23 */ /* 0x100fe2000800087b */
[----:B------:R-:W-:Y:S01]  /*3fa0*/  ULDC UR20, c[0x0][0x604] ;  /* 0x0001810000147ab9 */ /* 0x000fe20000000800 */
[----:B------:R-:W1:Y:S01]  /*3fb0*/  MUFU.EX2 R20, R181 ;  /* 0x000000b500147308 */ /* 0x000e620000000800 */
[----:B------:R-:W-:Y:S01]  /*3fc0*/  ULDC UR18, c[0x0][0x604] ;  /* 0x0001810000127ab9 */ /* 0x000fe20000000800 */
[----:B------:R-:W-:Y:S01]  /*3fd0*/  ULDC UR17, c[0x0][0x604] ;  /* 0x0001810000117ab9 */ /* 0x000fe20000000800 */
[----:B------:R-:W-:Y:S01]  /*3fe0*/  ULDC UR60, c[0x0][0x604] ;  /* 0x00018100003c7ab9 */ /* 0x000fe20000000800 */
[----:B------:R-:W-:Y:S01]  /*3ff0*/  ULDC UR16, c[0x0][0x604] ;  /* 0x0001810000107ab9 */ /* 0x000fe20000000800 */
[----:B------:R-:W-:Y:S01]  /*4000*/  ULDC UR15, c[0x0][0x604] ;  /* 0x00018100000f7ab9 */ /* 0x000fe20000000800 */
[----:B------:R-:W-:Y:S01]  /*4010*/  ULDC UR14, c[0x0][0x604] ;  /* 0x00018100000e7ab9 */ /* 0x000fe20000000800 */
[----:B------:R-:W-:Y:S01]  /*4020*/  ULDC UR13, c[0x0][0x604] ;  /* 0x00018100000d7ab9 */ /* 0x000fe20000000800 */
[----:B------:R-:W1:Y:S01]  /*4030*/  MUFU.EX2 R21, R179 ;  /* 0x000000b300157308 */ /* 0x000e620000000800 */
[----:B------:R-:W-:Y:S01]  /*4040*/  ULDC UR11, c[0x0][0x604] ;  /* 0x00018100000b7ab9 */ /* 0x000fe20000000800 */
[----:B------:R-:W-:Y:S01]  /*4050*/  ULDC UR10, c[0x0][0x604] ;  /* 0x00018100000a7ab9 */ /* 0x000fe20000000800 */
[----:B------:R-:W-:Y:S01]  /*4060*/  ULDC UR7, c[0x0][0x604] ;  /* 0x0001810000077ab9 */ /* 0x000fe20000000800 */
[--C-:B------:R-:W-:Y:S01]  /*4070*/  FFMA R106, R63, UR6, -R123.reuse ;  /* 0x000000063f6a7c23 */ /* 0x100fe2000800087b */
[--C-:B------:R-:W-:Y:S01]  /*4080*/  FFMA R105, R66, UR59, -R123.reuse ;  /* 0x0000003b42697c23 */ /* 0x100fe2000800087b */
[--C-:B------:R-:W-:Y:S01]  /*4090*/  FFMA R63, R120, UR20, -R123.reuse ;  /* 0x00000014783f7c23 */ /* 0x100fe2000800087b */
[--C-:B------:R-:W-:Y:S01]  /*40a0*/  FFMA R65, R114, UR18, -R123.reuse ;  /* 0x0000001272417c23 */ /* 0x100fe2000800087b */
[----:B------:R-:W1:Y:S01]  /*40b0*/  MUFU.EX2 R22, R177 ;  /* 0x000000b100167308 */ /* 0x000e620000000800 */
[--C-:B------:R-:W-:Y:S01]  /*40c0*/  FFMA R66, R115, UR17, -R123.reuse ;  /* 0x0000001173427c23 */ /* 0x100fe2000800087b */
[--C-:B------:R-:W-:Y:S01]  /*40d0*/  FFMA R54, R129, UR60, -R123.reuse ;  /* 0x0000003c81367c23 */ /* 0x100fe2000800087b */
[--C-:B------:R-:W-:Y:S01]  /*40e0*/  FFMA R53, R118, UR16, -R123.reuse ;  /* 0x0000001076357c23 */ /* 0x100fe2000800087b */
        /* <DEDUP_REMOVED lines=20> */
[----:B------:R-:W-:Y:S01]  /*4230*/  @!P1 FMUL R30, R30, 0.5 ;  /* 0x3f0000001e1e9820 */ /* 0x000fe20000400000 */
[--C-:B------:R-:W-:Y:S01]  /*4240*/  FFMA R100, R80, UR50, -R123.reuse ;  /* 0x0000003250647c23 */ /* 0x100fe2000800087b */
[--C-:B------:R-:W-:Y:S01]  /*4250*/  FFMA R99, R81, UR47, -R123.reuse ;  /* 0x0000002f51637c23 */ /* 0x100fe2000800087b */
[--C-:B------:R-:W-:Y:S01]  /*4260*/  FFMA R93, R93, UR35, -R123.reuse ;  /* 0x000000235d5d7c23 */ /* 0x100fe2000800087b */
[--C-:B------:R-:W-:Y:S01]  /*4270*/  FFMA R86, R183, UR32, -R123.reuse ;  /* 0x00000020b7567c23 */ /* 0x100fe2000800087b */
[--C-:B------:R-:W-:Y:S01]  /*4280*/  FFMA R85, R184, UR31, -R123.reuse ;  /* 0x0000001fb8557c23 */ /* 0x100fe2000800087b */
[--C-:B------:R-:W-:Y:S01]  /*4290*/  FFMA R87, R87, UR33, -R123.reuse ;  /* 0x0000002157577c23 */ /* 0x100fe2000800087b */
[----:B------:R-:W-:Y:S01]  /*42a0*/  FFMA R81, R185, UR29, -R123 ;  /* 0x0000001db9517c23 */ /* 0x000fe2000800087b */
        /* <DEDUP_REMOVED lines=67> */
[----:B------:R5:W1:Y:S01]  /*46e0*/  MUFU.EX2 R38, R30 ;  /* 0x0000001e00267308 */ /* 0x000a620000000800 */
        /* <DEDUP_REMOVED lines=26> */
[----:B-----5:R-:W-:Y:S01]  /*4890*/  FFMA R30, R151, UR7, -R178 ;  /* 0x00000007971e7c23 */ /* 0x020fe200080008b2 */
[----:B-1-34-:R-:W-:Y:S06]  /*48a0*/  @!P6 BRA `(.L_x_23) ;  /* 0x000000fc00d4e947 */ /* 0x01afec0003800000 */
.L_x_81:
[----:B------:R-:W-:Y:S01]  /*48b0*/  ISETP.NE.AND P6, PT, R24, RZ, PT ;  /* 0x000000ff1800720c */ /* 0x000fe20003fc5270 */
[----:B------:R-:W-:Y:S01]  /*48c0*/  @!P1 FMUL R38, R38, R38 ;  /* 0x0000002626269220 */ /* 0x000fe20000400000 */
[----:B------:R-:W-:Y:S01]  /*48d0*/  @!P2 FMUL R39, R39, R39 ;  /* 0x000000272727a220 */ /* 0x000fe20000400000 */
[----:B------:R-:W-:Y:S01]  /*48e0*/  @!P3 FMUL R21, R21, R21 ;  /* 0x000000151515b220 */ /* 0x000fe20000400000 */
[----:B------:R-:W-:Y:S01]  /*48f0*/  @!P4 FMUL R22, R22, R22 ;  /* 0x000000161616c220 */ /* 0x000fe20000400000 */
[----:B------:R-:W-:Y:S01]  /*4900*/  @!P5 FMUL R31, R31, R31 ;  /* 0x0000001f1f1fd220 */ /* 0x000fe20000400000 */
[----:B------:R-:W-:Y:S01]  /*4910*/  ULOP3.LUT UR23, UR23, 0x4000000, URZ, 0xfc, !UPT ;  /* 0x0400000017177892 */ /* 0x000fe2000f8efc3f */
[----:B------:R-:W-:Y:S01]  /*4920*/  F2FP.BF16.F32.PACK_AB R25, R37, R36 ;  /* 0x000000242519723e */ /* 0x000fe200000010ff */
[----:B------:R-:W-:Y:S01]  /*4930*/  UMOV UR7, 0x80000020 ;  /* 0x8000002000077882 */ /* 0x000fe20000000000 */
[----:B------:R-:W-:Y:S01]  /*4940*/  F2FP.BF16.F32.PACK_AB R27, R39, R38 ;  /* 0x00000026271b723e */ /* 0x000fe200000010ff */
[----:B------:R-:W-:Y:S01]  /*4950*/  UIADD3 UR6, UR23, 0xc00, URZ ;  /* 0x00000c0017067890 */ /* 0x000fe2000fffe03f */
[----:B------:R-:W-:Y:S01]  /*4960*/  F2FP.BF16.F32.PACK_AB R26, R31, R22 ;  /* 0x000000161f1a723e */ /* 0x000fe200000010ff */
[----:B------:R-:W-:Y:S01]  /*4970*/  ULDC UR14, c[0x0][0x604] ;  /* 0x00018100000e7ab9 */ /* 0x000fe20000000800 */
[----:B------:R-:W-:Y:S01]  /*4980*/  @!P6 FMUL R20, R20, R20 ;  /* 0x000000141414e220 */ /* 0x000fe20000400000 */
[----:B------:R-:W-:Y:S01]  /*4990*/  FSETP.GEU.AND P1, PT, R44, -126, PT ;  /* 0xc2fc00002c00780b */ /* 0x000fe20003f2e000 */
[----:B------:R-:W-:Y:S01]  /*49a0*/  ULDC UR15, c[0x0][0x28c] ;  /* 0x0000a300000f7ab9 */ /* 0x000fe20000000800 */
[----:B------:R-:W-:-:S02]  /*49b0*/  FSETP.GEU.AND P6, PT, R45, -126, PT ;  /* 0xc2fc00002d00780b */ /* 0x000fc40003fce000 */
[----:B------:R-:W-:Y:S02]  /*49c0*/  F2FP.BF16.F32.PACK_AB R24, R21, R20 ;  /* 0x000000141518723e */ /* 0x000fe400000010ff */
[----:B------:R-:W-:Y:S02]  /*49d0*/  FSETP.GEU.AND P3, PT, R46, -126, PT ;  /* 0xc2fc00002e00780b */ /* 0x000fe40003f6e000 */
[----:B-12---:R-:W-:Y:S01]  /*49e0*/  WARPGROUP.ARRIVE ;  /* 0x00000000000079c5 */ /* 0x006fe20000000000 */
[----:B------:R-:W-:Y:S02]  /*49f0*/  FSETP.GEU.AND P2, PT, R47, -126, PT ;  /* 0xc2fc00002f00780b */ /* 0x000fe40003f4e000 */
[----:B------:R-:W-:Y:S02]  /*4a00*/  FSETP.GEU.AND P5, PT, R48, -126, PT ;  /* 0xc2fc00003000780b */ /* 0x000fe40003fae000 */
[----:B------:R-:W-:Y:S01]  /*4a10*/  @!P1 FMUL R44, R44, 0.5 ;  /* 0x3f0000002c2c9820 */ /* 0x000fe20000400000 */
[----:B------:R-:W-:Y:S01]  /*4a20*/  HGMMA.64x96x16.F32.BF16 R152, R24, gdesc[UR4].tnspB, RZ, !UPT, gsb0 ;  /* 0x4160000418987df0 */ /* 0x000fe2000c0018ff */
[----:B------:R-:W-:Y:S01]  /*4a30*/  @!P6 FMUL R45, R45, 0.5 ;  /* 0x3f0000002d2de820 */ /* 0x000fe20000400000 */
[----:B------:R-:W-:Y:S01]  /*4a40*/  FSETP.GEU.AND P4, PT, R79, -126, PT ;  /* 0xc2fc00004f00780b */ /* 0x000fe20003f8e000 */
[----:B------:R-:W-:Y:S01]  /*4a50*/  UIADD3 UR6, UR23, 0xc40, URZ ;  /* 0x00000c4017067890 */ /* 0x000fe2000fffe03f */
[----:B------:R-:W-:Y:S01]  /*4a60*/  IADD3 R10, R10, 0x100, RZ ;  /* 0x000001000a0a7810 */ /* 0x000fe20007ffe0ff */
[----:B------:R-:W1:Y:S01]  /*4a70*/  MUFU.EX2 R44, R44 ;  /* 0x0000002c002c7308 */ /* 0x000e620000000800 */
[----:B------:R-:W-:Y:S01]  /*4a80*/  @!P3 FMUL R46, R46, 0.5 ;  /* 0x3f0000002e2eb820 */ /* 0x000fe20000400000 */
[----:B------:R-:W-:Y:S01]  /*4a90*/  UMOV UR7, 0x80000020 ;  /* 0x8000002000077882 */ /* 0x000fe20000000000 */
[----:B------:R-:W-:Y:S01]  /*4aa0*/  @!P2 FMUL R47, R47, 0.5 ;  /* 0x3f0000002f2fa820 */ /* 0x000fe20000400000 */
[----:B------:R-:W-:Y:S01]  /*4ab0*/  LEA.HI.SX32 R17, R17, 0xffffffff, 0x18 ;  /* 0xffffffff11117811 */ /* 0x000fe200078fc2ff */
[----:B------:R-:W-:-:S03]  /*4ac0*/  @!P5 FMUL R48, R48, 0.5 ;  /* 0x3f0000003030d820 */ /* 0x000fc60000400000 */
[----:B------:R-:W2:Y:S02]  /*4ad0*/  MUFU.EX2 R45, R45 ;  /* 0x0000002d002d7308 */ /* 0x000ea40000000800 */
[----:B------:R-:W-:-:S06]  /*4ae0*/  @!P4 FMUL R79, R79, 0.5 ;  /* 0x3f0000004f4fc820 */ /* 0x000fcc0000400000 */
[----:B------:R-:W3:Y:S01]  /*4af0*/  MUFU.EX2 R46, R46 ;  /* 0x0000002e002e7308 */ /* 0x000ee20000000800 */
[----:B-1----:R-:W-:Y:S01]  /*4b00*/  @!P1 FMUL R44, R44, R44 ;  /* 0x0000002c2c2c9220 */ /* 0x002fe20000400000 */
[----:B------:R-:W-:-:S06]  /*4b10*/  FSETP.GEU.AND P1, PT, R62, -126, PT ;  /* 0xc2fc00003e00780b */ /* 0x000fcc0003f2e000 */
[----:B------:R-:W1:Y:S01]  /*4b20*/  MUFU.EX2 R47, R47 ;  /* 0x0000002f002f7308 */ /* 0x000e620000000800 */
[----:B--2---:R-:W-:Y:S01]  /*4b30*/  @!P6 FMUL R45, R45, R45 ;  /* 0x0000002d2d2de220 */ /* 0x004fe20000400000 */
[----:B------:R-:W-:-:S05]  /*4b40*/  FSETP.GEU.AND P6, PT, R60, -126, PT ;  /* 0xc2fc00003c00780b */ /* 0x000fca0003fce000 */
[----:B------:R-:W-:Y:S01]  /*4b50*/  @!P1 FMUL R62, R62, 0.5 ;  /* 0x3f0000003e3e9820 */ /* 0x000fe20000400000 */
[----:B------:R-:W2:Y:S01]  /*4b60*/  MUFU.EX2 R48, R48 ;  /* 0x0000003000307308 */ /* 0x000ea20000000800 */
[----:B---3--:R-:W-:Y:S01]  /*4b70*/  @!P3 FMUL R46, R46, R46 ;  /* 0x0000002e2e2eb220 */ /* 0x008fe20000400000 */
[----:B------:R-:W-:-:S05]  /*4b80*/  FSETP.GEU.AND P3, PT, R117, -126, PT ;  /* 0xc2fc00007500780b */ /* 0x000fca0003f6e000 */
[----:B------:R-:W-:Y:S01]  /*4b90*/  @!P6 FMUL R60, R60, 0.5 ;  /* 0x3f0000003c3ce820 */ /* 0x000fe20000400000 */
[----:B------:R-:W3:Y:S01]  /*4ba0*/  MUFU.EX2 R49, R79 ;  /* 0x0000004f00317308 */ /* 0x000ee20000000800 */
[----:B-1----:R-:W-:Y:S01]  /*4bb0*/  @!P2 FMUL R47, R47, R47 ;  /* 0x0000002f2f2fa220 */ /* 0x002fe20000400000 */
[----:B------:R-:W-:-:S05]  /*4bc0*/  FSETP.GEU.AND P2, PT, R119, -126, PT ;  /* 0xc2fc00007700780b */ /* 0x000fca0003f4e000 */
[----:B------:R-:W-:Y:S01]  /*4bd0*/  @!P3 FMUL R117, R117, 0.5 ;  /* 0x3f0000007575b820 */ /* 0x000fe20000400000 */
        /* <DEDUP_REMOVED lines=29> */
[----:B------:R-:W-:Y:S02]  /*4db0*/  WARPGROUP.DEPBAR.LE gsb0, 0x0 ;  /* 0x00008000000079c5 */ /* 0x000fe40000010000 */
[----:B------:R-:W-:Y:S01]  /*4dc0*/  F2FP.BF16.F32.PACK_AB R25, R45, R44 ;  /* 0x0000002c2d19723e */ /* 0x000fe200000010ff */
[----:B---3--:R-:W-:Y:S01]  /*4dd0*/  @!P1 FMUL R60, R60, R60 ;  /* 0x0000003c3c3c9220 */ /* 0x008fe20000400000 */
[----:B------:R-:W-:Y:S02]  /*4de0*/  F2FP.BF16.F32.PACK_AB R27, R47, R46 ;  /* 0x0000002e2f1b723e */ /* 0x000fe400000010ff */
[----:B------:R-:W-:Y:S01]  /*4df0*/  F2FP.BF16.F32.PACK_AB R24, R49, R48 ;  /* 0x000000303118723e */ /* 0x000fe200000010ff */
[----:B------:R-:W3:Y:S01]  /*4e00*/  MUFU.EX2 R117, R125 ;  /* 0x0000007d00757308 */ /* 0x000ee20000000800 */
[----:B------:R-:W-:Y:S01]  /*4e10*/  F2FP.BF16.F32.PACK_AB R26, R51, R50 ;  /* 0x00000032331a723e */ /* 0x000fe200000010ff */
[----:B-1----:R-:W-:Y:S01]  /*4e20*/  @!P6 FMUL R80, R80, R80 ;  /* 0x000000505050e220 */ /* 0x002fe20000400000 */
[----:B------:R-:W-:Y:S01]  /*4e30*/  FSETP.GEU.AND P6, PT, R124, -126, PT ;  /* 0xc2fc00007c00780b */ /* 0x000fe20003fce000 */
[----:B------:R-:W-:Y:S01]  /*4e40*/  @!P5 FMUL R132, R132, 0.5 ;  /* 0x3f0000008484d820 */ /* 0x000fe20000400000 */
[----:B------:R-:W-:Y:S01]  /*4e50*/  WARPGROUP.ARRIVE ;  /* 0x00000000000079c5 */ /* 0x000fe20000000000 */
[----:B------:R-:W-:Y:S01]  /*4e60*/  FSETP.GEU.AND P1, PT, R131, -126, PT ;  /* 0xc2fc00008300780b */ /* 0x000fe20003f2e000 */
[----:B--2---:R-:W-:Y:S01]  /*4e70*/  @!P4 FMUL R62, R62, R62 ;  /* 0x0000003e3e3ec220 */ /* 0x004fe20000400000 */
[----:B------:R-:W-:-:S03]  /*4e80*/  FSETP.GEU.AND P4, PT, R142, -126, PT ;  /* 0xc2fc00008e00780b */ /* 0x000fc60003f8e000 */
[----:B------:R-:W-:Y:S01]  /*4e90*/  HGMMA.64x96x16.F32.BF16 R152, R24, gdesc[UR4].tnspB, R152, gsb0 ;  /* 0x4160000418987df0 */ /* 0x000fe20008001898 */
[----:B------:R-:W-:Y:S01]  /*4ea0*/  UIADD3 UR6, UR23, 0xc80, URZ ;  /* 0x00000c8017067890 */ /* 0x000fe2000fffe03f */
[----:B------:R-:W1:Y:S01]  /*4eb0*/  MUFU.EX2 R132, R132 ;  /* 0x0000008400847308 */ /* 0x000e620000000800 */
[----:B------:R-:W-:Y:S02]  /*4ec0*/  UMOV UR7, 0x80000020 ;  /* 0x8000002000077882 */ /* 0x000fe40000000000 */
[----:B------:R-:W-:Y:S01]  /*4ed0*/  @!P6 FMUL R124, R124, 0.5 ;  /* 0x3f0000007c7ce820 */ /* 0x000fe20000400000 */
[----:B---3--:R-:W-:Y:S01]  /*4ee0*/  @!P3 FMUL R117, R117, R117 ;  /* 0x000000757575b220 */ /* 0x008fe20000400000 */
[----:B------:R-:W-:Y:S01]  /*4ef0*/  FSETP.GEU.AND P3, PT, R135, -126, PT ;  /* 0xc2fc00008700780b */ /* 0x000fe20003f6e000 */
[----:B------:R-:W-:Y:S02]  /*4f00*/  @!P1 FMUL R131, R131, 0.5 ;  /* 0x3f00000083839820 */ /* 0x000fe40000400000 */
[----:B------:R-:W2:Y:S01]  /*4f10*/  MUFU.EX2 R118, R124 ;  /* 0x0000007c00767308 */ /* 0x000ea20000000800 */
[----:B------:R-:W-:-:S07]  /*4f20*/  @!P4 FMUL R142, R142, 0.5 ;  /* 0x3f0000008e8ec820 */ /* 0x000fce0000400000 */
[----:B------:R-:W3:Y:S01]  /*4f30*/  MUFU.EX2 R124, R139 ;  /* 0x0000008b007c7308 */ /* 0x000ee20000000800 */
[----:B-1----:R-:W-:Y:S01]  /*4f40*/  @!P5 FMUL R132, R132, R132 ;  /* 0x000000848484d220 */ /* 0x002fe20000400000 */
[----:B------:R-:W-:Y:S01]  /*4f50*/  @!P3 FMUL R135, R135, 0.5 ;  /* 0x3f0000008787b820 */ /* 0x000fe20000400000 */
[----:B------:R-:W-:-:S05]  /*4f60*/  FSETP.GEU.AND P5, PT, R112, -126, PT ;  /* 0xc2fc00007000780b */ /* 0x000fca0003fae000 */
[----:B------:R-:W1:Y:S01]  /*4f70*/  MUFU.EX2 R130, R135 ;  /* 0x0000008700827308 */ /* 0x000e620000000800 */
[----:B--2---:R-:W-:Y:S01]  /*4f80*/  @!P6 FMUL R118, R118, R118 ;  /* 0x000000767676e220 */ /* 0x004fe20000400000 */
[----:B------:R-:W-:-:S06]  /*4f90*/  FSETP.GEU.AND P6, PT, R138, -126, PT ;  /* 0xc2fc00008a00780b */ /* 0x000fcc0003fce000 */
[----:B------:R-:W2:Y:S01]  /*4fa0*/  MUFU.EX2 R131, R131 ;  /* 0x0000008300837308 */ /* 0x000ea20000000800 */
[----:B---3--:R-:W-:Y:S01]  /*4fb0*/  @!P2 FMUL R124, R124, R124 ;  /* 0x0000007c7c7ca220 */ /* 0x008fe20000400000 */
[----:B------:R-:W-:Y:S01]  /*4fc0*/  FSETP.GEU.AND P2, PT, R141, -126, PT ;  /* 0xc2fc00008d00780b */ /* 0x000fe20003f4e000 */
[----:B------:R-:W-:-:S04]  /*4fd0*/  @!P5 FMUL R112, R112, 0.5 ;  /* 0x3f0000007070d820 */ /* 0x000fc80000400000 */
        /* <DEDUP_REMOVED lines=35> */
[----:B------:R-:W-:Y:S01]  /*5210*/  FSETP.GEU.AND P6, PT, R149, -126, PT ;  /* 0xc2fc00009500780b */ /* 0x000fe20003fce000 */
[----:B------:R-:W-:Y:S02]  /*5220*/  WARPGROUP.DEPBAR.LE gsb0, 0x0 ;  /* 0x00008000000079c5 */ /* 0x000fe40000010000 */
[----:B------:R-:W-:Y:S02]  /*5230*/  F2FP.BF16.F32.PACK_AB R25, R80, R79 ;  /* 0x0000004f5019723e */ /* 0x000fe400000010ff */
[----:B------:R-:W-:Y:S01]  /*5240*/  @!P5 FMUL R108, R108, 0.5 ;  /* 0x3f0000006c6cd820 */ /* 0x000fe20000400000 */
[----:B------:R-:W-:Y:S01]  /*5250*/  F2FP.BF16.F32.PACK_AB R27, R60, R119 ;  /* 0x000000773c1b723e */ /* 0x000fe200000010ff */
[----:B------:R-:W3:Y:S01]  /*5260*/  MUFU.EX2 R140, R110 ;  /* 0x0000006e008c7308 */ /* 0x000ee20000000800 */
[----:B------:R-:W-:Y:S01]  /*5270*/  F2FP.BF16.F32.PACK_AB R24, R62, R61 ;  /* 0x0000003d3e18723e */ /* 0x000fe200000010ff */
[----:B-1----:R-:W-:Y:S01]  /*5280*/  @!P2 FMUL R148, R148, R148 ;  /* 0x000000949494a220 */ /* 0x002fe20000400000 */
[----:B------:R-:W-:-:S02]  /*5290*/  F2FP.BF16.F32.PACK_AB R26, R118, R117 ;  /* 0x00000075761a723e */ /* 0x000fc400000010ff */
[----:B------:R-:W-:Y:S01]  /*52a0*/  FSETP.GEU.AND P2, PT, R146, -126, PT ;  /* 0xc2fc00009200780b */ /* 0x000fe20003f4e000 */
[----:B------:R-:W-:Y:S01]  /*52b0*/  @!P6 FMUL R149, R149, 0.5 ;  /* 0x3f0000009595e820 */ /* 0x000fe20000400000 */
[----:B------:R-:W-:Y:S01]  /*52c0*/  WARPGROUP.ARRIVE ;  /* 0x00000000000079c5 */ /* 0x000fe20000000000 */
[----:B--2---:R-:W-:Y:S01]  /*52d0*/  @!P4 FMUL R141, R141, R141 ;  /* 0x0000008d8d8dc220 */ /* 0x004fe20000400000 */
[----:B------:R-:W-:Y:S01]  /*52e0*/  FSETP.GEU.AND P4, PT, R107, -126, PT ;  /* 0xc2fc00006b00780b */ /* 0x000fe20003f8e000 */
[----:B------:R-:W1:Y:S03]  /*52f0*/  MUFU.EX2 R143, R143 ;  /* 0x0000008f008f7308 */ /* 0x000e660000000800 */
[----:B------:R-:W-:Y:S01]  /*5300*/  HGMMA.64x96x16.F32.BF16 R152, R24, gdesc[UR4].tnspB, R152, gsb0 ;  /* 0x4160000418987df0 */ /* 0x000fe20008001898 */
[----:B------:R-:W-:Y:S01]  /*5310*/  UIADD3 UR6, UR23, 0xcc0, URZ ;  /* 0x00000cc017067890 */ /* 0x000fe2000fffe03f */
[----:B------:R-:W-:Y:S01]  /*5320*/  UMOV UR7, 0x80000020 ;  /* 0x8000002000077882 */ /* 0x000fe20000000000 */
[----:B---3--:R-:W-:-:S02]  /*5330*/  @!P3 FMUL R140, R140, R140 ;  /* 0x0000008c8c8cb220 */ /* 0x008fc40000400000 */
[----:B------:R-:W2:Y:S01]  /*5340*/  MUFU.EX2 R149, R149 ;  /* 0x0000009500957308 */ /* 0x000ea20000000800 */
[----:B------:R-:W-:Y:S01]  /*5350*/  @!P2 FMUL R146, R146, 0.5 ;  /* 0x3f0000009292a820 */ /* 0x000fe20000400000 */
[----:B------:R-:W-:Y:S02]  /*5360*/  FSETP.GEU.AND P3, PT, R144, -126, PT ;  /* 0xc2fc00009000780b */ /* 0x000fe40003f6e000 */
[----:B------:R-:W-:-:S04]  /*5370*/  @!P4 FMUL R107, R107, 0.5 ;  /* 0x3f0000006b6bc820 */ /* 0x000fc80000400000 */
        /* <DEDUP_REMOVED lines=49> */
[----:B------:R-:W-:Y:S02]  /*5690*/  WARPGROUP.DEPBAR.LE gsb0, 0x0 ;  /* 0x00008000000079c5 */ /* 0x000fe40000010000 */
[----:B------:R-:W-:Y:S01]  /*56a0*/  F2FP.BF16.F32.PACK_AB R25, R125, R124 ;  /* 0x0000007c7d19723e */ /* 0x000fe200000010ff */
[----:B-1----:R-:W-:Y:S01]  /*56b0*/  @!P2 FMUL R107, R107, R107 ;  /* 0x0000006b6b6ba220 */ /* 0x002fe20000400000 */
[----:B------:R-:W-:Y:S02]  /*56c0*/  F2FP.BF16.F32.PACK_AB R27, R131, R130 ;  /* 0x00000082831b723e */ /* 0x000fe400000010ff */
[----:B------:R-:W-:Y:S01]  /*56d0*/  F2FP.BF16.F32.PACK_AB R24, R135, R132 ;  /* 0x000000848718723e */ /* 0x000fe200000010ff */
[----:B------:R-:W-:Y:S01]  /*56e0*/  @!P6 FMUL R105, R105, 0.5 ;  /* 0x3f0000006969e820 */ /* 0x000fe20000400000 */
[----:B------:R-:W-:Y:S01]  /*56f0*/  F2FP.BF16.F32.PACK_AB R26, R139, R138 ;  /* 0x0000008a8b1a723e */ /* 0x000fe200000010ff */
[----:B------:R-:W1:Y:S01]  /*5700*/  MUFU.EX2 R100, R100 ;  /* 0x0000006400647308 */ /* 0x000e620000000800 */
[----:B------:R-:W-:Y:S01]  /*5710*/  FSETP.GEU.AND P2, PT, R129, -126, PT ;  /* 0xc2fc00008100780b */ /* 0x000fe20003f4e000 */
[----:B--2---:R-:W-:Y:S01]  /*5720*/  @!P1 FMUL R126, R126, R126 ;  /* 0x0000007e7e7e9220 */ /* 0x004fe20000400000 */
[----:B------:R-:W-:Y:S01]  /*5730*/  WARPGROUP.ARRIVE ;  /* 0x00000000000079c5 */ /* 0x000fe20000000000 */
[----:B------:R-:W-:Y:S01]  /*5740*/  FSETP.GEU.AND P1, PT, R120, -126, PT ;  /* 0xc2fc00007800780b */ /* 0x000fe20003f2e000 */
[----:B---3--:R-:W-:-:S03]  /*5750*/  @!P3 FMUL R136, R136, R136 ;  /* 0x000000888888b220 */ /* 0x008fc60000400000 */
[----:B------:R-:W2:Y:S01]  /*5760*/  MUFU.EX2 R109, R105 ;  /* 0x00000069006d7308 */ /* 0x000ea20000000800 */
[----:B------:R-:W-:Y:S01]  /*5770*/  HGMMA.64x96x16.F32.BF16 R152, R24, gdesc[UR4].tnspB, R152, gsb0 ;  /* 0x4160000418987df0 */ /* 0x000fe20008001898 */
[----:B------:R-:W-:Y:S01]  /*5780*/  UIADD3 UR6, UR23, 0xd00, URZ ;  /* 0x00000d0017067890 */ /* 0x000fe2000fffe03f */
[----:B------:R-:W-:Y:S01]  /*5790*/  FSETP.GEU.AND P3, PT, R127, -126, PT ;  /* 0xc2fc00007f00780b */ /* 0x000fe20003f6e000 */
[----:B------:R-:W-:Y:S02]  /*57a0*/  UMOV UR7, 0x80000020 ;  /* 0x8000002000077882 */ /* 0x000fe40000000000 */
[----:B------:R-:W-:Y:S02]  /*57b0*/  @!P2 FMUL R129, R129, 0.5 ;  /* 0x3f0000008181a820 */ /* 0x000fe40000400000 */
[----:B------:R-:W3:Y:S01]  /*57c0*/  MUFU.EX2 R105, R103 ;  /* 0x0000006700697308 */ /* 0x000ee20000000800 */
[----:B-1----:R-:W-:Y:S01]  /*57d0*/  @!P5 FMUL R100, R100, R100 ;  /* 0x000000646464d220 */ /* 0x002fe20000400000 */
[----:B------:R-:W-:Y:S01]  /*57e0*/  FSETP.GEU.AND P5, PT, R96, -126, PT ;  /* 0xc2fc00006000780b */ /* 0x000fe20003fae000 */
[----:B------:R-:W-:-:S05]  /*57f0*/  @!P1 FMUL R120, R120, 0.5 ;  /* 0x3f00000078789820 */ /* 0x000fca0000400000 */
[----:B------:R-:W1:Y:S01]  /*5800*/  MUFU.EX2 R129, R129 ;  /* 0x0000008100817308 */ /* 0x000e620000000800 */
[----:B--2---:R-:W-:Y:S01]  /*5810*/  @!P6 FMUL R109, R109, R109 ;  /* 0x0000006d6d6de220 */ /* 0x004fe20000400000 */
[----:B------:R-:W-:Y:S01]  /*5820*/  FSETP.GEU.AND P6, PT, R137, -126, PT ;  /* 0xc2fc00008900780b */ /* 0x000fe20003fce000 */
[----:B------:R-:W-:-:S04]  /*5830*/  @!P3 FMUL R127, R127, 0.5 ;  /* 0x3f0000007f7fb820 */ /* 0x000fc80000400000 */
        /* <DEDUP_REMOVED lines=11> */
[----:B------:R-:W-:-:S03]  /*58f0*/  FSETP.GEU.AND P1, PT, R113, -126, PT ;  /* 0xc2fc00007100780b */ /* 0x000fc60003f2e000 */
[----:B------:R-:W-:Y:S02]  /*5900*/  FADD R39, R39, R120 ;  /* 0x0000007827277221 */ /* 0x000fe40000000000 */
[----:B------:R-:W-:Y:S01]  /*5910*/  @!P2 FMUL R98, R98, 0.5 ;  /* 0x3f0000006262a820 */ /* 0x000fe20000400000 */
[----:B------:R-:W2:Y:S01]  /*5920*/  MUFU.EX2 R103, R99 ;  /* 0x0000006300677308 */ /* 0x000ea20000000800 */
[----:B---3--:R-:W-:Y:S01]  /*5930*/  @!P3 FMUL R127, R127, R127 ;  /* 0x0000007f7f7fb220 */ /* 0x008fe20000400000 */
[----:B------:R-:W-:-:S05]  /*5940*/  FSETP.GEU.AND P3, PT, R123, -126, PT ;  /* 0xc2fc00007b00780b */ /* 0x000fca0003f6e000 */
[----:B------:R-:W-:Y:S01]  /*5950*/  @!P1 FMUL R113, R113, 0.5 ;  /* 0x3f00000071719820 */ /* 0x000fe20000400000 */
[----:B-1----:R-:W-:Y:S01]  /*5960*/  @!P6 FMUL R106, R106, R106 ;  /* 0x0000006a6a6ae220 */ /* 0x002fe20000400000 */
[----:B------:R-:W-:-:S06]  /*5970*/  FSETP.GEU.AND P6, PT, R101, -126, PT ;  /* 0xc2fc00006500780b */ /* 0x000fcc0003fce000 */
[----:B------:R-:W-:Y:S01]  /*5980*/  @!P3 FMUL R123, R123, 0.5 ;  /* 0x3f0000007b7bb820 */ /* 0x000fe20000400000 */
[----:B--2---:R-:W-:Y:S01]  /*5990*/  @!P4 FMUL R103, R103, R103 ;  /* 0x000000676767c220 */ /* 0x004fe20000400000 */
[----:B------:R-:W-:-:S04]  /*59a0*/  FSETP.GEU.AND P4, PT, R95, -126, PT ;  /* 0xc2fc00005f00780b */ /* 0x000fc80003f8e000 */
[----:B------:R-:W1:Y:S01]  /*59b0*/  MUFU.EX2 R123, R123 ;  /* 0x0000007b007b7308 */ /* 0x000e620000000800 */
[----:B------:R-:W-:-:S07]  /*59c0*/  @!P6 FMUL R101, R101, 0.5 ;  /* 0x3f0000006565e820 */ /* 0x000fce0000400000 */
[----:B------:R-:W2:Y:S01]  /*59d0*/  MUFU.EX2 R137, R101 ;  /* 0x0000006500897308 */ /* 0x000ea20000000800 */
[----:B------:R-:W-:-:S07]  /*59e0*/  @!P4 FMUL R95, R95, 0.5 ;  /* 0x3f0000005f5fc820 */ /* 0x000fce0000400000 */
[----:B------:R-:W3:Y:S01]  /*59f0*/  MUFU.EX2 R101, R98 ;  /* 0x0000006200657308 */ /* 0x000ee20000000800 */
[----:B-1----:R-:W-:Y:S01]  /*5a00*/  @!P3 FMUL R123, R123, R123 ;  /* 0x0000007b7b7bb220 */ /* 0x002fe20000400000 */
[----:B------:R-:W-:-:S03]  /*5a10*/  FSETP.GEU.AND P3, PT, R94, -126, PT ;  /* 0xc2fc00005e00780b */ /* 0x000fc60003f6e000 */
[----:B------:R-:W-:-:S03]  /*5a20*/  FADD R36, R36, R123 ;  /* 0x0000007b24247221 */ /* 0x000fc60000000000 */
[----:B------:R-:W1:Y:S01]  /*5a30*/  MUFU.EX2 R98, R95 ;  /* 0x0000005f00627308 */ /* 0x000e620000000800 */
[----:B--2---:R-:W-:Y:S01]  /*5a40*/  @!P6 FMUL R137, R137, R137 ;  /* 0x000000898989e220 */ /* 0x004fe20000400000 */
[----:B------:R-:W-:-:S05]  /*5a50*/  FSETP.GEU.AND P6, PT, R128, -126, PT ;  /* 0xc2fc00008000780b */ /* 0x000fca0003fce000 */
[----:B------:R-:W-:Y:S01]  /*5a60*/  @!P3 FMUL R94, R94, 0.5 ;  /* 0x3f0000005e5eb820 */ /* 0x000fe20000400000 */
[----:B---3--:R-:W-:Y:S01]  /*5a70*/  @!P2 FMUL R101, R101, R101 ;  /* 0x000000656565a220 */ /* 0x008fe20000400000 */
[----:B------:R-:W-:Y:S02]  /*5a80*/  FSETP.GEU.AND P2, PT, R121, -126, PT ;  /* 0xc2fc00007900780b */ /* 0x000fe40003f4e000 */
[----:B------:R-:W2:Y:S04]  /*5a90*/  MUFU.EX2 R99, R94 ;  /* 0x0000005e00637308 */ /* 0x000ea80000000800 */
[----:B------:R-:W-:Y:S01]  /*5aa0*/  @!P6 FMUL R128, R128, 0.5 ;  /* 0x3f0000008080e820 */ /* 0x000fe20000400000 */
[----:B-1----:R-:W-:Y:S01]  /*5ab0*/  @!P4 FMUL R98, R98, R98 ;  /* 0x000000626262c220 */ /* 0x002fe20000400000 */
[----:B------:R-:W-:-:S02]  /*5ac0*/  WARPGROUP.DEPBAR.LE gsb0, 0x0 ;  /* 0x00008000000079c5 */ /* 0x000fc40000010000 */
[----:B------:R-:W-:Y:S02]  /*5ad0*/  F2FP.BF16.F32.PACK_AB R25, R149, R150 ;  /* 0x000000969519723e */ /* 0x000fe400000010ff */
[----:B------:R-:W1:Y:S01]  /*5ae0*/  MUFU.EX2 R128, R128 ;  /* 0x0000008000807308 */ /* 0x000e620000000800 */
[----:B------:R-:W-:Y:S01]  /*5af0*/  F2FP.BF16.F32.PACK_AB R27, R147, R148 ;  /* 0x00000094931b723e */ /* 0x000fe200000010ff */
[----:B------:R-:W-:Y:S01]  /*5b00*/  @!P2 FMUL R121, R121, 0.5 ;  /* 0x3f0000007979a820 */ /* 0x000fe20000400000 */
[----:B------:R-:W-:Y:S01]  /*5b10*/  F2FP.BF16.F32.PACK_AB R24, R141, R112 ;  /* 0x000000708d18723e */ /* 0x000fe200000010ff */
[----:B------:R-:W-:Y:S01]  /*5b20*/  FADD R21, R21, R98 ;  /* 0x0000006215157221 */ /* 0x000fe20000000000 */
[----:B------:R-:W-:Y:S01]  /*5b30*/  F2FP.BF16.F32.PACK_AB R26, R151, R140 ;  /* 0x0000008c971a723e */ /* 0x000fe200000010ff */
[----:B--2---:R-:W-:Y:S02]  /*5b40*/  @!P3 FMUL R99, R99, R99 ;  /* 0x000000636363b220 */ /* 0x004fe40000400000 */
[----:B------:R-:W2:Y:S01]  /*5b50*/  MUFU.EX2 R121, R121 ;  /* 0x0000007900797308 */ /* 0x000ea20000000800 */
[----:B------:R-:W-:Y:S01]  /*5b60*/  WARPGROUP.ARRIVE ;  /* 0x00000000000079c5 */ /* 0x000fe20000000000 */
[----:B------:R-:W-:Y:S01]  /*5b70*/  FSETP.GEU.AND P3, PT, R114, -126, PT ;  /* 0xc2fc00007200780b */ /* 0x000fe20003f6e000 */
[----:B------:R-:W-:Y:S01]  /*5b80*/  FADD R22, R22, R99 ;  /* 0x0000006316167221 */ /* 0x000fe20000000000 */
[----:B------:R-:W-:-:S03]  /*5b90*/  FSETP.GEU.AND P4, PT, R87, -126, PT ;  /* 0xc2fc00005700780b */ /* 0x000fc60003f8e000 */
[----:B------:R-:W-:Y:S01]  /*5ba0*/  HGMMA.64x96x16.F32.BF16 R152, R24, gdesc[UR4].tnspB, R152, gsb0 ;  /* 0x4160000418987df0 */ /* 0x000fe20008001898 */
[----:B------:R-:W-:Y:S01]  /*5bb0*/  UIADD3 UR6, UR23, 0xd40, URZ ;  /* 0x00000d4017067890 */ /* 0x000fe2000fffe03f */
[----:B-1----:R-:W-:Y:S01]  /*5bc0*/  @!P6 FMUL R128, R128, R128 ;  /* 0x000000808080e220 */ /* 0x002fe20000400000 */
[----:B------:R-:W-:Y:S01]  /*5bd0*/  UMOV UR7, 0x80000020 ;  /* 0x8000002000077882 */ /* 0x000fe20000000000 */
[----:B------:R-:W-:-:S04]  /*5be0*/  FSETP.GEU.AND P6, PT, R97, -126, PT ;  /* 0xc2fc00006100780b */ /* 0x000fc80003fce000 */
[----:B------:R-:W-:Y:S01]  /*5bf0*/  @!P3 FMUL R114, R114, 0.5 ;  /* 0x3f0000007272b820 */ /* 0x000fe20000400000 */
[----:B--2---:R-:W-:Y:S01]  /*5c00*/  @!P2 FMUL R121, R121, R121 ;  /* 0x000000797979a220 */ /* 0x004fe20000400000 */
[----:B------:R-:W-:Y:S01]  /*5c10*/  FSETP.GEU.AND P2, PT, R116, -126, PT ;  /* 0xc2fc00007400780b */ /* 0x000fe20003f4e000 */
[----:B------:R-:W-:Y:S01]  /*5c20*/  @!P4 FMUL R87, R87, 0.5 ;  /* 0x3f0000005757c820 */ /* 0x000fe20000400000 */
[----:B------:R-:W1:Y:S01]  /*5c30*/  MUFU.EX2 R95, R114 ;  /* 0x00000072005f7308 */ /* 0x000e620000000800 */
[----:B------:R-:W-:-:S04]  /*5c40*/  FADD R38, R38, R121 ;  /* 0x0000007926267221 */ /* 0x000fc80000000000 */
[----:B------:R-:W-:-:S04]  /*5c50*/  @!P6 FMUL R97, R97, 0.5 ;  /* 0x3f0000006161e820 */ /* 0x000fc80000400000 */
[----:B------:R-:W2:Y:S02]  /*5c60*/  MUFU.EX2 R102, R97 ;  /* 0x0000006100667308 */ /* 0x000ea40000000800 */
[----:B------:R-:W-:-:S06]  /*5c70*/  @!P2 FMUL R116, R116, 0.5 ;  /* 0x3f0000007474a820 */ /* 0x000fcc0000400000 */
        /* <DEDUP_REMOVED lines=13> */
[----:B------:R-:W-:-:S02]  /*5d50*/  FSETP.GEU.AND P1, PT, R92, -126, PT ;  /* 0xc2fc00005c00780b */ /* 0x000fc40003f2e000 */
[----:B------:R-:W1:Y:S01]  /*5d60*/  MUFU.EX2 R142, R122 ;  /* 0x0000007a008e7308 */ /* 0x000e620000000800 */
[----:B------:R-:W-:Y:S02]  /*5d70*/  FADD R47, R47, R96 ;  /* 0x000000602f2f7221 */ /* 0x000fe40000000000 */
[----:B------:R-:W-:-:S05]  /*5d80*/  @!P5 FMUL R88, R88, 0.5 ;  /* 0x3f0000005858d820 */ /* 0x000fca0000400000 */
[----:B------:R-:W3:Y:S01]  /*5d90*/  MUFU.EX2 R201, R88 ;  /* 0x0000005800c97308 */ /* 0x000ee20000000800 */
[----:B--2---:R-:W-:Y:S01]  /*5da0*/  @!P3 FMUL R200, R200, R200 ;  /* 0x000000c8c8c8b220 */ /* 0x004fe20000400000 */
[----:B------:R-:W-:Y:S01]  /*5db0*/  FSETP.GEU.AND P3, PT, R83, -126, PT ;  /* 0xc2fc00005300780b */ /* 0x000fe20003f6e000 */
[----:B------:R-:W-:Y:S02]  /*5dc0*/  @!P1 FMUL R92, R92, 0.5 ;  /* 0x3f0000005c5c9820 */ /* 0x000fe40000400000 */
[----:B------:R-:W-:Y:S01]  /*5dd0*/  FADD R79, R79, R200 ;  /* 0x000000c84f4f7221 */ /* 0x000fe20000000000 */
[----:B-1----:R-:W-:Y:S01]  /*5de0*/  @!P6 FMUL R142, R142, R142 ;  /* 0x0000008e8e8ee220 */ /* 0x002fe20000400000 */
[----:B------:R-:W-:-:S03]  /*5df0*/  FSETP.GEU.AND P6, PT, R93, -126, PT ;  /* 0xc2fc00005d00780b */ /* 0x000fc60003fce000 */
[----:B------:R-:W-:-:S05]  /*5e00*/  FADD R37, R37, R142 ;  /* 0x0000008e25257221 */ /* 0x000fca0000000000 */
[----:B------:R-:W-:Y:S01]  /*5e10*/  @!P3 FMUL R83, R83, 0.5 ;  /* 0x3f0000005353b820 */ /* 0x000fe20000400000 */
[----:B---3--:R-:W-:Y:S01]  /*5e20*/  @!P5 FMUL R201, R201, R201 ;  /* 0x000000c9c9c9d220 */ /* 0x008fe20000400000 */
[----:B------:R-:W-:-:S03]  /*5e30*/  FSETP.GEU.AND P5, PT, R81, -126, PT ;  /* 0xc2fc00005100780b */ /* 0x000fc60003fae000 */
[----:B------:R-:W-:Y:S01]  /*5e40*/  FADD R48, R48, R201 ;  /* 0x000000c930307221 */ /* 0x000fe20000000000 */
[----:B------:R-:W-:-:S04]  /*5e50*/  @!P6 FMUL R93, R93, 0.5 ;  /* 0x3f0000005d5de820 */ /* 0x000fc80000400000 */
[----:B------:R-:W1:Y:S05]  /*5e60*/  MUFU.EX2 R122, R93 ;  /* 0x0000005d007a7308 */ /* 0x000e6a0000000800 */
[----:B------:R-:W-:-:S03]  /*5e70*/  @!P5 FMUL R81, R81, 0.5 ;  /* 0x3f0000005151d820 */ /* 0x000fc60000400000 */
[----:B------:R-:W2:Y:S08]  /*5e80*/  MUFU.EX2 R93, R116 ;  /* 0x00000074005d7308 */ /* 0x000eb00000000800 */
[----:B------:R-:W3:Y:S01]  /*5e90*/  MUFU.EX2 R116, R87 ;  /* 0x0000005700747308 */ /* 0x000ee20000000800 */
[----:B-1----:R-:W-:Y:S01]  /*5ea0*/  @!P6 FMUL R122, R122, R122 ;  /* 0x0000007a7a7ae220 */ /* 0x002fe20000400000 */
[----:B------:R-:W-:Y:S01]  /*5eb0*/  FSETP.GEU.AND P6, PT, R115, -126, PT ;  /* 0xc2fc00007300780b */ /* 0x000fe20003fce000 */
[----:B------:R-:W-:-:S02]  /*5ec0*/  WARPGROUP.DEPBAR.LE gsb0, 0x0 ;  /* 0x00008000000079c5 */ /* 0x000fc40000010000 */
[----:B------:R-:W-:Y:S01]  /*5ed0*/  F2FP.BF16.F32.PACK_AB R25, R145, R146 ;  /* 0x000000929119723e */ /* 0x000fe200000010ff */
[----:B------:R-:W-:Y:S01]  /*5ee0*/  FADD R31, R31, R122 ;  /* 0x0000007a1f1f7221 */ /* 0x000fe20000000000 */
[----:B------:R-:W-:Y:S01]  /*5ef0*/  F2FP.BF16.F32.PACK_AB R27, R143, R144 ;  /* 0x000000908f1b723e */ /* 0x000fe200000010ff */
[----:B------:R-:W1:Y:S01]  /*5f00*/  MUFU.EX2 R88, R81 ;  /* 0x0000005100587308 */ /* 0x000e620000000800 */
[----:B------:R-:W-:Y:S01]  /*5f10*/  F2FP.BF16.F32.PACK_AB R24, R111, R108 ;  /* 0x0000006c6f18723e */ /* 0x000fe200000010ff */
[----:B--2---:R-:W-:Y:S01]  /*5f20*/  @!P2 FMUL R93, R93, R93 ;  /* 0x0000005d5d5da220 */ /* 0x004fe20000400000 */
[----:B------:R-:W-:Y:S02]  /*5f30*/  F2FP.BF16.F32.PACK_AB R26, R109, R110 ;  /* 0x0000006e6d1a723e */ /* 0x000fe400000010ff */
[----:B------:R-:W-:Y:S01]  /*5f40*/  FSETP.GEU.AND P2, PT, R86, -126, PT ;  /* 0xc2fc00005600780b */ /* 0x000fe20003f4e000 */
[----:B------:R-:W-:Y:S01]  /*5f50*/  FADD R44, R44, R93 ;  /* 0x0000005d2c2c7221 */ /* 0x000fe20000000000 */
[----:B------:R-:W-:Y:S01]  /*5f60*/  WARPGROUP.ARRIVE ;  /* 0x00000000000079c5 */ /* 0x000fe20000000000 */
[----:B------:R-:W-:Y:S01]  /*5f70*/  @!P6 FMUL R115, R115, 0.5 ;  /* 0x3f0000007373e820 */ /* 0x000fe20000400000 */
[----:B---3--:R-:W-:Y:S01]  /*5f80*/  @!P4 FMUL R116, R116, R116 ;  /* 0x000000747474c220 */ /* 0x008fe20000400000 */
[----:B------:R-:W-:-:S02]  /*5f90*/  FSETP.GEU.AND P4, PT, R82, -126, PT ;  /* 0xc2fc00005200780b */ /* 0x000fc40003f8e000 */
[----:B------:R-:W2:Y:S01]  /*5fa0*/  MUFU.EX2 R94, R115 ;  /* 0x00000073005e7308 */ /* 0x000ea20000000800 */
[----:B------:R-:W-:Y:S01]  /*5fb0*/  HGMMA.64x96x16.F32.BF16 R152, R24, gdesc[UR4].tnspB, R152, gsb0 ;  /* 0x4160000418987df0 */ /* 0x000fe20008001898 */
[----:B------:R-:W-:Y:S01]  /*5fc0*/  UIADD3 UR6, UR23, 0xd80, URZ ;  /* 0x00000d8017067890 */ /* 0x000fe2000fffe03f */
[----:B------:R-:W-:Y:S01]  /*5fd0*/  FADD R49, R49, R116 ;  /* 0x0000007431317221 */ /* 0x000fe20000000000 */
[----:B------:R-:W-:Y:S01]  /*5fe0*/  UMOV UR7, 0x80000020 ;  /* 0x8000002000077882 */ /* 0x000fe20000000000 */
[----:B-1----:R-:W-:Y:S01]  /*5ff0*/  @!P5 FMUL R88, R88, R88 ;  /* 0x000000585858d220 */ /* 0x002fe20000400000 */
[----:B------:R-:W-:Y:S01]  /*6000*/  @!P2 FMUL R86, R86, 0.5 ;  /* 0x3f0000005656a820 */ /* 0x000fe20000400000 */
[----:B------:R-:W-:Y:S02]  /*6010*/  FSETP.GEU.AND P5, PT, R74, -126, PT ;  /* 0xc2fc00004a00780b */ /* 0x000fe40003fae000 */
[----:B------:R-:W-:Y:S01]  /*6020*/  FADD R61, R61, R88 ;  /* 0x000000583d3d7221 */ /* 0x000fe20000000000 */
[----:B------:R-:W1:Y:S01]  /*6030*/  MUFU.EX2 R115, R86 ;  /* 0x0000005600737308 */ /* 0x000e620000000800 */
[----:B------:R-:W-:Y:S01]  /*6040*/  @!P4 FMUL R82, R82, 0.5 ;  /* 0x3f0000005252c820 */ /* 0x000fe20000400000 */
[----:B--2---:R-:W-:Y:S01]  /*6050*/  @!P6 FMUL R94, R94, R94 ;  /* 0x0000005e5e5ee220 */ /* 0x004fe20000400000 */
[----:B------:R-:W-:-:S05]  /*6060*/  FSETP.GEU.AND P6, PT, R85, -126, PT ;  /* 0xc2fc00005500780b */ /* 0x000fca0003fce000 */
[----:B------:R-:W2:Y:S02]  /*6070*/  MUFU.EX2 R87, R82 ;  /* 0x0000005200577308 */ /* 0x000ea40000000800 */
[----:B------:R-:W-:Y:S01]  /*6080*/  @!P5 FMUL R74, R74, 0.5 ;  /* 0x3f0000004a4ad820 */ /* 0x000fe20000400000 */
[----:B------:R-:W-:Y:S01]  /*6090*/  FADD R45, R45, R94 ;  /* 0x0000005e2d2d7221 */ /* 0x000fe20000000000 */
[----:B-1----:R-:W-:Y:S01]  /*60a0*/  @!P2 FMUL R115, R115, R115 ;  /* 0x000000737373a220 */ /* 0x002fe20000400000 */
[----:B------:R-:W-:-:S03]  /*60b0*/  FSETP.GEU.AND P2, PT, R91, -126, PT ;  /* 0xc2fc00005b00780b */ /* 0x000fc60003f4e000 */
[----:B------:R-:W1:Y:S01]  /*60c0*/  MUFU.EX2 R86, R83 ;  /* 0x0000005300567308 */ /* 0x000e620000000800 */
[----:B------:R-:W-:Y:S01]  /*60d0*/  @!P6 FMUL R85, R85, 0.5 ;  /* 0x3f0000005555e820 */ /* 0x000fe20000400000 */
[----:B------:R-:W-:Y:S01]  /*60e0*/  FADD R50, R50, R115 ;  /* 0x0000007332327221 */ /* 0x000fe20000000000 */
[----:B--2---:R-:W-:-:S05]  /*60f0*/  @!P4 FMUL R87, R87, R87 ;  /* 0x000000575757c220 */ /* 0x004fca0000400000 */
[----:B------:R-:W2:Y:S01]  /*6100*/  MUFU.EX2 R114, R85 ;  /* 0x0000005500727308 */ /* 0x000ea20000000800 */
[----:B------:R-:W-:Y:S01]  /*6110*/  FSETP.GEU.AND P4, PT, R73, -126, PT ;  /* 0xc2fc00004900780b */ /* 0x000fe20003f8e000 */
[----:B------:R-:W-:Y:S01]  /*6120*/  FADD R62, R62, R87 ;  /* 0x000000573e3e7221 */ /* 0x000fe20000000000 */
[----:B------:R-:W-:-:S05]  /*6130*/  @!P2 FMUL R91, R91, 0.5 ;  /* 0x3f0000005b5ba820 */ /* 0x000fca0000400000 */
[----:B------:R-:W3:Y:S01]  /*6140*/  MUFU.EX2 R202, R91 ;  /* 0x0000005b00ca7308 */ /* 0x000ee20000000800 */
[----:B-1----:R-:W-:Y:S01]  /*6150*/  @!P3 FMUL R86, R86, R86 ;  /* 0x000000565656b220 */ /* 0x002fe20000400000 */
[----:B------:R-:W-:-:S04]  /*6160*/  FSETP.GEU.AND P3, PT, R77, -126, PT ;  /* 0xc2fc00004d00780b */ /* 0x000fc80003f6e000 */
[----:B------:R-:W-:Y:S02]  /*6170*/  @!P4 FMUL R73, R73, 0.5 ;  /* 0x3f0000004949c820 */ /* 0x000fe40000400000 */
[----:B------:R-:W1:Y:S01]  /*6180*/  MUFU.EX2 R85, R92 ;  /* 0x0000005c00557308 */ /* 0x000e620000000800 */
[----:B--2---:R-:W-:Y:S01]  /*6190*/  @!P6 FMUL R114, R114, R114 ;  /* 0x000000727272e220 */ /* 0x004fe20000400000 */
[----:B------:R-:W-:-:S03]  /*61a0*/  FSETP.GEU.AND P6, PT, R90, -126, PT ;  /* 0xc2fc00005a00780b */ /* 0x000fc60003fce000 */
[----:B------:R-:W-:Y:S02]  /*61b0*/  FADD R51, R51, R114 ;  /* 0x0000007233337221 */ /* 0x000fe40000000000 */
[----:B------:R-:W-:Y:S01]  /*61c0*/  @!P3 FMUL R77, R77, 0.5 ;  /* 0x3f0000004d4db820 */ /* 0x000fe20000400000 */
[----:B------:R-:W2:Y:S01]  /*61d0*/  MUFU.EX2 R82, R73 ;  /* 0x0000004900527308 */ /* 0x000ea20000000800 */
[----:B---3--:R-:W-:Y:S01]  /*61e0*/  @!P2 FMUL R202, R202, R202 ;  /* 0x000000cacacaa220 */ /* 0x008fe20000400000 */
[----:B------:R-:W-:-:S03]  /*61f0*/  FSETP.GEU.AND P2, PT, R75, -126, PT ;  /* 0xc2fc00004b00780b */ /* 0x000fc60003f4e000 */
[----:B------:R-:W-:Y:S02]  /*6200*/  FADD R119, R119, R202 ;  /* 0x000000ca77777221 */ /* 0x000fe40000000000 */
[----:B------:R-:W-:Y:S01]  /*6210*/  @!P6 FMUL R90, R90, 0.5 ;  /* 0x3f0000005a5ae820 */ /* 0x000fe20000400000 */
[----:B------:R-:W3:Y:S01]  /*6220*/  MUFU.EX2 R81, R77 ;  /* 0x0000004d00517308 */ /* 0x000ee20000000800 */
[----:B-1----:R-:W-:Y:S01]  /*6230*/  @!P1 FMUL R85, R85, R85 ;  /* 0x0000005555559220 */ /* 0x002fe20000400000 */
[----:B------:R-:W-:-:S03]  /*6240*/  FSETP.GEU.AND P1, PT, R78, -126, PT ;  /* 0xc2fc00004e00780b */ /* 0x000fc60003f2e000 */
[----:B------:R-:W-:Y:S02]  /*6250*/  FADD R60, R60, R85 ;  /* 0x000000553c3c7221 */ /* 0x000fe40000000000 */
        /* <DEDUP_REMOVED lines=18> */
[----:B---3--:R-:W-:Y:S01]  /*6380*/  @!P1 FMUL R78, R78, R78 ;  /* 0x0000004e4e4e9220 */ /* 0x008fe20000400000 */
[----:B------:R-:W-:Y:S02]  /*6390*/  WARPGROUP.DEPBAR.LE gsb0, 0x0 ;  /* 0x00008000000079c5 */ /* 0x000fe40000010000 */
[----:B------:R-:W-:Y:S01]  /*63a0*/  F2FP.BF16.F32.PACK_AB R25, R106, R133 ;  /* 0x000000856a19723e */ /* 0x000fe200000010ff */
[----:B------:R-:W2:Y:S01]  /*63b0*/  MUFU.EX2 R89, R84 ;  /* 0x0000005400597308 */ /* 0x000ea20000000800 */
[----:B------:R-:W-:Y:S02]  /*63c0*/  F2FP.BF16.F32.PACK_AB R27, R134, R107 ;  /* 0x0000006b861b723e */ /* 0x000fe400000010ff */
[----:B------:R-:W-:Y:S01]  /*63d0*/  @!P2 FMUL R72, R72, 0.5 ;  /* 0x3f0000004848a820 */ /* 0x000fe20000400000 */
[----:B------:R-:W-:Y:S01]  /*63e0*/  F2FP.BF16.F32.PACK_AB R24, R105, R104 ;  /* 0x000000686918723e */ /* 0x000fe200000010ff */
[----:B-1----:R-:W-:Y:S01]  /*63f0*/  @!P5 FMUL R75, R75, R75 ;  /* 0x0000004b4b4bd220 */ /* 0x002fe20000400000 */
[----:B------:R-:W-:-:S02]  /*6400*/  F2FP.BF16.F32.PACK_AB R26, R137, R136 ;  /* 0x00000088891a723e */ /* 0x000fc400000010ff */
[----:B------:R-:W-:Y:S01]  /*6410*/  FSETP.GEU.AND P1, PT, R70, -126, PT ;  /* 0xc2fc00004600780b */ /* 0x000fe20003f2e000 */
[----:B------:R-:W1:Y:S01]  /*6420*/  MUFU.EX2 R77, R72 ;  /* 0x00000048004d7308 */ /* 0x000e620000000800 */
[----:B------:R-:W-:Y:S01]  /*6430*/  WARPGROUP.ARRIVE ;  /* 0x00000000000079c5 */ /* 0x000fe20000000000 */
[----:B------:R-:W-:-:S05]  /*6440*/  FSETP.GEU.AND P5, PT, R63, -126, PT ;  /* 0xc2fc00003f00780b */ /* 0x000fca0003fae000 */
[----:B------:R-:W-:Y:S01]  /*6450*/  HGMMA.64x96x16.F32.BF16 R152, R24, gdesc[UR4].tnspB, R152, gsb0 ;  /* 0x4160000418987df0 */ /* 0x000fe20008001898 */
[----:B------:R-:W-:Y:S01]  /*6460*/  UIADD3 UR6, UR23, 0xdc0, URZ ;  /* 0x00000dc017067890 */ /* 0x000fe2000fffe03f */
[----:B--2---:R-:W-:Y:S01]  /*6470*/  @!P6 FMUL R89, R89, R89 ;  /* 0x000000595959e220 */ /* 0x004fe20000400000 */
[----:B------:R-:W-:Y:S01]  /*6480*/  UMOV UR7, 0x80000020 ;  /* 0x8000002000077882 */ /* 0x000fe20000000000 */
[----:B------:R-:W-:Y:S01]  /*6490*/  FSETP.GEU.AND P6, PT, R76, -126, PT ;  /* 0xc2fc00004c00780b */ /* 0x000fe20003fce000 */
[----:B------:R-:W-:Y:S01]  /*64a0*/  @!P1 FMUL R70, R70, 0.5 ;  /* 0x3f00000046469820 */ /* 0x000fe20000400000 */
[----:B------:R-:W2:Y:S02]  /*64b0*/  MUFU.EX2 R72, R64 ;  /* 0x0000004000487308 */ /* 0x000ea40000000800 */
[----:B------:R-:W-:Y:S01]  /*64c0*/  @!P5 FMUL R63, R63, 0.5 ;  /* 0x3f0000003f3fd820 */ /* 0x000fe20000400000 */
[----:B-1----:R-:W-:Y:S01]  /*64d0*/  @!P2 FMUL R77, R77, R77 ;  /* 0x0000004d4d4da220 */ /* 0x002fe20000400000 */
[----:B------:R-:W-:-:S04]  /*64e0*/  FSETP.GEU.AND P2, PT, R69, -126, PT ;  /* 0xc2fc00004500780b */ /* 0x000fc80003f4e000 */
[----:B------:R-:W1:Y:S03]  /*64f0*/  MUFU.EX2 R70, R70 ;  /* 0x0000004600467308 */ /* 0x000e660000000800 */
[----:B------:R-:W-:-:S05]  /*6500*/  @!P6 FMUL R76, R76, 0.5 ;  /* 0x3f0000004c4ce820 */ /* 0x000fca0000400000 */
[----:B------:R-:W3:Y:S01]  /*6510*/  MUFU.EX2 R84, R76 ;  /* 0x0000004c00547308 */ /* 0x000ee20000000800 */
[----:B--2---:R-:W-:Y:S01]  /*6520*/  @!P4 FMUL R72, R72, R72 ;  /* 0x000000484848c220 */ /* 0x004fe20000400000 */
[----:B------:R-:W-:Y:S01]  /*6530*/  @!P2 FMUL R69, R69, 0.5 ;  /* 0x3f0000004545a820 */ /* 0x000fe20000400000 */
[----:B------:R-:W-:-:S05]  /*6540*/  FSETP.GEU.AND P4, PT, R54, -126, PT ;  /* 0xc2fc00003600780b */ /* 0x000fca0003f8e000 */
[----:B------:R-:W2:Y:S01]  /*6550*/  MUFU.EX2 R69, R69 ;  /* 0x0000004500457308 */ /* 0x000ea20000000800 */
[----:B-1----:R-:W-:Y:S01]  /*6560*/  @!P1 FMUL R70, R70, R70 ;  /* 0x0000004646469220 */ /* 0x002fe20000400000 */
[----:B------:R-:W-:-:S06]  /*6570*/  FSETP.GEU.AND P1, PT, R59, -126, PT ;  /* 0xc2fc00003b00780b */ /* 0x000fcc0003f2e000 */
[----:B------:R-:W1:Y:S01]  /*6580*/  MUFU.EX2 R63, R63 ;  /* 0x0000003f003f7308 */ /* 0x000e620000000800 */
[----:B---3--:R-:W-:Y:S01]  /*6590*/  @!P6 FMUL R84, R84, R84 ;  /* 0x000000545454e220 */ /* 0x008fe20000400000 */
[----:B------:R-:W-:Y:S01]  /*65a0*/  FSETP.GEU.AND P6, PT, R71, -126, PT ;  /* 0xc2fc00004700780b */ /* 0x000fe20003fce000 */
[----:B------:R-:W-:-:S04]  /*65b0*/  @!P4 FMUL R54, R54, 0.5 ;  /* 0x3f0000003636c820 */ /* 0x000fc80000400000 */
[----:B------:R-:W-:Y:S01]  /*65c0*/  @!P1 FMUL R59, R59, 0.5 ;  /* 0x3f0000003b3b9820 */ /* 0x000fe20000400000 */
[----:B--2---:R-:W-:Y:S01]  /*65d0*/  @!P2 FMUL R69, R69, R69 ;  /* 0x000000454545a220 */ /* 0x004fe20000400000 */
[----:B------:R-:W-:-:S06]  /*65e0*/  FSETP.GEU.AND P2, PT, R56, -126, PT ;  /* 0xc2fc00003800780b */ /* 0x000fcc0003f4e000 */
[----:B------:R-:W-:Y:S01]  /*65f0*/  @!P6 FMUL R71, R71, 0.5 ;  /* 0x3f0000004747e820 */ /* 0x000fe20000400000 */
[----:B-1----:R-:W-:Y:S01]  /*6600*/  @!P5 FMUL R63, R63, R63 ;  /* 0x0000003f3f3fd220 */ /* 0x002fe20000400000 */
[----:B------:R-:W-:Y:S02]  /*6610*/  FSETP.GEU.AND P5, PT, R55, -126, PT ;  /* 0xc2fc00003700780b */ /* 0x000fe40003fae000 */
[----:B------:R-:W1:Y:S01]  /*6620*/  MUFU.EX2 R76, R71 ;  /* 0x00000047004c7308 */ /* 0x000e620000000800 */
[----:B------:R-:W-:Y:S02]  /*6630*/  FADD R112, R112, R63 ;  /* 0x0000003f70707221 */ /* 0x000fe40000000000 */
[----:B------:R-:W-:-:S05]  /*6640*/  @!P2 FMUL R56, R56, 0.5 ;  /* 0x3f0000003838a820 */ /* 0x000fca0000400000 */
[----:B------:R-:W2:Y:S03]  /*6650*/  MUFU.EX2 R71, R67 ;  /* 0x0000004300477308 */ /* 0x000ea60000000800 */
[----:B------:R-:W-:Y:S01]  /*6660*/  @!P5 FMUL R55, R55, 0.5 ;  /* 0x3f0000003737d820 */ /* 0x000fe20000400000 */
[----:B-1----:R-:W-:Y:S01]  /*6670*/  @!P6 FMUL R76, R76, R76 ;  /* 0x0000004c4c4ce220 */ /* 0x002fe20000400000 */
[----:B------:R-:W-:-:S04]  /*6680*/  FSETP.GEU.AND P6, PT, R68, -126, PT ;  /* 0xc2fc00004400780b */ /* 0x000fc80003fce000 */
[----:B------:R-:W1:Y:S01]  /*6690*/  MUFU.EX2 R55, R55 ;  /* 0x0000003700377308 */ /* 0x000e620000000800 */
[----:B--2---:R-:W-:Y:S01]  /*66a0*/  @!P3 FMUL R71, R71, R71 ;  /* 0x000000474747b220 */ /* 0x004fe20000400000 */
[----:B------:R-:W-:-:S07]  /*66b0*/  FSETP.GEU.AND P3, PT, R65, -126, PT ;  /* 0xc2fc00004100780b */ /* 0x000fce0003f6e000 */
[----:B------:R-:W-:-:S04]  /*66c0*/  @!P6 FMUL R68, R68, 0.5 ;  /* 0x3f0000004444e820 */ /* 0x000fc80000400000 */
[----:B------:R-:W2:Y:S01]  /*66d0*/  MUFU.EX2 R74, R68 ;  /* 0x00000044004a7308 */ /* 0x000ea20000000800 */
[----:B-1----:R-:W-:Y:S01]  /*66e0*/  @!P5 FMUL R55, R55, R55 ;  /* 0x000000373737d220 */ /* 0x002fe20000400000 */
[----:B------:R-:W-:Y:S01]  /*66f0*/  FSETP.GEU.AND P5, PT, R33, -126, PT ;  /* 0xc2fc00002100780b */ /* 0x000fe20003fae000 */
[----:B------:R-:W-:-:S05]  /*6700*/  @!P3 FMUL R65, R65, 0.5 ;  /* 0x3f0000004141b820 */ /* 0x000fca0000400000 */
[----:B------:R-:W1:Y:S07]  /*6710*/  MUFU.EX2 R67, R65 ;  /* 0x0000004100437308 */ /* 0x000e6e0000000800 */
[----:B------:R-:W-:Y:S01]  /*6720*/  @!P5 FMUL R33, R33, 0.5 ;  /* 0x3f0000002121d820 */ /* 0x000fe20000400000 */
[----:B------:R-:W3:Y:S01]  /*6730*/  MUFU.EX2 R65, R56 ;  /* 0x0000003800417308 */ /* 0x000ee20000000800 */
[----:B--2---:R-:W-:Y:S01]  /*6740*/  @!P6 FMUL R74, R74, R74 ;  /* 0x0000004a4a4ae220 */ /* 0x004fe20000400000 */
[----:B------:R-:W-:-:S02]  /*6750*/  WARPGROUP.DEPBAR.LE gsb0, 0x0 ;  /* 0x00008000000079c5 */ /* 0x000fc40000010000 */
[----:B------:R-:W-:Y:S02]  /*6760*/  F2FP.BF16.F32.PACK_AB R25, R128, R129 ;  /* 0x000000818019723e */ /* 0x000fe400000010ff */
[----:B------:R-:W-:Y:S02]  /*6770*/  F2FP.BF16.F32.PACK_AB R27, R126, R127 ;  /* 0x0000007f7e1b723e */ /* 0x000fe400000010ff */
[----:B------:R-:W-:Y:S01]  /*6780*/  F2FP.BF16.F32.PACK_AB R24, R103, R100 ;  /* 0x000000646718723e */ /* 0x000fe200000010ff */
[----:B-1----:R-:W-:Y:S01]  /*6790*/  @!P3 FMUL R67, R67, R67 ;  /* 0x000000434343b220 */ /* 0x002fe20000400000 */
[----:B------:R-:W-:Y:S02]  /*67a0*/  F2FP.BF16.F32.PACK_AB R26, R102, R101 ;  /* 0x00000065661a723e */ /* 0x000fe400000010ff */
[----:B------:R-:W-:Y:S02]  /*67b0*/  FSETP.GEU.AND P6, PT, R66, -126, PT ;  /* 0xc2fc00004200780b */ /* 0x000fe40003fce000 */
[----:B------:R-:W-:Y:S01]  /*67c0*/  WARPGROUP.ARRIVE ;  /* 0x00000000000079c5 */ /* 0x000fe20000000000 */
[----:B------:R-:W-:Y:S01]  /*67d0*/  FSETP.GEU.AND P3, PT, R58, -126, PT ;  /* 0xc2fc00003a00780b */ /* 0x000fe20003f6e000 */
[----:B---3--:R-:W-:Y:S01]  /*67e0*/  @!P2 FMUL R65, R65, R65 ;  /* 0x000000414141a220 */ /* 0x008fe20000400000 */
[----:B------:R-:W-:-:S03]  /*67f0*/  FSETP.GEU.AND P2, PT, R53, -126, PT ;  /* 0xc2fc00003500780b */ /* 0x000fc60003f4e000 */
[----:B------:R-:W-:Y:S01]  /*6800*/  HGMMA.64x96x16.F32.BF16 R152, R24, gdesc[UR4].tnspB, R152, gsb0 ;  /* 0x4160000418987df0 */ /* 0x000fe20008001898 */
[----:B------:R-:W-:Y:S01]  /*6810*/  UIADD3 UR6, UR23, 0xe00, URZ ;  /* 0x00000e0017067890 */ /* 0x000fe2000fffe03f */
[----:B------:R-:W-:-:S03]  /*6820*/  UMOV UR7, 0x80000020 ;  /* 0x8000002000077882 */ /* 0x000fc60000000000 */
[----:B------:R-:W-:-:S03]  /*6830*/  @!P6 FMUL R66, R66, 0.5 ;  /* 0x3f0000004242e820 */ /* 0x000fc60000400000 */
[----:B------:R-:W-:Y:S01]  /*6840*/  @!P3 FMUL R58, R58, 0.5 ;  /* 0x3f0000003a3ab820 */ /* 0x000fe20000400000 */
[----:B------:R-:W1:Y:S01]  /*6850*/  MUFU.EX2 R68, R66 ;  /* 0x0000004200447308 */ /* 0x000e620000000800 */
[----:B------:R-:W-:-:S07]  /*6860*/  @!P2 FMUL R53, R53, 0.5 ;  /* 0x3f0000003535a820 */ /* 0x000fce0000400000 */
[----:B------:R-:W2:Y:S08]  /*6870*/  MUFU.EX2 R73, R58 ;  /* 0x0000003a00497308 */ /* 0x000eb00000000800 */
[----:B------:R-:W3:Y:S01]  /*6880*/  MUFU.EX2 R66, R59 ;  /* 0x0000003b00427308 */ /* 0x000ee20000000800 */
[----:B-1----:R-:W-:Y:S01]  /*6890*/  @!P6 FMUL R68, R68, R68 ;  /* 0x000000444444e220 */ /* 0x002fe20000400000 */
[----:B------:R-:W-:-:S06]  /*68a0*/  FSETP.GEU.AND P6, PT, R57, -126, PT ;  /* 0xc2fc00003900780b */ /* 0x000fcc0003fce000 */
        /* <DEDUP_REMOVED lines=10> */
[----:B------:R-:W1:Y:S03]  /*6950*/  MUFU.EX2 R57, R53 ;  /* 0x0000003500397308 */ /* 0x000e660000000800 */
[----:B------:R-:W-:Y:S01]  /*6960*/  @!P1 FMUL R43, R43, 0.5 ;  /* 0x3f0000002b2b9820 */ /* 0x000fe20000400000 */
[----:B--2---:R-:W-:Y:S01]  /*6970*/  @!P6 FMUL R64, R64, R64 ;  /* 0x000000404040e220 */ /* 0x004fe20000400000 */
[----:B------:R-:W-:-:S04]  /*6980*/  FSETP.GEU.AND P6, PT, R52, -126, PT ;  /* 0xc2fc00003400780b */ /* 0x000fc80003fce000 */
[----:B------:R-:W2:Y:S02]  /*6990*/  MUFU.EX2 R43, R43 ;  /* 0x0000002b002b7308 */ /* 0x000ea40000000800 */
[----:B------:R-:W-:Y:S01]  /*69a0*/  @!P4 FMUL R42, R42, 0.5 ;  /* 0x3f0000002a2ac820 */ /* 0x000fe20000400000 */
[----:B-1----:R-:W-:Y:S01]  /*69b0*/  @!P2 FMUL R57, R57, R57 ;  /* 0x000000393939a220 */ /* 0x002fe20000400000 */
[----:B------:R-:W-:-:S05]  /*69c0*/  FSETP.GEU.AND P2, PT, R32, -126, PT ;  /* 0xc2fc00002000780b */ /* 0x000fca0003f4e000 */
[----:B------:R-:W-:-:S04]  /*69d0*/  @!P6 FMUL R52, R52, 0.5 ;  /* 0x3f0000003434e820 */ /* 0x000fc80000400000 */
[----:B------:R-:W1:Y:S01]  /*69e0*/  MUFU.EX2 R56, R52 ;  /* 0x0000003400387308 */ /* 0x000e620000000800 */
[----:B--2---:R-:W-:Y:S01]  /*69f0*/  @!P1 FMUL R43, R43, R43 ;  /* 0x0000002b2b2b9220 */ /* 0x004fe20000400000 */
[----:B------:R-:W-:Y:S02]  /*6a00*/  FSETP.GEU.AND P1, PT, R28, -126, PT ;  /* 0xc2fc00001c00780b */ /* 0x000fe40003f2e000 */
[----:B------:R-:W-:-:S04]  /*6a10*/  @!P2 FMUL R32, R32, 0.5 ;  /* 0x3f0000002020a820 */ /* 0x000fc80000400000 */
[----:B------:R2:W3:Y:S07]  /*6a20*/  MUFU.EX2 R53, R32 ;  /* 0x0000002000357308 */ /* 0x0004ee0000000800 */
[----:B------:R-:W-:Y:S01]  /*6a30*/  @!P1 FMUL R28, R28, 0.5 ;  /* 0x3f0000001c1c9820 */ /* 0x000fe20000400000 */
[----:B-1----:R-:W-:Y:S01]  /*6a40*/  @!P6 FMUL R56, R56, R56 ;  /* 0x000000383838e220 */ /* 0x002fe20000400000 */
[----:B------:R-:W-:Y:S01]  /*6a50*/  FSETP.GEU.AND P6, PT, R41, -126, PT ;  /* 0xc2fc00002900780b */ /* 0x000fe20003fce000 */
[----:B--2---:R-:W-:-:S04]  /*6a60*/  FADD R32, R149, R74 ;  /* 0x0000004a95207221 */ /* 0x004fc80000000000 */
[----:B------:R-:W-:Y:S01]  /*6a70*/  FADD R32, R37, R32 ;  /* 0x0000002025207221 */ /* 0x000fe20000000000 */
[----:B---3--:R-:W-:Y:S01]  /*6a80*/  @!P2 FMUL R53, R53, R53 ;  /* 0x000000353535a220 */ /* 0x008fe20000400000 */
[----:B------:R-:W-:-:S03]  /*6a90*/  FSETP.GEU.AND P2, PT, R29, -126, PT ;  /* 0xc2fc00001d00780b */ /* 0x000fc60003f4e000 */
[----:B------:R-:W-:Y:S01]  /*6aa0*/  FADD R104, R104, R53 ;  /* 0x0000003568687221 */ /* 0x000fe20000000000 */
[----:B------:R-:W-:Y:S02]  /*6ab0*/  WARPGROUP.DEPBAR.LE gsb0, 0x0 ;  /* 0x00008000000079c5 */ /* 0x000fe40000010000 */
[----:B------:R-:W-:Y:S01]  /*6ac0*/  F2FP.BF16.F32.PACK_AB R25, R142, R123 ;  /* 0x0000007b8e19723e */ /* 0x000fe200000010ff */
[----:B------:R-:W-:Y:S01]  /*6ad0*/  @!P6 FMUL R41, R41, 0.5 ;  /* 0x3f0000002929e820 */ /* 0x000fe20000400000 */
[----:B------:R-:W-:Y:S01]  /*6ae0*/  F2FP.BF16.F32.PACK_AB R27, R120, R121 ;  /* 0x00000079781b723e */ /* 0x000fe200000010ff */
[----:B------:R-:W-:Y:S01]  /*6af0*/  FADD R104, R61, R104 ;  /* 0x000000683d687221 */ /* 0x000fe20000000000 */
[----:B------:R-:W-:Y:S01]  /*6b00*/  F2FP.BF16.F32.PACK_AB R24, R98, R97 ;  /* 0x000000616218723e */ /* 0x000fe200000010ff */
[----:B------:R-:W-:Y:S01]  /*6b10*/  FADD R97, R20, R97 ;  /* 0x0000006114617221 */ /* 0x000fe20000000000 */
[----:B------:R-:W-:Y:S01]  /*6b20*/  F2FP.BF16.F32.PACK_AB R26, R122, R99 ;  /* 0x000000637a1a723e */ /* 0x000fe200000010ff */
[----:B------:R-:W-:-:S02]  /*6b30*/  @!P2 FMUL R29, R29, 0.5 ;  /* 0x3f0000001d1da820 */ /* 0x000fc40000400000 */
[----:B------:R-:W-:Y:S01]  /*6b40*/  FADD R97, R97, R112 ;  /* 0x0000007061617221 */ /* 0x000fe20000000000 */
[----:B------:R-:W-:-:S03]  /*6b50*/  WARPGROUP.ARRIVE ;  /* 0x00000000000079c5 */ /* 0x000fc60000000000 */
[----:B------:R-:W-:-:S03]  /*6b60*/  FADD R97, R97, R104 ;  /* 0x0000006861617221 */ /* 0x000fc60000000000 */
[----:B------:R-:W-:Y:S01]  /*6b70*/  HGMMA.64x96x16.F32.BF16 R152, R24, gdesc[UR4].tnspB, R152, gsb0 ;  /* 0x4160000418987df0 */ /* 0x000fe20008001898 */
[----:B------:R-:W-:Y:S01]  /*6b80*/  UIADD3 UR6, UR23, 0xe40, URZ ;  /* 0x00000e4017067890 */ /* 0x000fe2000fffe03f */
[----:B------:R-:W-:Y:S01]  /*6b90*/  UMOV UR7, 0x80000020 ;  /* 0x8000002000077882 */ /* 0x000fe20000000000 */
[----:B------:R-:W-:Y:S02]  /*6ba0*/  WARPGROUP.DEPBAR.LE gsb0, 0x0 ;  /* 0x00008000000079c5 */ /* 0x000fe40000010000 */
[----:B------:R-:W-:Y:S02]  /*6bb0*/  F2FP.BF16.F32.PACK_AB R25, R94, R93 ;  /* 0x0000005d5e19723e */ /* 0x000fe400000010ff */
[----:B------:R-:W-:Y:S02]  /*6bc0*/  F2FP.BF16.F32.PACK_AB R27, R96, R95 ;  /* 0x0000005f601b723e */ /* 0x000fe400000010ff */
[----:B------:R-:W-:Y:S02]  /*6bd0*/  F2FP.BF16.F32.PACK_AB R24, R116, R201 ;  /* 0x000000c97418723e */ /* 0x000fe400000010ff */
[----:B------:R-:W-:-:S04]  /*6be0*/  F2FP.BF16.F32.PACK_AB R26, R114, R115 ;  /* 0x00000073721a723e */ /* 0x000fc800000010ff */
[----:B------:R-:W-:-:S06]  /*6bf0*/  WARPGROUP.ARRIVE ;  /* 0x00000000000079c5 */ /* 0x000fcc0000000000 */
[----:B------:R-:W-:Y:S01]  /*6c00*/  HGMMA.64x96x16.F32.BF16 R152, R24, gdesc[UR4].tnspB, R152, gsb0 ;  /* 0x4160000418987df0 */ /* 0x000fe20008001898 */
[----:B------:R-:W-:Y:S01]  /*6c10*/  UIADD3 UR6, UR23, 0xe80, URZ ;  /* 0x00000e8017067890 */ /* 0x000fe2000fffe03f */
[----:B------:R-:W-:Y:S01]  /*6c20*/  UMOV UR7, 0x80000020 ;  /* 0x8000002000077882 */ /* 0x000fe20000000000 */
[----:B------:R-:W-:Y:S02]  /*6c30*/  WARPGROUP.DEPBAR.LE gsb0, 0x0 ;  /* 0x00008000000079c5 */ /* 0x000fe40000010000 */
[----:B------:R-:W-:Y:S02]  /*6c40*/  F2FP.BF16.F32.PACK_AB R25, R113, R200 ;  /* 0x000000c87119723e */ /* 0x000fe400000010ff */
[----:B------:R-:W-:Y:S02]  /*6c50*/  F2FP.BF16.F32.PACK_AB R27, R85, R202 ;  /* 0x000000ca551b723e */ /* 0x000fe400000010ff */
[----:B------:R-:W-:Y:S02]  /*6c60*/  F2FP.BF16.F32.PACK_AB R24, R87, R88 ;  /* 0x000000585718723e */ /* 0x000fe400000010ff */
[----:B------:R-:W-:Y:S01]  /*6c70*/  F2FP.BF16.F32.PACK_AB R26, R89, R86 ;  /* 0x00000056591a723e */ /* 0x000fe200000010ff */
[----:B------:R-:W-:Y:S01]  /*6c80*/  FADD R86, R117, R86 ;  /* 0x0000005675567221 */ /* 0x000fe20000000000 */
[----:B------:R-:W-:-:S02]  /*6c90*/  FADD R89, R118, R89 ;  /* 0x0000005976597221 */ /* 0x000fc40000000000 */
[----:B------:R-:W-:-:S06]  /*6ca0*/  WARPGROUP.ARRIVE ;  /* 0x00000000000079c5 */ /* 0x000fcc0000000000 */
[----:B------:R-:W-:Y:S01]  /*6cb0*/  HGMMA.64x96x16.F32.BF16 R152, R24, gdesc[UR4].tnspB, R152, gsb0 ;  /* 0x4160000418987df0 */ /* 0x000fe20008001898 */
[----:B------:R-:W-:Y:S01]  /*6cc0*/  UIADD3 UR6, UR23, 0xec0, URZ ;  /* 0x00000ec017067890 */ /* 0x000fe2000fffe03f */
[----:B------:R-:W-:Y:S01]  /*6cd0*/  UMOV UR7, 0x80000020 ;  /* 0x8000002000077882 */ /* 0x000fe20000000000 */
[----:B------:R-:W-:Y:S02]  /*6ce0*/  WARPGROUP.DEPBAR.LE gsb0, 0x0 ;  /* 0x00008000000079c5 */ /* 0x000fe40000010000 */
[----:B------:R-:W-:Y:S01]  /*6cf0*/  F2FP.BF16.F32.PACK_AB R25, R84, R83 ;  /* 0x000000535419723e */ /* 0x000fe200000010ff */
[----:B------:R-:W-:Y:S01]  /*6d00*/  FADD R83, R124, R83 ;  /* 0x000000537c537221 */ /* 0x000fe20000000000 */
[----:B------:R-:W-:Y:S01]  /*6d10*/  F2FP.BF16.F32.PACK_AB R27, R78, R81 ;  /* 0x000000514e1b723e */ /* 0x000fe200000010ff */
[----:B------:R-:W-:Y:S01]  /*6d20*/  FADD R84, R125, R84 ;  /* 0x000000547d547221 */ /* 0x000fe20000000000 */
[----:B------:R-:W-:Y:S01]  /*6d30*/  F2FP.BF16.F32.PACK_AB R24, R82, R75 ;  /* 0x0000004b5218723e */ /* 0x000fe200000010ff */
[----:B------:R-:W-:Y:S01]  /*6d40*/  FADD R81, R130, R81 ;  /* 0x0000005182517221 */ /* 0x000fe20000000000 */
[----:B------:R-:W-:Y:S01]  /*6d50*/  F2FP.BF16.F32.PACK_AB R26, R76, R77 ;  /* 0x0000004d4c1a723e */ /* 0x000fe200000010ff */
[----:B------:R-:W-:Y:S01]  /*6d60*/  FADD R78, R131, R78 ;  /* 0x0000004e834e7221 */ /* 0x000fe20000000000 */
[----:B------:R-:W-:Y:S01]  /*6d70*/  FADD R75, R132, R75 ;  /* 0x0000004b844b7221 */ /* 0x000fe20000000000 */
[----:B------:R-:W-:Y:S01]  /*6d80*/  FADD R82, R135, R82 ;  /* 0x0000005287527221 */ /* 0x000fe20000000000 */
[----:B------:R-:W-:Y:S01]  /*6d90*/  WARPGROUP.ARRIVE ;  /* 0x00000000000079c5 */ /* 0x000fe20000000000 */
[----:B------:R-:W-:Y:S01]  /*6da0*/  FADD R77, R138, R77 ;  /* 0x0000004d8a4d7221 */ /* 0x000fe20000000000 */
[----:B------:R-:W-:-:S04]  /*6db0*/  FADD R76, R139, R76 ;  /* 0x0000004c8b4c7221 */ /* 0x000fc80000000000 */
[----:B------:R-:W-:Y:S01]  /*6dc0*/  HGMMA.64x96x16.F32.BF16 R152, R24, gdesc[UR4].tnspB, R152, gsb0 ;  /* 0x4160000418987df0 */ /* 0x000fe20008001898 */
[----:B------:R-:W-:Y:S01]  /*6dd0*/  UIADD3 UR6, UR23, 0xf00, URZ ;  /* 0x00000f0017067890 */ /* 0x000fe2000fffe03f */
[----:B------:R-:W-:Y:S01]  /*6de0*/  UMOV UR7, 0x80000020 ;  /* 0x8000002000077882 */ /* 0x000fe20000000000 */
[----:B------:R-:W-:Y:S02]  /*6df0*/  WARPGROUP.DEPBAR.LE gsb0, 0x0 ;  /* 0x00008000000079c5 */ /* 0x000fe40000010000 */
[----:B------:R-:W-:Y:S02]  /*6e00*/  F2FP.BF16.F32.PACK_AB R25, R74, R71 ;  /* 0x000000474a19723e */ /* 0x000fe400000010ff */
        /* <DEDUP_REMOVED lines=10> */
[----:B------:R-:W-:Y:S01]  /*6eb0*/  FADD R22, R22, R67 ;  /* 0x0000004316167221 */ /* 0x000fe20000000000 */
[----:B------:R-:W-:-:S03]  /*6ec0*/  FADD R31, R31, R68 ;  /* 0x000000441f1f7221 */ /* 0x000fc60000000000 */
        /* <DEDUP_REMOVED lines=17> */
[----:B------:R-:W-:Y:S01]  /*6fe0*/  FADD R44, R44, R65 ;  /* 0x000000412c2c7221 */ /* 0x000fe20000000000 */
[----:B------:R-:W-:Y:S01]  /*6ff0*/  FADD R45, R45, R64 ;  /* 0x000000402d2d7221 */ /* 0x000fe20000000000 */
[----:B------:R-:W-:Y:S01]  /*7000*/  FADD R46, R46, R73 ;  /* 0x000000492e2e7221 */ /* 0x000fe20000000000 */
[----:B------:R-:W-:Y:S01]  /*7010*/  HGMMA.64x96x16.F32.BF16 R152, R24, gdesc[UR4].tnspB, R152, gsb0 ;  /* 0x4160000418987df0 */ /* 0x000fe20008001898 */
[----:B------:R-:W-:Y:S01]  /*7020*/  UIADD3 UR6, UR23, 0xf80, URZ ;  /* 0x00000f8017067890 */ /* 0x000fe2000fffe03f */
[----:B------:R-:W-:Y:S01]  /*7030*/  FADD R47, R47, R66 ;  /* 0x000000422f2f7221 */ /* 0x000fe20000000000 */
[----:B------:R-:W-:Y:S01]  /*7040*/  UMOV UR7, 0x80000020 ;  /* 0x8000002000077882 */ /* 0x000fe20000000000 */
[----:B------:R-:W-:Y:S01]  /*7050*/  FADD R48, R48, R55 ;  /* 0x0000003730307221 */ /* 0x000fe20000000000 */
[----:B------:R-:W-:Y:S01]  /*7060*/  FADD R49, R49, R58 ;  /* 0x0000003a31317221 */ /* 0x000fe20000000000 */
[----:B------:R-:W-:Y:S01]  /*7070*/  FADD R50, R50, R57 ;  /* 0x0000003932327221 */ /* 0x000fe20000000000 */
[----:B------:R-:W-:Y:S01]  /*7080*/  FADD R51, R51, R56 ;  /* 0x0000003833337221 */ /* 0x000fe20000000000 */
[----:B------:R-:W-:-:S02]  /*7090*/  WARPGROUP.DEPBAR.LE gsb0, 0x0 ;  /* 0x00008000000079c5 */ /* 0x000fc40000010000 */
[----:B------:R-:W1:Y:S08]  /*70a0*/  MUFU.EX2 R24, R40 ;  /* 0x0000002800187308 */ /* 0x000e700000000800 */
[----:B------:R2:W3:Y:S08]  /*70b0*/  MUFU.EX2 R25, R41 ;  /* 0x0000002900197308 */ /* 0x0004f00000000800 */
[----:B------:R-:W4:Y:S01]  /*70c0*/  MUFU.EX2 R26, R42 ;  /* 0x0000002a001a7308 */ /* 0x000f220000000800 */
[----:B-1----:R-:W-:Y:S01]  /*70d0*/  @!P3 FMUL R24, R24, R24 ;  /* 0x000000181818b220 */ /* 0x002fe20000400000 */
[----:B------:R-:W-:Y:S01]  /*70e0*/  FSETP.GEU.AND P3, PT, R34, -126, PT ;  /* 0xc2fc00002200780b */ /* 0x000fe20003f6e000 */
[----:B--2---:R-:W-:-:S02]  /*70f0*/  FADD R41, R150, R71 ;  /* 0x0000004796297221 */ /* 0x004fc40000000000 */
[----:B------:R-:W-:Y:S02]  /*7100*/  FADD R52, R133, R24 ;  /* 0x0000001885347221 */ /* 0x000fe40000000000 */
[----:B------:R-:W-:Y:S01]  /*7110*/  FADD R36, R36, R41 ;  /* 0x0000002924247221 */ /* 0x000fe20000000000 */
[----:B------:R1:W2:Y:S01]  /*7120*/  MUFU.EX2 R40, R33 ;  /* 0x0000002100287308 */ /* 0x0002a20000000800 */
[----:B---3--:R-:W-:Y:S01]  /*7130*/  @!P6 FMUL R25, R25, R25 ;  /* 0x000000191919e220 */ /* 0x008fe20000400000 */
[----:B------:R-:W-:Y:S01]  /*7140*/  FSETP.GEU.AND P6, PT, R35, -126, PT ;  /* 0xc2fc00002300780b */ /* 0x000fe20003fce000 */
[----:B------:R-:W-:-:S04]  /*7150*/  FADD R79, R79, R52 ;  /* 0x000000344f4f7221 */ /* 0x000fc80000000000 */
[----:B------:R-:W-:Y:S01]  /*7160*/  @!P3 FMUL R34, R34, 0.5 ;  /* 0x3f0000002222b820 */ /* 0x000fe20000400000 */
[----:B------:R-:W-:Y:S01]  /*7170*/  FADD R36, R36, R79 ;  /* 0x0000004f24247221 */ /* 0x000fe20000000000 */
[----:B----4-:R-:W-:Y:S01]  /*7180*/  @!P4 FMUL R26, R26, R26 ;  /* 0x0000001a1a1ac220 */ /* 0x010fe20000400000 */
[----:B-1----:R-:W-:Y:S01]  /*7190*/  FADD R33, R148, R69 ;  /* 0x0000004594217221 */ /* 0x002fe20000000000 */
[----:B------:R-:W1:Y:S01]  /*71a0*/  MUFU.EX2 R59, R34 ;  /* 0x00000022003b7308 */ /* 0x000e620000000800 */
[----:B------:R-:W-:Y:S01]  /*71b0*/  FADD R69, R106, R25 ;  /* 0x000000196a457221 */ /* 0x000fe20000000000 */
[----:B------:R-:W-:Y:S01]  /*71c0*/  F2FP.BF16.F32.PACK_AB R25, R25, R24 ;  /* 0x000000181919723e */ /* 0x000fe200000010ff */
[----:B------:R-:W-:Y:S01]  /*71d0*/  FADD R54, R107, R26 ;  /* 0x0000001a6b367221 */ /* 0x000fe20000000000 */
[----:B------:R-:W-:Y:S01]  /*71e0*/  @!P6 FMUL R35, R35, 0.5 ;  /* 0x3f0000002323e820 */ /* 0x000fe20000400000 */
[----:B------:R-:W-:Y:S01]  /*71f0*/  F2FP.BF16.F32.PACK_AB R27, R43, R26 ;  /* 0x0000001a2b1b723e */ /* 0x000fe200000010ff */
[----:B--2---:R-:W-:Y:S01]  /*7200*/  @!P5 FMUL R40, R40, R40 ;  /* 0x000000282828d220 */ /* 0x004fe20000400000 */
[----:B------:R-:W-:Y:S01]  /*7210*/  FSETP.GEU.AND P4, PT, R23, -126, PT ;  /* 0xc2fc00001700780b */ /* 0x000fe20003f8e000 */
[----:B------:R-:W2:Y:S01]  /*7220*/  MUFU.EX2 R42, R35 ;  /* 0x00000023002a7308 */ /* 0x000ea20000000800 */
[----:B------:R-:W-:Y:S01]  /*7230*/  FSETP.GEU.AND P5, PT, R15, -126, PT ;  /* 0xc2fc00000f00780b */ /* 0x000fe20003fae000 */
[----:B------:R-:W-:Y:S01]  /*7240*/  FADD R43, R134, R43 ;  /* 0x0000002b862b7221 */ /* 0x000fe20000000000 */
[----:B------:R-:W-:Y:S01]  /*7250*/  F2FP.BF16.F32.PACK_AB R24, R40, R53 ;  /* 0x000000352818723e */ /* 0x000fe200000010ff */
[----:B------:R-:W-:Y:S01]  /*7260*/  FADD R105, R105, R40 ;  /* 0x0000002869697221 */ /* 0x000fe20000000000 */
[----:B------:R-:W-:Y:S01]  /*7270*/  FADD R69, R80, R69 ;  /* 0x0000004550457221 */ /* 0x000fe20000000000 */
[----:B------:R-:W-:Y:S01]  /*7280*/  FADD R33, R38, R33 ;  /* 0x0000002126217221 */ /* 0x000fe20000000000 */
[----:B------:R-:W-:Y:S01]  /*7290*/  FADD R54, R119, R54 ;  /* 0x0000003677367221 */ /* 0x000fe20000000000 */
[----:B------:R-:W3:Y:S01]  /*72a0*/  MUFU.EX2 R34, R29 ;  /* 0x0000001d00227308 */ /* 0x000ee20000000800 */
[----:B-1----:R-:W-:Y:S01]  /*72b0*/  @!P3 FMUL R59, R59, R59 ;  /* 0x0000003b3b3bb220 */ /* 0x002fe20000400000 */
[----:B------:R-:W-:Y:S01]  /*72c0*/  FSETP.GEU.AND P3, PT, R14, -126, PT ;  /* 0xc2fc00000e00780b */ /* 0x000fe20003f6e000 */
[----:B------:R-:W-:Y:S01]  /*72d0*/  FADD R60, R60, R43 ;  /* 0x0000002b3c3c7221 */ /* 0x000fe20000000000 */
[----:B------:R-:W-:Y:S01]  /*72e0*/  @!P4 FMUL R23, R23, 0.5 ;  /* 0x3f0000001717c820 */ /* 0x000fe20000400000 */
[----:B------:R-:W-:Y:S01]  /*72f0*/  FADD R62, R62, R105 ;  /* 0x000000693e3e7221 */ /* 0x000fe20000000000 */
[----:B------:R-:W-:Y:S01]  /*7300*/  @!P5 FMUL R15, R15, 0.5 ;  /* 0x3f0000000f0fd820 */ /* 0x000fe20000400000 */
[----:B------:R-:W-:Y:S01]  /*7310*/  FADD R32, R32, R69 ;  /* 0x0000004520207221 */ /* 0x000fe20000000000 */
[----:B------:R-:W-:Y:S01]  /*7320*/  FADD R33, R33, R54 ;  /* 0x0000003621217221 */ /* 0x000fe20000000000 */
[----:B--2---:R-:W-:Y:S01]  /*7330*/  @!P6 FMUL R42, R42, R42 ;  /* 0x0000002a2a2ae220 */ /* 0x004fe20000400000 */
[----:B------:R-:W-:Y:S01]  /*7340*/  FSETP.GEU.AND P6, PT, R30, -126, PT ;  /* 0xc2fc00001e00780b */ /* 0x000fe20003fce000 */
[----:B------:R-:W-:Y:S01]  /*7350*/  FADD R39, R39, R60 ;  /* 0x0000003c27277221 */ /* 0x000fe20000000000 */
[----:B------:R-:W1:Y:S01]  /*7360*/  MUFU.EX2 R15, R15 ;  /* 0x0000000f000f7308 */ /* 0x000e620000000800 */
[----:B------:R-:W-:Y:S01]  /*7370*/  FADD R21, R21, R62 ;  /* 0x0000003e15157221 */ /* 0x000fe20000000000 */
[----:B------:R-:W-:Y:S01]  /*7380*/  F2FP.BF16.F32.PACK_AB R26, R42, R59 ;  /* 0x0000003b2a1a723e */ /* 0x000fe200000010ff */
[----:B------:R-:W-:Y:S01]  /*7390*/  @!P3 FMUL R14, R14, 0.5 ;  /* 0x3f0000000e0eb820 */ /* 0x000fe20000400000 */
[----:B------:R-:W-:Y:S01]  /*73a0*/  FADD R59, R136, R59 ;  /* 0x0000003b883b7221 */ /* 0x000fe20000000000 */
[----:B---3--:R-:W-:Y:S01]  /*73b0*/  @!P2 FMUL R34, R34, R34 ;  /* 0x000000222222a220 */ /* 0x008fe20000400000 */
[----:B------:R-:W-:Y:S01]  /*73c0*/  WARPGROUP.ARRIVE ;  /* 0x00000000000079c5 */ /* 0x000fe20000000000 */
[----:B------:R-:W-:Y:S01]  /*73d0*/  FADD R42, R137, R42 ;  /* 0x0000002a892a7221 */ /* 0x000fe20000000000 */
[----:B------:R-:W-:-:S03]  /*73e0*/  FADD R59, R86, R59 ;  /* 0x0000003b563b7221 */ /* 0x000fc60000000000 */
[----:B------:R-:W-:Y:S01]  /*73f0*/  @!P6 FMUL R30, R30, 0.5 ;  /* 0x3f0000001e1ee820 */ /* 0x000fe20000400000 */
[----:B------:R-:W-:Y:S01]  /*7400*/  HGMMA.64x96x16.F32.BF16 R152, R24, gdesc[UR4].tnspB, R152, gsb0 ;  /* 0x4160000418987df0 */ /* 0x000fe20008001898 */
[----:B------:R-:W-:Y:S01]  /*7410*/  UIADD3 UR6, UR23, 0xfc0, URZ ;  /* 0x00000fc017067890 */ /* 0x000fe2000fffe03f */
[----:B------:R-:W-:Y:S01]  /*7420*/  FADD R42, R89, R42 ;  /* 0x0000002a592a7221 */ /* 0x000fe20000000000 */
[----:B------:R-:W-:Y:S01]  /*7430*/  UMOV UR7, 0x80000020 ;  /* 0x8000002000077882 */ /* 0x000fe20000000000 */
[----:B------:R-:W-:Y:S01]  /*7440*/  FADD R22, R22, R59 ;  /* 0x0000003b16167221 */ /* 0x000fe20000000000 */
[----:B-1----:R-:W-:Y:S01]  /*7450*/  @!P5 FMUL R15, R15, R15 ;  /* 0x0000000f0f0fd220 */ /* 0x002fe20000400000 */
[----:B------:R-:W-:-:S03]  /*7460*/  FADD R31, R31, R42 ;  /* 0x0000002a1f1f7221 */ /* 0x000fc60000000000 */
[----:B------:R-:W-:-:S04]  /*7470*/  FADD R100, R100, R15 ;  /* 0x0000000f64647221 */ /* 0x000fc80000000000 */
[----:B------:R-:W-:-:S04]  /*7480*/  FADD R75, R75, R100 ;  /* 0x000000644b4b7221 */ /* 0x000fc80000000000 */
[----:B------:R-:W-:-:S04]  /*7490*/  FADD R48, R48, R75 ;  /* 0x0000004b30307221 */ /* 0x000fc80000000000 */
[----:B------:R-:W-:Y:S01]  /*74a0*/  FADD R48, R97, R48 ;  /* 0x0000003061307221 */ /* 0x000fe20000000000 */
[----:B------:R-:W-:Y:S02]  /*74b0*/  WARPGROUP.DEPBAR.LE gsb0, 0x0 ;  /* 0x00008000000079c5 */ /* 0x000fe40000010000 */
[----:B------:R1:W2:Y:S08]  /*74c0*/  MUFU.EX2 R25, R28 ;  /* 0x0000001c00197308 */ /* 0x0002b00000000800 */
[----:B------:R-:W3:Y:S01]  /*74d0*/  MUFU.EX2 R26, R23 ;  /* 0x00000017001a7308 */ /* 0x000ee20000000800 */
[----:B-1----:R-:W-:-:S04]  /*74e0*/  FADD R28, R127, R34 ;  /* 0x000000227f1c7221 */ /* 0x002fc80000000000 */
[----:B------:R-:W-:-:S03]  /*74f0*/  FADD R81, R81, R28 ;  /* 0x0000001c51517221 */ /* 0x000fc60000000000 */
[----:B------:R-:W1:Y:S01]  /*7500*/  MUFU.EX2 R27, R30 ;  /* 0x0000001e001b7308 */ /* 0x000e620000000800 */
[----:B--2---:R-:W-:Y:S01]  /*7510*/  @!P1 FMUL R25, R25, R25 ;  /* 0x0000001919199220 */ /* 0x004fe20000400000 */
[----:B------:R-:W-:Y:S01]  /*7520*/  FSETP.GEU.AND P1, PT, R11, -126, PT ;  /* 0xc2fc00000b00780b */ /* 0x000fe20003f2e000 */
[----:B------:R-:W-:-:S04]  /*7530*/  FADD R46, R46, R81 ;  /* 0x000000512e2e7221 */ /* 0x000fc80000000000 */
[----:B------:R-:W-:Y:S01]  /*7540*/  FADD R33, R33, R46 ;  /* 0x0000002e21217221 */ /* 0x000fe20000000000 */
[----:B------:R2:W4:Y:S01]  /*7550*/  MUFU.EX2 R24, R14 ;  /* 0x0000000e00187308 */ /* 0x0005220000000800 */
[----:B---3--:R-:W-:Y:S01]  /*7560*/  @!P4 FMUL R26, R26, R26 ;  /* 0x0000001a1a1ac220 */ /* 0x008fe20000400000 */
[----:B------:R-:W-:-:S05]  /*7570*/  FSETP.GEU.AND P4, PT, R13, -126, PT ;  /* 0xc2fc00000d00780b */ /* 0x000fca0003f8e000 */
[----:B------:R-:W-:Y:S01]  /*7580*/  @!P1 FMUL R11, R11, 0.5 ;  /* 0x3f0000000b0b9820 */ /* 0x000fe20000400000 */
[----:B-1----:R-:W-:Y:S01]  /*7590*/  @!P6 FMUL R27, R27, R27 ;  /* 0x0000001b1b1be220 */ /* 0x002fe20000400000 */
[----:B--2---:R-:W-:-:S04]  /*75a0*/  FADD R14, R129, R26 ;  /* 0x0000001a810e7221 */ /* 0x004fc80000000000 */
[----:B------:R-:W1:Y:S01]  /*75b0*/  MUFU.EX2 R11, R11 ;  /* 0x0000000b000b7308 */ /* 0x000e620000000800 */
[----:B------:R-:W-:Y:S01]  /*75c0*/  FADD R23, R126, R27 ;  /* 0x0000001b7e177221 */ /* 0x000fe20000000000 */
[----:B------:R-:W-:Y:S01]  /*75d0*/  @!P4 FMUL R13, R13, 0.5 ;  /* 0x3f0000000d0dc820 */ /* 0x000fe20000400000 */
[----:B------:R-:W-:Y:S01]  /*75e0*/  F2FP.BF16.F32.PACK_AB R27, R27, R34 ;  /* 0x000000221b1b723e */ /* 0x000fe200000010ff */
[----:B----4-:R-:W-:Y:S01]  /*75f0*/  @!P3 FMUL R24, R24, R24 ;  /* 0x000000181818b220 */ /* 0x010fe20000400000 */
[----:B------:R-:W-:Y:S01]  /*7600*/  FADD R83, R83, R14 ;  /* 0x0000000e53537221 */ /* 0x000fe20000000000 */
[----:B------:R-:W-:Y:S02]  /*7610*/  FADD R78, R78, R23 ;  /* 0x000000174e4e7221 */ /* 0x000fe40000000000 */
[----:B------:R2:W3:Y:S01]  /*7620*/  MUFU.EX2 R20, R13 ;  /* 0x0000000d00147308 */ /* 0x0004e20000000800 */
[----:B------:R-:W-:Y:S01]  /*7630*/  FADD R103, R103, R24 ;  /* 0x0000001867677221 */ /* 0x000fe20000000000 */
[----:B------:R-:W-:Y:S01]  /*7640*/  F2FP.BF16.F32.PACK_AB R24, R24, R15 ;  /* 0x0000000f1818723e */ /* 0x000fe200000010ff */
[----:B------:R-:W-:Y:S01]  /*7650*/  FADD R83, R44, R83 ;  /* 0x000000532c537221 */ /* 0x000fe20000000000 */
[----:B------:R-:W-:Y:S01]  /*7660*/  FADD R78, R47, R78 ;  /* 0x0000004e2f4e7221 */ /* 0x000fe20000000000 */
[----:B------:R-:W-:Y:S01]  /*7670*/  FADD R82, R82, R103 ;  /* 0x0000006752527221 */ /* 0x000fe20000000000 */
[----:B------:R-:W-:Y:S01]  /*7680*/  MOV R15, 0x2 ;  /* 0x00000002000f7802 */ /* 0x000fe20000000f00 */
[----:B------:R-:W-:Y:S01]  /*7690*/  FADD R36, R36, R83 ;  /* 0x0000005324247221 */ /* 0x000fe20000000000 */
[----:B------:R-:W-:Y:S01]  /*76a0*/  FADD R39, R39, R78 ;  /* 0x0000004e27277221 */ /* 0x000fe20000000000 */
[----:B-1----:R-:W-:Y:S01]  /*76b0*/  @!P1 FMUL R11, R11, R11 ;  /* 0x0000000b0b0b9220 */ /* 0x002fe20000400000 */
[----:B--2---:R-:W-:Y:S01]  /*76c0*/  FADD R13, R128, R25 ;  /* 0x00000019800d7221 */ /* 0x004fe20000000000 */
[----:B------:R-:W-:Y:S01]  /*76d0*/  F2FP.BF16.F32.PACK_AB R25, R25, R26 ;  /* 0x0000001a1919723e */ /* 0x000fe200000010ff */
[----:B------:R-:W-:Y:S01]  /*76e0*/  FADD R82, R49, R82 ;  /* 0x0000005231527221 */ /* 0x000fe20000000000 */
[----:B------:R-:W-:Y:S01]  /*76f0*/  ISETP.GE.AND P1, PT, R12, 0x201, PT ;  /* 0x000002010c00780c */ /* 0x000fe20003f26270 */
[----:B------:R-:W-:Y:S01]  /*7700*/  FADD R84, R84, R13 ;  /* 0x0000000d54547221 */ /* 0x000fe20000000000 */
[----:B------:R-:W-:Y:S01]  /*7710*/  FADD R33, R36, R33 ;  /* 0x0000002124217221 */ /* 0x000fe20000000000 */
[----:B------:R-:W-:Y:S01]  /*7720*/  FADD R21, R21, R82 ;  /* 0x0000005215157221 */ /* 0x000fe20000000000 */
[----:B---3--:R-:W-:Y:S01]  /*7730*/  @!P4 FMUL R20, R20, R20 ;  /* 0x000000141414c220 */ /* 0x008fe20000400000 */
[----:B------:R-:W-:-:S04]  /*7740*/  FADD R45, R45, R84 ;  /* 0x000000542d2d7221 */ /* 0x000fc80000000000 */
[----:B------:R-:W-:Y:S01]  /*7750*/  F2FP.BF16.F32.PACK_AB R26, R11, R20 ;  /* 0x000000140b1a723e */ /* 0x000fe200000010ff */
[----:B------:R-:W-:Y:S01]  /*7760*/  FADD R20, R101, R20 ;  /* 0x0000001465147221 */ /* 0x000fe20000000000 */
[----:B------:R-:W-:Y:S01]  /*7770*/  FADD R11, R102, R11 ;  /* 0x0000000b660b7221 */ /* 0x000fe20000000000 */
[----:B------:R-:W-:Y:S01]  /*7780*/  FADD R32, R32, R45 ;  /* 0x0000002d20207221 */ /* 0x000fe20000000000 */
[----:B------:R-:W-:Y:S01]  /*7790*/  WARPGROUP.ARRIVE ;  /* 0x00000000000079c5 */ /* 0x000fe20000000000 */
[----:B------:R-:W-:Y:S01]  /*77a0*/  FADD R77, R77, R20 ;  /* 0x000000144d4d7221 */ /* 0x000fe20000000000 */
[----:B------:R-:W-:Y:S01]  /*77b0*/  FADD R76, R76, R11 ;  /* 0x0000000b4c4c7221 */ /* 0x000fe20000000000 */
[----:B------:R-:W-:Y:S02]  /*77c0*/  VIADD R11, R2, 0x33020 ;  /* 0x00033020020b7836 */ /* 0x000fe40000000000 */
[----:B------:R-:W-:Y:S01]  /*77d0*/  FADD R32, R32, R39 ;  /* 0x0000002720207221 */ /* 0x000fe20000000000 */
[----:B------:R-:W-:Y:S01]  /*77e0*/  FADD R77, R50, R77 ;  /* 0x0000004d324d7221 */ /* 0x000fe20000000000 */
[----:B------:R-:W-:Y:S01]  /*77f0*/  HGMMA.64x96x16.F32.BF16 R152, R24, gdesc[UR4].tnspB, R152, gsb0 ;  /* 0x4160000418987df0 */ /* 0x000fe20008001898 */
[----:B------:R-:W-:Y:S01]  /*7800*/  FADD R76, R51, R76 ;  /* 0x0000004c334c7221 */ /* 0x000fe20000000000 */
[----:B------:R-:W-:Y:S01]  /*7810*/  PRMT R13, RZ, 0x654, R11 ;  /* 0x00000654ff0d7816 */ /* 0x000fe2000000000b */
[----:B------:R-:W-:Y:S01]  /*7820*/  FADD R77, R22, R77 ;  /* 0x0000004d164d7221 */ /* 0x000fe20000000000 */
[----:B------:R-:W-:Y:S01]  /*7830*/  FADD R12, R33, R32 ;  /* 0x00000020210c7221 */ /* 0x000fe20000000000 */
[----:B------:R-:W-:-:S02]  /*7840*/  FADD R76, R31, R76 ;  /* 0x0000004c1f4c7221 */ /* 0x000fc40000000000 */
[----:B------:R-:W-:Y:S02]  /*7850*/  FADD R48, R48, R77 ;  /* 0x0000004d30307221 */ /* 0x000fe40000000000 */
[----:B------:R-:W-:Y:S01]  /*7860*/  FADD R21, R21, R76 ;  /* 0x0000004c15157221 */ /* 0x000fe20000000000 */
[----:B------:R-:W-:Y:S02]  /*7870*/  WARPGROUP.DEPBAR.LE gsb0, 0x0 ;  /* 0x00008000000079c5 */ /* 0x000fe40000010000 */
[----:B------:R1:W-:Y:S02]  /*7880*/  SYNCS.ARRIVE.TRANS64.RED.A1T0 RZ, [R13+URZ], RZ ;  /* 0x000000ff0dff79a7 */ /* 0x0003e4000810043f */
[----:B-1----:R-:W-:Y:S01]  /*7890*/  FADD R13, R48, R21 ;  /* 0x00000015300d7221 */ /* 0x002fe20000000000 */
[----:B------:R-:W-:Y:S06]  /*78a0*/  @!P1 BRA `(.L_x_24) ;  /* 0x0000005000849947 */ /* 0x000fec0003800000 */
[----:B------:R-:W-:Y:S01]  /*78b0*/  IMAD.MOV.U32 R21, RZ, RZ, R19 ;  /* 0x000000ffff157224 */ /* 0x000fe200078e0013 */
[----:B------:R-:W-:Y:S01]  /*78c0*/  MOV R23, R18 ;  /* 0x0000001200177202 */ /* 0x000fe20000000f00 */
[----:B------:R-:W-:Y:S01]  /*78d0*/  IMAD.MOV.U32 R6, RZ, RZ, 0x1 ;  /* 0x00000001ff067424 */ /* 0x000fe200078e00ff */
[----:B------:R-:W-:Y:S01]  /*78e0*/  MOV R15, 0x2 ;  /* 0x00000002000f7802 */ /* 0x000fe20000000f00 */
[----:B------:R-:W-:Y:S01]  /*78f0*/  ULDC.64 UR38, c[0x0][0x198] ;  /* 0x0000660000267ab9 */ /* 0x000fe20000000a00 */
[----:B------:R-:W-:Y:S01]  /*7900*/  MOV R3, RZ ;  /* 0x000000ff00037202 */ /* 0x000fe20000000f00 */
[----:B------:R-:W-:-:S06]  /*7910*/  ULDC UR22, c[0x0][0x604] ;  /* 0x0001810000167ab9 */ /* 0x000fcc0000000800 */
.L_x_36:
[----:B------:R-:W-:Y:S01]  /*7920*/  LEA R19, R15, R2, 0x3 ;  /* 0x000000020f137211 */ /* 0x000fe200078e18ff */
[----:B------:R-:W-:Y:S05]  /*7930*/  YIELD ;  /* 0x0000000000007946 */ /* 0x000fea0003800000 */
[----:B------:R-:W-:Y:S02]  /*7940*/  SHF.L.U32 R14, R3, 0x1f, RZ ;  /* 0x0000001f030e7819 */ /* 0x000fe400000006ff */
[C---:B------:R-:W-:Y:S01]  /*7950*/  ISETP.GT.AND P1, PT, R17.reuse, 0x2, PT ;  /* 0x000000021100780c */ /* 0x040fe20003f24270 */
[----:B------:R-:W-:Y:S01]  /*7960*/  VIADD R17, R17, 0xffffffff ;  /* 0xffffffff11117836 */ /* 0x000fe20000000000 */
[----:B------:R-:W1:Y:S02]  /*7970*/  SYNCS.PHASECHK.TRANS64.TRYWAIT P2, [R19+URZ+0x33000], R14 ;  /* 0x0330000e130075a7 */ /* 0x000e64000804017f */
[----:B-1----:R-:W-:Y:S09]  /*7980*/  @!P2 BRA `(.L_x_25) ;  /* 0x000000cc00b0a947 */ /* 0x002ff20003800000 */
.L_x_82:
[----:B------:R-:W-:Y:S05]  /*7990*/  WARPSYNC.ALL ;  /* 0x0000000000007948 */ /* 0x000fea0003800000 */
[----:B------:R-:W-:Y:S01]  /*79a0*/  R2UR UR58, R15 ;  /* 0x000000000f3a72ca */ /* 0x000fe200000e0000 */
[----:B------:R-:W-:Y:S01]  /*79b0*/  WARPGROUP.ARRIVE ;  /* 0x00000000000079c5 */ /* 0x000fe20000000000 */
[----:B------:R-:W-:Y:S01]  /*79c0*/  UMOV UR59, 0x80000020 ;  /* 0x80000020003b7882 */ /* 0x000fe20000000000 */
[----:B------:R-:W-:Y:S01]  /*79d0*/  UMOV UR55, 0x80000020 ;  /* 0x8000002000377882 */ /* 0x000fe20000000000 */
[----:B------:R-:W-:Y:S01]  /*79e0*/  UMOV UR51, 0x80000020 ;  /* 0x8000002000337882 */ /* 0x000fe20000000000 */
[----:B------:R-:W-:Y:S01]  /*79f0*/  UMOV UR47, 0x80000020 ;  /* 0x80000020002f7882 */ /* 0x000fe20000000000 */
[----:B------:R-:W-:Y:S01]  /*7a00*/  UMOV UR43, 0x80000020 ;  /* 0x80000020002b7882 */ /* 0x000fe20000000000 */
[----:B------:R-:W-:Y:S01]  /*7a10*/  UMOV UR7, 0x80000020 ;  /* 0x8000002000077882 */ /* 0x000fe20000000000 */
[----:B------:R-:W-:-:S05]  /*7a20*/  ISETP.NE.AND P2, PT, R9, RZ, PT ;  /* 0x000000ff0900720c */ /* 0x000fca0003f45270 */
[----:B------:R-:W-:-:S04]  /*7a30*/  UIMAD UR58, UR58, 0xc00, UR30 ;  /* 0x00000c003a3a78a4 */ /* 0x000fc8000f8e021e */
[----:B------:R-:W-:Y:S02]  /*7a40*/  UIADD3 UR54, UR58, 0x2, URZ ;  /* 0x000000023a367890 */ /* 0x000fe4000fffe03f */
[----:B------:R-:W-:Y:S02]  /*7a50*/  UIADD3 UR50, UR58, 0x400, URZ ;  /* 0x000004003a327890 */ /* 0x000fe4000fffe03f */
[----:B------:R-:W-:Y:S02]  /*7a60*/  UIADD3 UR46, UR58, 0x402, URZ ;  /* 0x000004023a2e7890 */ /* 0x000fe4000fffe03f */
[----:B------:R-:W-:Y:S01]  /*7a70*/  HGMMA.64x256x16.F32.BF16 R24, gdesc[UR56], RZ, !UPT, gsb0 ;  /* 0x03e00000381879f0 */ /* 0x000fe2000c0018ff */
[----:B------:R-:W-:Y:S02]  /*7a80*/  UIADD3 UR42, UR58, 0x800, URZ ;  /* 0x000008003a2a7890 */ /* 0x000fe4000fffe03f */
[----:B------:R-:W-:Y:S01]  /*7a90*/  UIADD3 UR6, UR58, 0x802, URZ ;  /* 0x000008023a067890 */ /* 0x000fe2000fffe03f */
[----:B------:R-:W-:-:S02]  /*7aa0*/  WARPGROUP.DEPBAR.LE gsb0, 0x0 ;  /* 0x00008000000079c5 */ /* 0x000fc40000010000 */
[----:B------:R-:W-:-:S15]  /*7ab0*/  WARPGROUP.ARRIVE ;  /* 0x00000000000079c5 */ /* 0x000fde0000000000 */
[----:B------:R-:W-:-:S07]  /*7ac0*/  NOP ;  /* 0x0000000000007918 */ /* 0x000fce0000000000 */
[----:B------:R-:W-:Y:S03]  /*7ad0*/  HGMMA.64x256x16.F32.BF16 R24, gdesc[UR52], R24, gsb0 ;  /* 0x03e00000341879f0 */ /* 0x000fe60008001818 */
[----:B------:R-:W-:Y:S02]  /*7ae0*/  WARPGROUP.DEPBAR.LE gsb0, 0x0 ;  /* 0x00008000000079c5 */ /* 0x000fe40000010000 */
[----:B------:R-:W-:-:S15]  /*7af0*/  WARPGROUP.ARRIVE ;  /* 0x00000000000079c5 */ /* 0x000fde0000000000 */
[----:B------:R-:W-:-:S08]  /*7b00*/  NOP ;  /* 0x0000000000007918 */ /* 0x000fd00000000000 */
        /* <DEDUP_REMOVED lines=14> */
[----:B------:R-:W-:Y:S05]  /*7bf0*/  @P2 BRA `(.L_x_26) ;  /* 0x0000000000bc2947 */ /* 0x000fea0003800000 */
[----:B------:R-:W-:-:S13]  /*7c00*/  ISETP.LT.OR P3, PT, R7, 0x1, !P0 ;  /* 0x000000010700780c */ /* 0x000fda0004761670 */
[----:B------:R-:W-:Y:S05]  /*7c10*/  @P3 BRA `(.L_x_27) ;  /* 0x0000000000b03947 */ /* 0x000fea0003800000 */
[----:B-1----:R-:W-:Y:S02]  /*7c20*/  LEA R14, R5, R2, 0x3 ;  /* 0x00000002050e7211 */ /* 0x002fe400078e18ff */
[----:B------:R-:W-:Y:S02]  /*7c30*/  SHF.L.U32 R19, R4, 0x1f, RZ ;  /* 0x0000001f04137819 */ /* 0x000fe400000006ff */
[----:B------:R-:W-:Y:S02]  /*7c40*/  ISETP.NE.AND P4, PT, R0, RZ, PT ;  /* 0x000000ff0000720c */ /* 0x000fe40003f85270 */
[----:B------:R-:W1:Y:S02]  /*7c50*/  SYNCS.PHASECHK.TRANS64.TRYWAIT P3, [R14+URZ+0x33020], R19 ;  /* 0x033020130e0075a7 */ /* 0x000e64000806017f */
[----:B-1----:R-:W-:Y:S09]  /*7c60*/  @!P3 BRA `(.L_x_28) ;  /* 0x000000cc000cb947 */ /* 0x002ff20003800000 */
.L_x_83:
[----:B------:R-:W-:Y:S05]  /*7c70*/  @P4 BRA `(.L_x_29) ;  /* 0x0000000000144947 */ /* 0x000fea0003800000 */
[----:B------:R-:W-:Y:S02]  /*7c80*/  LOP3.LUT P3, RZ, R16, 0x1f, RZ, 0xc0, !PT ;  /* 0x0000001f10ff7812 */ /* 0x000fe4000786c0ff */
[----:B-1----:R-:W-:-:S04]  /*7c90*/  MOV R19, 0xc000 ;  /* 0x0000c00000137802 */ /* 0x002fc80000000f00 */
[----:B------:R2:W-:Y:S07]  /*7ca0*/  SYNCS.ARRIVE.TRANS64 RZ, [R14+URZ+0x33000], R19 ;  /* 0x033000130eff79a7 */ /* 0x0005ee000800003f */
[----:B------:R-:W-:Y:S05]  /*7cb0*/  @!P3 BRA `(.L_x_29) ;  /* 0x000000000004b947 */ /* 0x000fea0003800000 */
[----:B------:R-:W-:Y:S01]  /*7cc0*/  BPT.TRAP 0x1 ;  /* 0x000000040000795c */ /* 0x000fe20000300000 */
.L_x_29:
[C---:B------:R-:W-:Y:S01]  /*7cd0*/  IMAD R18, R5.reuse, 0xc000, R2 ;  /* 0x0000c00005127824 */ /* 0x040fe200078e0202 */
[----:B------:R-:W-:Y:S01]  /*7ce0*/  R2UR UR35, R8 ;  /* 0x00000000082372ca */ /* 0x000fe200000e0000 */
[----:B------:R-:W-:Y:S01]  /*7cf0*/  UIADD3 UR6, UP0, UR38, 0x1f0, URZ ;  /* 0x000001f026067890 */ /* 0x000fe2000ff1e03f */
[----:B------:R-:W-:Y:S01]  /*7d00*/  R2UR UR33, R14 ;  /* 0x000000000e2172ca */ /* 0x000fe200000e0000 */
[----:B------:R-:W-:Y:S01]  /*7d10*/  UMOV UR24, 0x0 ;  /* 0x0000000000187882 */ /* 0x000fe20000000000 */
[----:B------:R-:W-:Y:S01]  /*7d20*/  R2UR UR8, R18 ;  /* 0x00000000120872ca */ /* 0x000fe200000e0000 */
[----:B------:R-:W-:Y:S01]  /*7d30*/  UIADD3.X UR7, URZ, UR39, URZ, UP0, !UPT ;  /* 0x000000273f077290 */ /* 0x000fe200087fe43f */
[----:B------:R-:W-:Y:S01]  /*7d40*/  VIADD R5, R5, 0x1 ;  /* 0x0000000105057836 */ /* 0x000fe20000000000 */
[----:B------:R-:W-:Y:S01]  /*7d50*/  UMOV UR25, 0x10000000 ;  /* 0x1000000000197882 */ /* 0x000fe20000000000 */
[----:B------:R-:W-:Y:S01]  /*7d60*/  UMOV UR34, URZ ;  /* 0x0000003f00227c82 */ /* 0x000fe20008000000 */
[----:B------:R-:W-:Y:S01]  /*7d70*/  UMOV UR18, 0x20 ;  /* 0x0000002000127882 */ /* 0x000fe20000000000 */
[----:B------:R-:W-:Y:S01]  /*7d80*/  UMOV UR20, UR36 ;  /* 0x0000002400147c82 */ /* 0x000fe20008000000 */
[----:B------:R-:W-:Y:S01]  /*7d90*/  UMOV UR21, UR37 ;  /* 0x0000002500157c82 */ /* 0x000fe20008000000 */
[----:B------:R-:W-:Y:S01]  /*7da0*/  UMOV UR10, 0x40 ;  /* 0x00000040000a7882 */ /* 0x000fe20000000000 */
[----:B------:R-:W-:Y:S01]  /*7db0*/  USHF.L.U32 UR35, UR35, 0x8, URZ ;  /* 0x0000000823237899 */ /* 0x000fe2000800063f */
[----:B------:R-:W-:Y:S01]  /*7dc0*/  ISETP.NE.AND P3, PT, R5, 0x4, PT ;  /* 0x000000040500780c */ /* 0x000fe20003f65270 */
[----:B------:R-:W-:-:S02]  /*7dd0*/  UIADD3 UR33, UR33, 0x33000, URZ ;  /* 0x0003300021217890 */ /* 0x000fc4000fffe03f */
        /* <DEDUP_REMOVED lines=10> */
[----:B------:R-:W-:Y:S01]  /*7e80*/  UMOV UR9, UR33 ;  /* 0x0000002100097c82 */ /* 0x000fe20008000000 */
[----:B------:R-:W-:Y:S01]  /*7e90*/  UMOV UR11, UR35 ;  /* 0x00000023000b7c82 */ /* 0x000fe20008000000 */
[----:B------:R2:W-:Y:S01]  /*7ea0*/  UTMALDG.4D [UR32], [UR6], desc[UR24] ;  /* 0x00001820060075b4 */ /* 0x0005e20008019000 */
[----:B------:R2:W-:Y:S01]  /*7eb0*/  UTMALDG.4D [UR16], [UR6], desc[UR24] ;  /* 0x00001810060075b4 */ /* 0x0005e20008019000 */
[----:B------:R2:W-:Y:S02]  /*7ec0*/  UTMALDG.4D [UR8], [UR6], desc[UR24] ;  /* 0x00001808060075b4 */ /* 0x0005e40008019000 */
[----:B--2---:R-:W-:Y:S01]  /*7ed0*/  NOP ;  /* 0x0000000000007918 */ /* 0x004fe20000000000 */
.L_x_27:
[----:B------:R-:W-:-:S07]  /*7ee0*/  IADD3 R7, R7, -0x1, RZ ;  /* 0xffffffff07077810 */ /* 0x000fce0007ffe0ff */
.L_x_26:
[----:B------:R-:W-:Y:S01]  /*7ef0*/  IADD3 R15, R15, 0x1, RZ ;  /* 0x000000010f0f7810 */ /* 0x000fe20007ffe0ff */
[----:B------:R-:W-:Y:S05]  /*7f00*/  WARPSYNC.ALL ;  /* 0x0000000000007948 */ /* 0x000fea0003800000 */
[----:B------:R-:W-:-:S04]  /*7f10*/  ISETP.NE.AND P3, PT, R15, 0x4, PT ;  /* 0x000000040f00780c */ /* 0x000fc80003f65270 */
[----:B-1----:R-:W-:Y:S02]  /*7f20*/  SEL R14, RZ, 0x1, P3 ;  /* 0x00000001ff0e7807 */ /* 0x002fe40001800000 */
[----:B------:R-:W-:Y:S02]  /*7f30*/  SEL R15, R15, RZ, P3 ;  /* 0x000000ff0f0f7207 */ /* 0x000fe40001800000 */
[----:B------:R-:W-:Y:S02]  /*7f40*/  LOP3.LUT R3, R3, R14, RZ, 0x3c, !PT ;  /* 0x0000000e03037212 */ /* 0x000fe400078e3cff */
[----:B------:R-:W-:Y:S01]  /*7f50*/  FMNMX R14, R24, R21, !PT ;  /* 0x00000015180e7209 */ /* 0x000fe20007800000 */
[----:B------:R-:W-:Y:S01]  /*7f60*/  IMAD R200, R6, 0x8, R11 ;  /* 0x0000000806c87824 */ /* 0x000fe200078e020b */
        /* <DEDUP_REMOVED lines=122> */
[----:B------:R-:W-:Y:S02]  /*8710*/  PRMT R200, RZ, 0x654, R200 ;  /* 0x00000654ffc87816 */ /* 0x000fe400000000c8 */
[----:B------:R-:W-:Y:S02]  /*8720*/  FMNMX R14, R148, R19, !PT ;  /* 0x00000013940e7209 */ /* 0x000fe40007800000 */
[----:B------:R-:W-:Y:S01]  /*8730*/  FMNMX R19, R147, R18, !PT ;  /* 0x0000001293137209 */ /* 0x000fe20007800000 */
[----:B------:R1:W-:Y:S01]  /*8740*/  SYNCS.ARRIVE.TRANS64.RED.A1T0 RZ, [R200+URZ], RZ ;  /* 0x000000ffc8ff79a7 */ /* 0x0003e2000810043f */
[----:B------:R-:W-:Y:S02]  /*8750*/  FMNMX R14, R149, R14, !PT ;  /* 0x0000000e950e7209 */ /* 0x000fe40007800000 */
[----:B------:R-:W-:Y:S02]  /*8760*/  FMNMX R18, R150, R19, !PT ;  /* 0x0000001396127209 */ /* 0x000fe40007800000 */
[----:B------:R-:W-:Y:S01]  /*8770*/  LEA R202, R15, R2, 0x3 ;  /* 0x000000020fca7211 */ /* 0x000fe200078e18ff */
[----:B------:R-:W2:Y:S01]  /*8780*/  SHFL.BFLY PT, R19, R14, 0x1, 0x1f ;  /* 0x0c201f000e137f89 */ /* 0x000ea200000e0000 */
[----:B------:R-:W-:-:S05]  /*8790*/  FMNMX R20, R151, R18, !PT ;  /* 0x0000001297147209 */ /* 0x000fca0007800000 */
[----:B------:R-:W3:Y:S01]  /*87a0*/  SHFL.BFLY PT, R201, R20, 0x1, 0x1f ;  /* 0x0c201f0014c97f89 */ /* 0x000ee200000e0000 */
[----:B--2---:R-:W-:-:S05]  /*87b0*/  FMNMX R22, R14, R19, !PT ;  /* 0x000000130e167209 */ /* 0x004fca0007800000 */
[----:B------:R-:W2:Y:S01]  /*87c0*/  SHFL.BFLY PT, R19, R22, 0x2, 0x1f ;  /* 0x0c401f0016137f89 */ /* 0x000ea200000e0000 */
[----:B---3--:R-:W-:-:S05]  /*87d0*/  FMNMX R201, R20, R201, !PT ;  /* 0x000000c914c97209 */ /* 0x008fca0007800000 */
[----:B------:R-:W3:Y:S01]  /*87e0*/  SHFL.BFLY PT, R18, R201, 0x2, 0x1f ;  /* 0x0c401f00c9127f89 */ /* 0x000ee200000e0000 */
[----:B--2---:R-:W-:-:S04]  /*87f0*/  FMNMX R19, R22, R19, !PT ;  /* 0x0000001316137209 */ /* 0x004fc80007800000 */
[----:B------:R-:W-:Y:S02]  /*8800*/  FSETP.NEU.AND P3, PT, R19, -INF , PT ;  /* 0xff8000001300780b */ /* 0x000fe40003f6d000 */
[----:B---3--:R-:W-:Y:S02]  /*8810*/  FMNMX R18, R201, R18, !PT ;  /* 0x00000012c9127209 */ /* 0x008fe40007800000 */
[----:B------:R-:W-:Y:S02]  /*8820*/  FSEL R206, R19, RZ, P3 ;  /* 0x000000ff13ce7208 */ /* 0x000fe40001800000 */
[----:B------:R-:W-:-:S03]  /*8830*/  FSETP.NEU.AND P3, PT, R18, -INF , PT ;  /* 0xff8000001200780b */ /* 0x000fc60003f6d000 */
[----:B------:R-:W-:Y:S01]  /*8840*/  FADD R14, -R206, R21 ;  /* 0x00000015ce0e7221 */ /* 0x000fe20000000100 */
[----:B------:R-:W-:Y:S02]  /*8850*/  SHF.L.U32 R21, R3, 0x1f, RZ ;  /* 0x0000001f03157819 */ /* 0x000fe400000006ff */
[----:B------:R-:W-:Y:S01]  /*8860*/  FSEL R22, R18, RZ, P3 ;  /* 0x000000ff12167208 */ /* 0x000fe20001800000 */
[----:B------:R-:W-:Y:S01]  /*8870*/  FMUL R20, R14, UR22 ;  /* 0x000000160e147c20 */ /* 0x000fe20008400000 */
[----:B------:R-:W2:Y:S03]  /*8880*/  SYNCS.PHASECHK.TRANS64.TRYWAIT P4, [R202+URZ+0x33000], R21 ;  /* 0x03300015ca0075a7 */ /* 0x000ea6000808017f */
[----:B------:R-:W-:Y:S01]  /*8890*/  FADD R14, -R22, R23 ;  /* 0x00000017160e7221 */ /* 0x000fe20000000100 */
[----:B------:R-:W-:-:S03]  /*88a0*/  FSETP.GEU.AND P5, PT, R20, -126, PT ;  /* 0xc2fc00001400780b */ /* 0x000fc60003fae000 */
[----:B------:R-:W-:Y:S01]  /*88b0*/  FMUL R23, R14, UR22 ;  /* 0x000000160e177c20 */ /* 0x000fe20008400000 */
[----:B------:R-:W-:-:S04]  /*88c0*/  FMUL R14, R22, UR22 ;  /* 0x00000016160e7c20 */ /* 0x000fc80008400000 */
[----:B------:R-:W-:Y:S01]  /*88d0*/  FSETP.GEU.AND P6, PT, R23, -126, PT ;  /* 0xc2fc00001700780b */ /* 0x000fe20003fce000 */
[--C-:B------:R-:W-:Y:S01]  /*88e0*/  FFMA R26, R26, UR22, -R14.reuse ;  /* 0x000000161a1a7c23 */ /* 0x100fe2000800080e */
[----:B------:R-:W-:-:S03]  /*88f0*/  FFMA R27, R27, UR22, -R14 ;  /* 0x000000161b1b7c23 */ /* 0x000fc6000800080e */
[----:B------:R-:W-:Y:S01]  /*8900*/  @!P5 FMUL R20, R20, 0.5 ;  /* 0x3f0000001414d820 */ /* 0x000fe20000400000 */
[----:B------:R-:W-:-:S05]  /*8910*/  FSETP.GEU.AND P3, PT, R26, -126, PT ;  /* 0xc2fc00001a00780b */ /* 0x000fca0003f6e000 */
[----:B------:R-:W3:Y:S02]  /*8920*/  MUFU.EX2 R20, R20 ;  /* 0x0000001400147308 */ /* 0x000ee40000000800 */
[----:B------:R-:W-:-:S06]  /*8930*/  @!P6 FMUL R23, R23, 0.5 ;  /* 0x3f0000001717e820 */ /* 0x000fcc0000400000 */
[----:B------:R-:W4:Y:S01]  /*8940*/  MUFU.EX2 R23, R23 ;  /* 0x0000001700177308 */ /* 0x000f220000000800 */
[----:B-123--:R-:W-:Y:S05]  /*8950*/  @!P4 BRA `(.L_x_30) ;  /* 0x000000bc00e4c947 */ /* 0x00efea0003800000 */
.L_x_84:
[--C-:B-1----:R-:W-:Y:S01]  /*8960*/  FFMA R202, R30, UR22, -R14.reuse ;  /* 0x000000161eca7c23 */ /* 0x102fe2000800080e */
[--C-:B------:R-:W-:Y:S01]  /*8970*/  FFMA R204, R31, UR22, -R14.reuse ;  /* 0x000000161fcc7c23 */ /* 0x100fe2000800080e */
[----:B------:R-:W-:Y:S01]  /*8980*/  @!P5 FMUL R20, R20, R20 ;  /* 0x000000141414d220 */ /* 0x000fe20000400000 */
[----:B----4-:R-:W-:Y:S01]  /*8990*/  @!P6 FMUL R23, R23, R23 ;  /* 0x000000171717e220 */ /* 0x010fe20000400000 */
[----:B------:R-:W-:Y:S01]  /*89a0*/  FSETP.GEU.AND P4, PT, R27, -126, PT ;  /* 0xc2fc00001b00780b */ /* 0x000fe20003f8e000 */
[----:B------:R-:W-:Y:S01]  /*89b0*/  @!P3 FMUL R26, R26, 0.5 ;  /* 0x3f0000001a1ab820 */ /* 0x000fe20000400000 */
[----:B------:R-:W-:Y:S01]  /*89c0*/  FSETP.GEU.AND P5, PT, R202, -126, PT ;  /* 0xc2fc0000ca00780b */ /* 0x000fe20003fae000 */
[----:B------:R-:W-:Y:S01]  /*89d0*/  FMUL R21, R206, UR22 ;  /* 0x00000016ce157c20 */ /* 0x000fe20008400000 */
[----:B------:R-:W-:Y:S01]  /*89e0*/  FSETP.GEU.AND P6, PT, R204, -126, PT ;  /* 0xc2fc0000cc00780b */ /* 0x000fe20003fce000 */
[----:B------:R-:W1:Y:S01]  /*89f0*/  MUFU.EX2 R22, R26 ;  /* 0x0000001a00167308 */ /* 0x000e620000000800 */
[----:B------:R-:W-:Y:S01]  /*8a00*/  R2UR UR6, R15 ;  /* 0x000000000f0672ca */ /* 0x000fe200000e0000 */
[--C-:B------:R-:W-:Y:S01]  /*8a10*/  FFMA R200, R28, UR22, -R21.reuse ;  /* 0x000000161cc87c23 */ /* 0x100fe20008000815 */
[--C-:B------:R-:W-:Y:S01]  /*8a20*/  FFMA R29, R29, UR22, -R21.reuse ;  /* 0x000000161d1d7c23 */ /* 0x100fe20008000815 */
[--C-:B------:R-:W-:Y:S01]  /*8a30*/  FFMA R24, R24, UR22, -R21.reuse ;  /* 0x0000001618187c23 */ /* 0x100fe20008000815 */
[--C-:B------:R-:W-:Y:S01]  /*8a40*/  FFMA R25, R25, UR22, -R21.reuse ;  /* 0x0000001619197c23 */ /* 0x100fe20008000815 */
[-C--:B------:R-:W-:Y:S01]  /*8a50*/  FMUL R152, R152, R20.reuse ;  /* 0x0000001498987220 */ /* 0x080fe20000400000 */
[-C--:B------:R-:W-:Y:S01]  /*8a60*/  FMUL R153, R153, R20.reuse ;  /* 0x0000001499997220 */ /* 0x080fe20000400000 */
[----:B------:R-:W-:Y:S01]  /*8a70*/  @!P4 FMUL R27, R27, 0.5 ;  /* 0x3f0000001b1bc820 */ /* 0x000fe20000400000 */
[-C--:B------:R-:W-:Y:S01]  /*8a80*/  FMUL R156, R156, R20.reuse ;  /* 0x000000149c9c7220 */ /* 0x080fe20000400000 */
[----:B------:R-:W-:Y:S01]  /*8a90*/  @!P5 FMUL R202, R202, 0.5 ;  /* 0x3f000000cacad820 */ /* 0x000fe20000400000 */
[-C--:B------:R-:W-:Y:S01]  /*8aa0*/  FMUL R157, R157, R20.reuse ;  /* 0x000000149d9d7220 */ /* 0x080fe20000400000 */
[----:B------:R-:W-:Y:S01]  /*8ab0*/  @!P6 FMUL R204, R204, 0.5 ;  /* 0x3f000000cccce820 */ /* 0x000fe20000400000 */
[----:B------:R-:W2:Y:S01]  /*8ac0*/  MUFU.EX2 R31, R27 ;  /* 0x0000001b001f7308 */ /* 0x000ea20000000800 */
[-C--:B------:R-:W-:Y:S01]  /*8ad0*/  FMUL R160, R160, R20.reuse ;  /* 0x00000014a0a07220 */ /* 0x080fe20000400000 */
[-C--:B------:R-:W-:Y:S01]  /*8ae0*/  FMUL R161, R161, R20.reuse ;  /* 0x00000014a1a17220 */ /* 0x080fe20000400000 */
[----:B------:R-:W-:Y:S01]  /*8af0*/  FMUL R164, R164, R20 ;  /* 0x00000014a4a47220 */ /* 0x000fe20000400000 */
[----:B-1----:R-:W-:Y:S01]  /*8b00*/  @!P3 FMUL R22, R22, R22 ;  /* 0x000000161616b220 */ /* 0x002fe20000400000 */
[----:B------:R-:W-:Y:S01]  /*8b10*/  FSETP.GEU.AND P3, PT, R24, -126, PT ;  /* 0xc2fc00001800780b */ /* 0x000fe20003f6e000 */
[-C--:B------:R-:W-:Y:S01]  /*8b20*/  FMUL R165, R165, R20.reuse ;  /* 0x00000014a5a57220 */ /* 0x080fe20000400000 */
[-C--:B------:R-:W-:Y:S01]  /*8b30*/  FMUL R168, R168, R20.reuse ;  /* 0x00000014a8a87220 */ /* 0x080fe20000400000 */
[----:B------:R-:W1:Y:S01]  /*8b40*/  MUFU.EX2 R30, R202 ;  /* 0x000000ca001e7308 */ /* 0x000e620000000800 */
[-C--:B------:R-:W-:Y:S01]  /*8b50*/  FMUL R169, R169, R20.reuse ;  /* 0x00000014a9a97220 */ /* 0x080fe20000400000 */
[-C--:B------:R-:W-:Y:S01]  /*8b60*/  FMUL R172, R172, R20.reuse ;  /* 0x00000014acac7220 */ /* 0x080fe20000400000 */
[-C--:B------:R-:W-:Y:S01]  /*8b70*/  FMUL R173, R173, R20.reuse ;  /* 0x00000014adad7220 */ /* 0x080fe20000400000 */
[-C--:B------:R-:W-:Y:S01]  /*8b80*/  FMUL R176, R176, R20.reuse ;  /* 0x00000014b0b07220 */ /* 0x080fe20000400000 */
[-C--:B------:R-:W-:Y:S01]  /*8b90*/  FMUL R177, R177, R20.reuse ;  /* 0x00000014b1b17220 */ /* 0x080fe20000400000 */
[-C--:B------:R-:W-:Y:S01]  /*8ba0*/  FMUL R180, R180, R20.reuse ;  /* 0x00000014b4b47220 */ /* 0x080fe20000400000 */
[-C--:B------:R-:W-:Y:S01]  /*8bb0*/  FMUL R181, R181, R20.reuse ;  /* 0x00000014b5b57220 */ /* 0x080fe20000400000 */
[----:B------:R-:W3:Y:S01]  /*8bc0*/  MUFU.EX2 R201, R204 ;  /* 0x000000cc00c97308 */ /* 0x000ee20000000800 */
[----:B--2---:R-:W-:Y:S01]  /*8bd0*/  @!P4 FMUL R31, R31, R31 ;  /* 0x0000001f1f1fc220 */ /* 0x004fe20000400000 */
[----:B------:R-:W-:Y:S01]  /*8be0*/  FSETP.GEU.AND P4, PT, R25, -126, PT ;  /* 0xc2fc00001900780b */ /* 0x000fe20003f8e000 */
[----:B------:R-:W-:Y:S01]  /*8bf0*/  @!P3 FMUL R24, R24, 0.5 ;  /* 0x3f0000001818b820 */ /* 0x000fe20000400000 */
[-C--:B------:R-:W-:Y:S01]  /*8c00*/  FMUL R184, R184, R20.reuse ;  /* 0x00000014b8b87220 */ /* 0x080fe20000400000 */
[-C--:B------:R-:W-:Y:S01]  /*8c10*/  FMUL R185, R185, R20.reuse ;  /* 0x00000014b9b97220 */ /* 0x080fe20000400000 */
[-C--:B------:R-:W-:Y:S01]  /*8c20*/  FMUL R188, R188, R20.reuse ;  /* 0x00000014bcbc7220 */ /* 0x080fe20000400000 */
[----:B------:R-:W-:Y:S01]  /*8c30*/  FMUL R189, R189, R20 ;  /* 0x00000014bdbd7220 */ /* 0x000fe20000400000 */
[----:B------:R-:W2:Y:S01]  /*8c40*/  MUFU.EX2 R203, R24 ;  /* 0x0000001800cb7308 */ /* 0x000ea20000000800 */
[----:B-1----:R-:W-:Y:S01]  /*8c50*/  @!P5 FMUL R30, R30, R30 ;  /* 0x0000001e1e1ed220 */ /* 0x002fe20000400000 */
[----:B------:R-:W-:Y:S01]  /*8c60*/  FSETP.GEU.AND P5, PT, R200, -126, PT ;  /* 0xc2fc0000c800780b */ /* 0x000fe20003fae000 */
[-C--:B------:R-:W-:Y:S01]  /*8c70*/  FMUL R192, R192, R20.reuse ;  /* 0x00000014c0c07220 */ /* 0x080fe20000400000 */
[-C--:B------:R-:W-:Y:S01]  /*8c80*/  FMUL R193, R193, R20.reuse ;  /* 0x00000014c1c17220 */ /* 0x080fe20000400000 */
[-C--:B------:R-:W-:Y:S01]  /*8c90*/  FMUL R196, R196, R20.reuse ;  /* 0x00000014c4c47220 */ /* 0x080fe20000400000 */
[----:B------:R-:W-:Y:S01]  /*8ca0*/  FMUL R197, R197, R20 ;  /* 0x00000014c5c57220 */ /* 0x000fe20000400000 */
[----:B------:R-:W-:Y:S01]  /*8cb0*/  @!P4 FMUL R25, R25, 0.5 ;  /* 0x3f0000001919c820 */ /* 0x000fe20000400000 */
[----:B------:R-:W-:Y:S01]  /*8cc0*/  FMUL R154, R154, R23 ;  /* 0x000000179a9a7220 */ /* 0x000fe20000400000 */
[----:B---3--:R-:W-:Y:S01]  /*8cd0*/  @!P6 FMUL R201, R201, R201 ;  /* 0x000000c9c9c9e220 */ /* 0x008fe20000400000 */
[----:B------:R-:W-:Y:S01]  /*8ce0*/  FSETP.GEU.AND P6, PT, R29, -126, PT ;  /* 0xc2fc00001d00780b */ /* 0x000fe20003fce000 */
[----:B------:R-:W1:Y:S01]  /*8cf0*/  MUFU.EX2 R28, R25 ;  /* 0x00000019001c7308 */ /* 0x000e620000000800 */
[-C--:B------:R-:W-:Y:S01]  /*8d00*/  FMUL R155, R155, R23.reuse ;  /* 0x000000179b9b7220 */ /* 0x080fe20000400000 */
[-C--:B------:R-:W-:Y:S01]  /*8d10*/  FMUL R158, R158, R23.reuse ;  /* 0x000000179e9e7220 */ /* 0x080fe20000400000 */
[-C--:B------:R-:W-:Y:S01]  /*8d20*/  FMUL R159, R159, R23.reuse ;  /* 0x000000179f9f7220 */ /* 0x080fe20000400000 */
[----:B------:R-:W-:Y:S01]  /*8d30*/  @!P5 FMUL R200, R200, 0.5 ;  /* 0x3f000000c8c8d820 */ /* 0x000fe20000400000 */
[----:B------:R-:W-:Y:S01]  /*8d40*/  FMUL R162, R162, R23 ;  /* 0x00000017a2a27220 */ /* 0x000fe20000400000 */
[----:B--2---:R-:W-:Y:S01]  /*8d50*/  @!P3 FMUL R203, R203, R203 ;  /* 0x000000cbcbcbb220 */ /* 0x004fe20000400000 */
[-C--:B------:R-:W-:Y:S01]  /*8d60*/  FMUL R163, R163, R23.reuse ;  /* 0x00000017a3a37220 */ /* 0x080fe20000400000 */
[-C--:B------:R-:W-:Y:S01]  /*8d70*/  FMUL R166, R166, R23.reuse ;  /* 0x00000017a6a67220 */ /* 0x080fe20000400000 */
[-C--:B------:R-:W-:Y:S01]  /*8d80*/  FMUL R167, R167, R23.reuse ;  /* 0x00000017a7a77220 */ /* 0x080fe20000400000 */
[----:B------:R-:W2:Y:S01]  /*8d90*/  MUFU.EX2 R200, R200 ;  /* 0x000000c800c87308 */ /* 0x000ea20000000800 */
[-C--:B------:R-:W-:Y:S01]  /*8da0*/  FMUL R170, R170, R23.reuse ;  /* 0x00000017aaaa7220 */ /* 0x080fe20000400000 */
[----:B------:R-:W-:Y:S01]  /*8db0*/  @!P6 FMUL R29, R29, 0.5 ;  /* 0x3f0000001d1de820 */ /* 0x000fe20000400000 */
[-C--:B------:R-:W-:Y:S01]  /*8dc0*/  FMUL R171, R171, R23.reuse ;  /* 0x00000017abab7220 */ /* 0x080fe20000400000 */
[-C--:B------:R-:W-:Y:S01]  /*8dd0*/  FMUL R174, R174, R23.reuse ;  /* 0x00000017aeae7220 */ /* 0x080fe20000400000 */
[-C--:B------:R-:W-:Y:S01]  /*8de0*/  FMUL R175, R175, R23.reuse ;  /* 0x00000017afaf7220 */ /* 0x080fe20000400000 */
[-C--:B------:R-:W-:Y:S01]  /*8df0*/  FMUL R178, R178, R23.reuse ;  /* 0x00000017b2b27220 */ /* 0x080fe20000400000 */
[----:B-1----:R-:W-:Y:S01]  /*8e00*/  @!P4 FMUL R28, R28, R28 ;  /* 0x0000001c1c1cc220 */ /* 0x002fe20000400000 */
        /* <DEDUP_REMOVED lines=8> */
[-C--:B------:R-:W-:Y:S01]  /*8e90*/  FMUL R194, R194, R23.reuse ;  /* 0x00000017c2c27220 */ /* 0x080fe20000400000 */
[----:B--2---:R-:W-:Y:S01]  /*8ea0*/  @!P5 FMUL R200, R200, R200 ;  /* 0x000000c8c8c8d220 */ /* 0x004fe20000400000 */
[-C--:B------:R-:W-:Y:S01]  /*8eb0*/  FMUL R195, R195, R23.reuse ;  /* 0x00000017c3c37220 */ /* 0x080fe20000400000 */
[-C--:B------:R-:W-:Y:S01]  /*8ec0*/  FMUL R198, R198, R23.reuse ;  /* 0x00000017c6c67220 */ /* 0x080fe20000400000 */
[----:B------:R-:W-:Y:S01]  /*8ed0*/  FMUL R199, R199, R23 ;  /* 0x00000017c7c77220 */ /* 0x000fe20000400000 */
[----:B------:R-:W-:Y:S01]  /*8ee0*/  F2FP.BF16.F32.PACK_AB R25, R31, R22 ;  /* 0x000000161f19723e */ /* 0x000fe200000010ff */
[----:B------:R-:W-:Y:S01]  /*8ef0*/  UIMAD UR6, UR6, 0xc00, UR23 ;  /* 0x00000c00060678a4 */ /* 0x000fe2000f8e0217 */
[----:B------:R-:W-:Y:S01]  /*8f00*/  F2FP.BF16.F32.PACK_AB R27, R201, R30 ;  /* 0x0000001ec91b723e */ /* 0x000fe200000010ff */
[----:B------:R-:W-:Y:S01]  /*8f10*/  UMOV UR7, 0x80000020 ;  /* 0x8000002000077882 */ /* 0x000fe20000000000 */
[----:B-1----:R-:W-:Y:S01]  /*8f20*/  @!P6 FMUL R29, R29, R29 ;  /* 0x0000001d1d1de220 */ /* 0x002fe20000400000 */
[----:B------:R-:W-:Y:S01]  /*8f30*/  F2FP.BF16.F32.PACK_AB R24, R28, R203 ;  /* 0x000000cb1c18723e */ /* 0x000fe200000010ff */
[--C-:B------:R-:W-:Y:S01]  /*8f40*/  FFMA R38, R38, UR22, -R14.reuse ;  /* 0x0000001626267c23 */ /* 0x100fe2000800080e */
[--C-:B------:R-:W-:Y:S01]  /*8f50*/  FFMA R204, R35, UR22, -R14.reuse ;  /* 0x0000001623cc7c23 */ /* 0x100fe2000800080e */
[----:B------:R-:W-:Y:S01]  /*8f60*/  FFMA R202, R34, UR22, -R14 ;  /* 0x0000001622ca7c23 */ /* 0x000fe2000800080e */
[----:B------:R-:W-:Y:S01]  /*8f70*/  F2FP.BF16.F32.PACK_AB R26, R29, R200 ;  /* 0x000000c81d1a723e */ /* 0x000fe200000010ff */
[----:B------:R-:W-:Y:S01]  /*8f80*/  UIADD3 UR8, UR6, 0x40, URZ ;  /* 0x0000004006087890 */ /* 0x000fe2000fffe03f */
[----:B------:R-:W-:Y:S01]  /*8f90*/  FSETP.GEU.AND P5, PT, R38, -126, PT ;  /* 0xc2fc00002600780b */ /* 0x000fe20003fae000 */
[----:B------:R-:W-:Y:S01]  /*8fa0*/  UMOV UR11, 0x80000020 ;  /* 0x80000020000b7882 */ /* 0x000fe20000000000 */
[----:B------:R-:W-:Y:S01]  /*8fb0*/  WARPGROUP.ARRIVE ;  /* 0x00000000000079c5 */ /* 0x000fe20000000000 */
[----:B------:R-:W-:Y:S01]  /*8fc0*/  FSETP.GEU.AND P4, PT, R204, -126, PT ;  /* 0xc2fc0000cc00780b */ /* 0x000fe20003f8e000 */
[----:B------:R-:W-:Y:S01]  /*8fd0*/  FFMA R57, R57, UR22, -R21 ;  /* 0x0000001639397c23 */ /* 0x000fe20008000815 */
[----:B------:R-:W-:Y:S01]  /*8fe0*/  FSETP.GEU.AND P3, PT, R202, -126, PT ;  /* 0xc2fc0000ca00780b */ /* 0x000fe20003f6e000 */
[----:B------:R-:W-:Y:S01]  /*8ff0*/  UMOV UR10, UR8 ;  /* 0x00000008000a7c82 */ /* 0x000fe20008000000 */
[----:B------:R-:W-:-:S02]  /*9000*/  UIADD3 UR8, UR6, 0x80, URZ ;  /* 0x0000008006087890 */ /* 0x000fc4000fffe03f */
[----:B------:R-:W-:Y:S01]  /*9010*/  HGMMA.64x96x16.F32.BF16 R152, R24, gdesc[UR4].tnspB, R152, gsb0 ;  /* 0x4160000418987df0 */ /* 0x000fe20008001898 */
[--C-:B------:R-:W-:Y:S01]  /*9020*/  FFMA R64, R64, UR22, -R21.reuse ;  /* 0x0000001640407c23 */ /* 0x100fe20008000815 */
[--C-:B------:R-:W-:Y:S01]  /*9030*/  FFMA R65, R65, UR22, -R21.reuse ;  /* 0x0000001641417c23 */ /* 0x100fe20008000815 */
[--C-:B------:R-:W-:Y:S01]  /*9040*/  FFMA R68, R68, UR22, -R21.reuse ;  /* 0x0000001644447c23 */ /* 0x100fe20008000815 */
[--C-:B------:R-:W-:Y:S01]  /*9050*/  FFMA R76, R76, UR22, -R21.reuse ;  /* 0x000000164c4c7c23 */ /* 0x100fe20008000815 */
[----:B------:R-:W-:Y:S01]  /*9060*/  @!P5 FMUL R38, R38, 0.5 ;  /* 0x3f0000002626d820 */ /* 0x000fe20000400000 */
[--C-:B------:R-:W-:Y:S01]  /*9070*/  FFMA R81, R81, UR22, -R21.reuse ;  /* 0x0000001651517c23 */ /* 0x100fe20008000815 */
[--C-:B------:R-:W-:Y:S01]  /*9080*/  FFMA R94, R94, UR22, -R14.reuse ;  /* 0x000000165e5e7c23 */ /* 0x100fe2000800080e */
[----:B------:R-:W-:Y:S01]  /*9090*/  @!P4 FMUL R204, R204, 0.5 ;  /* 0x3f000000ccccc820 */ /* 0x000fe20000400000 */
[--C-:B------:R-:W-:Y:S01]  /*90a0*/  FFMA R96, R96, UR22, -R21.reuse ;  /* 0x0000001660607c23 */ /* 0x100fe20008000815 */
[----:B------:R-:W-:Y:S01]  /*90b0*/  @!P3 FMUL R202, R202, 0.5 ;  /* 0x3f000000cacab820 */ /* 0x000fe20000400000 */
[----:B------:R-:W1:Y:S01]  /*90c0*/  MUFU.EX2 R38, R38 ;  /* 0x0000002600267308 */ /* 0x000e620000000800 */
[--C-:B------:R-:W-:Y:S01]  /*90d0*/  FFMA R97, R97, UR22, -R21.reuse ;  /* 0x0000001661617c23 */ /* 0x100fe20008000815 */
[--C-:B------:R-:W-:Y:S01]  /*90e0*/  FFMA R100, R100, UR22, -R21.reuse ;  /* 0x0000001664647c23 */ /* 0x100fe20008000815 */
[----:B------:R-:W-:Y:S01]  /*90f0*/  FFMA R126, R126, UR22, -R14 ;  /* 0x000000167e7e7c23 */ /* 0x000fe2000800080e */
[--C-:B------:R-:W-:Y:S01]  /*9100*/  FFMA R121, R121, UR22, -R21.reuse ;  /* 0x0000001679797c23 */ /* 0x100fe20008000815 */
[----:B------:R-:W-:Y:S01]  /*9110*/  FFMA R124, R124, UR22, -R21 ;  /* 0x000000167c7c7c23 */ /* 0x000fe20008000815 */
[----:B------:R-:W-:Y:S01]  /*9120*/  FFMA R12, R23, R12, R22 ;  /* 0x0000000c170c7223 */ /* 0x000fe20000000016 */
[--C-:B------:R-:W-:Y:S01]  /*9130*/  FFMA R130, R130, UR22, -R14.reuse ;  /* 0x0000001682827c23 */ /* 0x100fe2000800080e */
[----:B------:R2:W3:Y:S01]  /*9140*/  MUFU.EX2 R34, R204 ;  /* 0x000000cc00227308 */ /* 0x0004e20000000800 */
[--C-:B------:R-:W-:Y:S01]  /*9150*/  FFMA R23, R135, UR22, -R14.reuse ;  /* 0x0000001687177c23 */ /* 0x100fe2000800080e */
[--C-:B------:R-:W-:Y:S01]  /*9160*/  FFMA R131, R131, UR22, -R14.reuse ;  /* 0x0000001683837c23 */ /* 0x100fe2000800080e */
[--C-:B------:R-:W-:Y:S01]  /*9170*/  FFMA R134, R134, UR22, -R14.reuse ;  /* 0x0000001686867c23 */ /* 0x100fe2000800080e */
[----:B------:R-:W-:Y:S01]  /*9180*/  FFMA R203, R20, R13, R203 ;  /* 0x0000000d14cb7223 */ /* 0x000fe200000000cb */
[----:B------:R-:W-:Y:S01]  /*9190*/  FADD R31, R12, R31 ;  /* 0x0000001f0c1f7221 */ /* 0x000fe20000000000 */
[--C-:B------:R-:W-:Y:S01]  /*91a0*/  FFMA R20, R128, UR22, -R21.reuse ;  /* 0x0000001680147c23 */ /* 0x100fe20008000815 */
[--C-:B------:R-:W-:Y:S01]  /*91b0*/  FFMA R22, R132, UR22, -R21.reuse ;  /* 0x0000001684167c23 */ /* 0x100fe20008000815 */
[----:B------:R4:W5:Y:S01]  /*91c0*/  MUFU.EX2 R35, R202 ;  /* 0x000000ca00237308 */ /* 0x0009620000000800 */
[----:B-1----:R-:W-:Y:S01]  /*91d0*/  @!P5 FMUL R38, R38, R38 ;  /* 0x000000262626d220 */ /* 0x002fe20000400000 */
[--C-:B--2---:R-:W-:Y:S01]  /*91e0*/  FFMA R204, R43, UR22, -R14.reuse ;  /* 0x000000162bcc7c23 */ /* 0x104fe2000800080e */
[----:B------:R-:W-:Y:S01]  /*91f0*/  FFMA R43, R46, UR22, -R14 ;  /* 0x000000162e2b7c23 */ /* 0x000fe2000800080e */
[--C-:B------:R-:W-:Y:S01]  /*9200*/  FFMA R46, R44, UR22, -R21.reuse ;  /* 0x000000162c2e7c23 */ /* 0x100fe20008000815 */
[----:B------:R-:W-:Y:S01]  /*9210*/  FADD R203, R203, R28 ;  /* 0x0000001ccbcb7221 */ /* 0x000fe20000000000 */
[----:B------:R-:W-:Y:S01]  /*9220*/  FADD R30, R31, R30 ;  /* 0x0000001e1f1e7221 */ /* 0x000fe20000000000 */
[----:B------:R-:W-:Y:S01]  /*9230*/  FFMA R31, R133, UR22, -R21 ;  /* 0x00000016851f7c23 */ /* 0x000fe20008000815 */
[--C-:B------:R-:W-:Y:S01]  /*9240*/  FFMA R28, R138, UR22, -R14.reuse ;  /* 0x000000168a1c7c23 */ /* 0x100fe2000800080e */
[----:B---3--:R-:W-:Y:S01]  /*9250*/  @!P4 FMUL R34, R34, R34 ;  /* 0x000000222222c220 */ /* 0x008fe20000400000 */
[----:B----4-:R-:W-:Y:S01]  /*9260*/  FFMA R202, R42, UR22, -R14 ;  /* 0x000000162aca7c23 */ /* 0x010fe2000800080e */
[----:B------:R-:W-:Y:S01]  /*9270*/  FADD R200, R203, R200 ;  /* 0x000000c8cbc87221 */ /* 0x000fe20000000000 */
[----:B------:R-:W-:Y:S01]  /*9280*/  FADD R30, R30, R201 ;  /* 0x000000c91e1e7221 */ /* 0x000fe20000000000 */
[--C-:B------:R-:W-:Y:S01]  /*9290*/  FFMA R137, R137, UR22, -R21.reuse ;  /* 0x0000001689897c23 */ /* 0x100fe20008000815 */
[----:B------:R-:W-:Y:S01]  /*92a0*/  FFMA R140, R140, UR22, -R21 ;  /* 0x000000168c8c7c23 */ /* 0x000fe20008000815 */
[----:B------:R-:W-:Y:S01]  /*92b0*/  FADD R200, R200, R29 ;  /* 0x0000001dc8c87221 */ /* 0x000fe20000000000 */
[--C-:B------:R-:W-:Y:S01]  /*92c0*/  FFMA R29, R129, UR22, -R21.reuse ;  /* 0x00000016811d7c23 */ /* 0x100fe20008000815 */
[----:B-----5:R-:W-:Y:S01]  /*92d0*/  @!P3 FMUL R35, R35, R35 ;  /* 0x000000232323b220 */ /* 0x020fe20000400000 */
[--C-:B------:R-:W-:Y:S01]  /*92e0*/  FFMA R141, R141, UR22, -R21.reuse ;  /* 0x000000168d8d7c23 */ /* 0x100fe20008000815 */
[--C-:B------:R-:W-:Y:S01]  /*92f0*/  FFMA R147, R147, UR22, -R14.reuse ;  /* 0x0000001693937c23 */ /* 0x100fe2000800080e */
[--C-:B------:R-:W-:Y:S01]  /*9300*/  FFMA R146, R146, UR22, -R14.reuse ;  /* 0x0000001692927c23 */ /* 0x100fe2000800080e */
[----:B------:R-:W-:Y:S01]  /*9310*/  FFMA R150, R150, UR22, -R14 ;  /* 0x0000001696967c23 */ /* 0x000fe2000800080e */
[--C-:B------:R-:W-:Y:S01]  /*9320*/  FFMA R144, R144, UR22, -R21.reuse ;  /* 0x0000001690907c23 */ /* 0x100fe20008000815 */
[--C-:B------:R-:W-:Y:S01]  /*9330*/  FFMA R145, R145, UR22, -R21.reuse ;  /* 0x0000001691917c23 */ /* 0x100fe20008000815 */
[----:B------:R-:W-:Y:S01]  /*9340*/  FFMA R149, R149, UR22, -R21 ;  /* 0x0000001695957c23 */ /* 0x000fe20008000815 */
[----:B------:R-:W-:Y:S01]  /*9350*/  UMOV UR7, 0x80000020 ;  /* 0x8000002000077882 */ /* 0x000fe20000000000 */
[----:B------:R-:W-:-:S02]  /*9360*/  IADD3 R6, R6, 0x1, RZ ;  /* 0x0000000106067810 */ /* 0x000fc40007ffe0ff */
[----:B------:R-:W-:Y:S01]  /*9370*/  IADD3 R15, R15, 0x1, RZ ;  /* 0x000000010f0f7810 */ /* 0x000fe20007ffe0ff */
[----:B------:R-:W-:Y:S02]  /*9380*/  WARPGROUP.DEPBAR.LE gsb0, 0x0 ;  /* 0x00008000000079c5 */ /* 0x000fe40000010000 */
[----:B------:R-:W-:Y:S01]  /*9390*/  FFMA R26, R39, UR22, -R14 ;  /* 0x00000016271a7c23 */ /* 0x000fe2000800080e */
[--C-:B------:R-:W-:Y:S01]  /*93a0*/  FFMA R24, R32, UR22, -R21.reuse ;  /* 0x0000001620187c23 */ /* 0x100fe20008000815 */
[--C-:B------:R-:W-:Y:S01]  /*93b0*/  FFMA R32, R33, UR22, -R21.reuse ;  /* 0x0000001621207c23 */ /* 0x100fe20008000815 */
[--C-:B------:R-:W-:Y:S01]  /*93c0*/  FFMA R33, R36, UR22, -R21.reuse ;  /* 0x0000001624217c23 */ /* 0x100fe20008000815 */
[----:B------:R-:W-:Y:S01]  /*93d0*/  FFMA R25, R37, UR22, -R21 ;  /* 0x0000001625197c23 */ /* 0x000fe20008000815 */
[----:B------:R-:W-:Y:S02]  /*93e0*/  FSETP.GEU.AND P6, PT, R26, -126, PT ;  /* 0xc2fc00001a00780b */ /* 0x000fe40003fce000 */
[----:B------:R-:W-:-:S02]  /*93f0*/  FSETP.GEU.AND P4, PT, R32, -126, PT ;  /* 0xc2fc00002000780b */ /* 0x000fc40003f8e000 */
[----:B------:R-:W-:Y:S02]  /*9400*/  FSETP.GEU.AND P5, PT, R33, -126, PT ;  /* 0xc2fc00002100780b */ /* 0x000fe40003fae000 */
[----:B------:R-:W-:-:S07]  /*9410*/  FSETP.GEU.AND P3, PT, R24, -126, PT ;  /* 0xc2fc00001800780b */ /* 0x000fce0003f6e000 */
[----:B------:R-:W-:Y:S02]  /*9420*/  @!P6 FMUL R26, R26, 0.5 ;  /* 0x3f0000001a1ae820 */ /* 0x000fe40000400000 */
[----:B------:R-:W-:Y:S02]  /*9430*/  @!P4 FMUL R32, R32, 0.5 ;  /* 0x3f0000002020c820 */ /* 0x000fe40000400000 */
[----:B------:R-:W1:Y:S01]  /*9440*/  MUFU.EX2 R39, R26 ;  /* 0x0000001a00277308 */ /* 0x000e620000000800 */
[----:B------:R-:W-:Y:S01]  /*9450*/  @!P5 FMUL R33, R33, 0.5 ;  /* 0x3f0000002121d820 */ /* 0x000fe20000400000 */
[----:B------:R-:W-:-:S06]  /*9460*/  @!P3 FMUL R24, R24, 0.5 ;  /* 0x3f0000001818b820 */ /* 0x000fcc0000400000 */
[----:B------:R-:W2:Y:S08]  /*9470*/  MUFU.EX2 R37, R24 ;  /* 0x0000001800257308 */ /* 0x000eb00000000800 */
[----:B------:R-:W3:Y:S01]  /*9480*/  MUFU.EX2 R32, R32 ;  /* 0x0000002000207308 */ /* 0x000ee20000000800 */
[----:B-1----:R-:W-:Y:S01]  /*9490*/  @!P6 FMUL R39, R39, R39 ;  /* 0x000000272727e220 */ /* 0x002fe20000400000 */
[----:B------:R-:W-:-:S04]  /*94a0*/  FSETP.GEU.AND P6, PT, R25, -126, PT ;  /* 0xc2fc00001900780b */ /* 0x000fc80003fce000 */
[----:B------:R-:W-:Y:S02]  /*94b0*/  F2FP.BF16.F32.PACK_AB R27, R39, R38 ;  /* 0x00000026271b723e */ /* 0x000fe400000010ff */
[----:B------:R-:W1:Y:S01]  /*94c0*/  MUFU.EX2 R33, R33 ;  /* 0x0000002100217308 */ /* 0x000e620000000800 */
[----:B--2---:R-:W-:Y:S01]  /*94d0*/  @!P3 FMUL R37, R37, R37 ;  /* 0x000000252525b220 */ /* 0x004fe20000400000 */
[----:B------:R-:W-:-:S05]  /*94e0*/  FSETP.GEU.AND P3, PT, R202, -126, PT ;  /* 0xc2fc0000ca00780b */ /* 0x000fca0003f6e000 */
[----:B------:R-:W-:Y:S01]  /*94f0*/  @!P6 FMUL R25, R25, 0.5 ;  /* 0x3f0000001919e820 */ /* 0x000fe20000400000 */
[----:B---3--:R-:W-:Y:S01]  /*9500*/  @!P4 FMUL R32, R32, R32 ;  /* 0x000000202020c220 */ /* 0x008fe20000400000 */
[----:B------:R-:W-:Y:S02]  /*9510*/  FSETP.GEU.AND P4, PT, R204, -126, PT ;  /* 0xc2fc0000cc00780b */ /* 0x000fe40003f8e000 */
[----:B------:R2:W3:Y:S02]  /*9520*/  MUFU.EX2 R36, R25 ;  /* 0x0000001900247308 */ /* 0x0004e40000000800 */
[----:B------:R-:W-:Y:S02]  /*9530*/  F2FP.BF16.F32.PACK_AB R24, R32, R37 ;  /* 0x000000252018723e */ /* 0x000fe400000010ff */
[----:B------:R-:W-:Y:S01]  /*9540*/  @!P3 FMUL R202, R202, 0.5 ;  /* 0x3f000000cacab820 */ /* 0x000fe20000400000 */
[----:B------:R-:W-:Y:S01]  /*9550*/  FADD R37, R200, R37 ;  /* 0x00000025c8257221 */ /* 0x000fe20000000000 */
[----:B-1----:R-:W-:Y:S01]  /*9560*/  @!P5 FMUL R33, R33, R33 ;  /* 0x000000212121d220 */ /* 0x002fe20000400000 */
[----:B------:R-:W-:Y:S01]  /*9570*/  FSETP.GEU.AND P5, PT, R43, -126, PT ;  /* 0xc2fc00002b00780b */ /* 0x000fe20003fae000 */
[----:B------:R1:W4:Y:S01]  /*9580*/  MUFU.EX2 R42, R202 ;  /* 0x000000ca002a7308 */ /* 0x0003220000000800 */
[----:B--2---:R-:W-:Y:S01]  /*9590*/  F2FP.BF16.F32.PACK_AB R25, R34, R35 ;  /* 0x000000232219723e */ /* 0x004fe200000010ff */
[----:B------:R-:W-:Y:S01]  /*95a0*/  FADD R32, R37, R32 ;  /* 0x0000002025207221 */ /* 0x000fe20000000000 */
[----:B------:R-:W-:Y:S01]  /*95b0*/  FADD R35, R30, R35 ;  /* 0x000000231e237221 */ /* 0x000fe20000000000 */
[----:B------:R-:W-:Y:S01]  /*95c0*/  @!P4 FMUL R204, R204, 0.5 ;  /* 0x3f000000ccccc820 */ /* 0x000fe20000400000 */
[----:B------:R-:W-:-:S02]  /*95d0*/  FFMA R30, R142, UR22, -R14 ;  /* 0x000000168e1e7c23 */ /* 0x000fc4000800080e */
[----:B------:R-:W-:Y:S01]  /*95e0*/  FADD R35, R35, R34 ;  /* 0x0000002223237221 */ /* 0x000fe20000000000 */
[----:B---3--:R-:W-:Y:S01]  /*95f0*/  @!P6 FMUL R36, R36, R36 ;  /* 0x000000242424e220 */ /* 0x008fe20000400000 */
[--C-:B-1----:R-:W-:Y:S01]  /*9600*/  FFMA R202, R50, UR22, -R14.reuse ;  /* 0x0000001632ca7c23 */ /* 0x102fe2000800080e */
[----:B------:R-:W-:Y:S02]  /*9610*/  FFMA R50, R54, UR22, -R14 ;  /* 0x0000001636327c23 */ /* 0x000fe4000800080e */
[----:B------:R-:W-:Y:S01]  /*9620*/  @!P5 FMUL R43, R43, 0.5 ;  /* 0x3f0000002b2bd820 */ /* 0x000fe20000400000 */
[----:B------:R-:W-:Y:S01]  /*9630*/  FADD R38, R35, R38 ;  /* 0x0000002623267221 */ /* 0x000fe20000000000 */
[----:B------:R-:W-:Y:S01]  /*9640*/  F2FP.BF16.F32.PACK_AB R26, R36, R33 ;  /* 0x00000021241a723e */ /* 0x000fe200000010ff */
[----:B------:R-:W-:Y:S01]  /*9650*/  FADD R33, R32, R33 ;  /* 0x0000002120217221 */ /* 0x000fe20000000000 */
[----:B------:R-:W-:Y:S01]  /*9660*/  FFMA R35, R143, UR22, -R14 ;  /* 0x000000168f237c23 */ /* 0x000fe2000800080e */
[----:B----4-:R-:W-:Y:S01]  /*9670*/  @!P3 FMUL R42, R42, R42 ;  /* 0x0000002a2a2ab220 */ /* 0x010fe20000400000 */
[----:B------:R-:W-:Y:S01]  /*9680*/  WARPGROUP.ARRIVE ;  /* 0x00000000000079c5 */ /* 0x000fe20000000000 */
[----:B------:R-:W1:Y:S01]  /*9690*/  MUFU.EX2 R43, R43 ;  /* 0x0000002b002b7308 */ /* 0x000e620000000800 */
[----:B------:R-:W-:Y:S01]  /*96a0*/  FADD R33, R33, R36 ;  /* 0x0000002421217221 */ /* 0x000fe20000000000 */
[----:B------:R-:W-:Y:S01]  /*96b0*/  FFMA R32, R136, UR22, -R21 ;  /* 0x0000001688207c23 */ /* 0x000fe20008000815 */
[----:B------:R-:W-:-:S02]  /*96c0*/  FADD R39, R38, R39 ;  /* 0x0000002726277221 */ /* 0x000fc40000000000 */
[----:B------:R-:W-:Y:S01]  /*96d0*/  HGMMA.64x96x16.F32.BF16 R152, R24, gdesc[UR8].tnspB, R152, gsb0 ;  /* 0x4160000818987df0 */ /* 0x000fe20008001898 */
[----:B------:R-:W-:Y:S01]  /*96e0*/  UMOV UR10, UR8 ;  /* 0x00000008000a7c82 */ /* 0x000fe20008000000 */
[----:B------:R-:W-:Y:S01]  /*96f0*/  UMOV UR11, 0x80000020 ;  /* 0x80000020000b7882 */ /* 0x000fe20000000000 */
[----:B------:R-:W-:Y:S01]  /*9700*/  UIADD3 UR8, UR6, 0xc0, URZ ;  /* 0x000000c006087890 */ /* 0x000fe2000fffe03f */
[----:B-1----:R-:W-:Y:S01]  /*9710*/  @!P5 FMUL R43, R43, R43 ;  /* 0x0000002b2b2bd220 */ /* 0x002fe20000400000 */
[----:B------:R-:W-:-:S13]  /*9720*/  FSETP.GEU.AND P5, PT, R46, -126, PT ;  /* 0xc2fc00002e00780b */ /* 0x000fda0003fae000 */
[----:B------:R-:W-:-:S06]  /*9730*/  @!P5 FMUL R46, R46, 0.5 ;  /* 0x3f0000002e2ed820 */ /* 0x000fcc0000400000 */
[----:B------:R-:W1:Y:S02]  /*9740*/  MUFU.EX2 R46, R46 ;  /* 0x0000002e002e7308 */ /* 0x000e640000000800 */
[----:B-1----:R-:W-:Y:S01]  /*9750*/  @!P5 FMUL R46, R46, R46 ;  /* 0x0000002e2e2ed220 */ /* 0x002fe20000400000 */
[----:B------:R-:W-:-:S13]  /*9760*/  FSETP.GEU.AND P5, PT, R50, -126, PT ;  /* 0xc2fc00003200780b */ /* 0x000fda0003fae000 */
[----:B------:R-:W-:-:S06]  /*9770*/  @!P5 FMUL R50, R50, 0.5 ;  /* 0x3f0000003232d820 */ /* 0x000fcc0000400000 */
[----:B------:R-:W1:Y:S02]  /*9780*/  MUFU.EX2 R50, R50 ;  /* 0x0000003200327308 */ /* 0x000e640000000800 */
[----:B-1----:R-:W-:Y:S01]  /*9790*/  @!P5 FMUL R50, R50, R50 ;  /* 0x000000323232d220 */ /* 0x002fe20000400000 */
[----:B------:R-:W-:Y:S02]  /*97a0*/  WARPGROUP.DEPBAR.LE gsb0, 0x0 ;  /* 0x00008000000079c5 */ /* 0x000fe40000010000 */
[----:B------:R-:W-:Y:S01]  /*97b0*/  FFMA R27, R47, UR22, -R14 ;  /* 0x000000162f1b7c23 */ /* 0x000fe2000800080e */
[--C-:B------:R-:W-:Y:S02]  /*97c0*/  FFMA R24, R40, UR22, -R21.reuse ;  /* 0x0000001628187c23 */ /* 0x100fe40008000815 */
[----:B------:R1:W2:Y:S01]  /*97d0*/  MUFU.EX2 R47, R204 ;  /* 0x000000cc002f7308 */ /* 0x0002a20000000800 */
[--C-:B------:R-:W-:Y:S01]  /*97e0*/  FFMA R25, R41, UR22, -R21.reuse ;  /* 0x0000001629197c23 */ /* 0x100fe20008000815 */
[----:B------:R-:W-:Y:S01]  /*97f0*/  FFMA R26, R45, UR22, -R21 ;  /* 0x000000162d1a7c23 */ /* 0x000fe20008000815 */
[----:B------:R-:W-:-:S02]  /*9800*/  FSETP.GEU.AND P6, PT, R27, -126, PT ;  /* 0xc2fc00001b00780b */ /* 0x000fc40003fce000 */
[----:B------:R-:W-:Y:S01]  /*9810*/  FSETP.GEU.AND P3, PT, R24, -126, PT ;  /* 0xc2fc00001800780b */ /* 0x000fe20003f6e000 */
[----:B-1----:R-:W-:-:S10]  /*9820*/  FFMA R204, R51, UR22, -R14 ;  /* 0x0000001633cc7c23 */ /* 0x002fd4000800080e */
[----:B------:R-:W-:Y:S01]  /*9830*/  @!P6 FMUL R27, R27, 0.5 ;  /* 0x3f0000001b1be820 */ /* 0x000fe20000400000 */
[----:B--2---:R-:W-:Y:S01]  /*9840*/  @!P4 FMUL R47, R47, R47 ;  /* 0x0000002f2f2fc220 */ /* 0x004fe20000400000 */
[C---:B------:R-:W-:Y:S01]  /*9850*/  FSETP.GEU.AND P4, PT, R25.reuse, -126, PT ;  /* 0xc2fc00001900780b */ /* 0x040fe20003f8e000 */
[----:B------:R-:W-:Y:S01]  /*9860*/  @!P3 FMUL R24, R24, 0.5 ;  /* 0x3f0000001818b820 */ /* 0x000fe20000400000 */
[----:B------:R-:W1:Y:S08]  /*9870*/  MUFU.EX2 R40, R27 ;  /* 0x0000001b00287308 */ /* 0x000e700000000800 */
[----:B------:R-:W2:Y:S03]  /*9880*/  MUFU.EX2 R44, R24 ;  /* 0x00000018002c7308 */ /* 0x000ea60000000800 */
[----:B------:R-:W-:-:S05]  /*9890*/  @!P4 FMUL R25, R25, 0.5 ;  /* 0x3f0000001919c820 */ /* 0x000fca0000400000 */
[----:B------:R3:W4:Y:S01]  /*98a0*/  MUFU.EX2 R45, R25 ;  /* 0x00000019002d7308 */ /* 0x0007220000000800 */
[----:B-1----:R-:W-:Y:S01]  /*98b0*/  @!P6 FMUL R40, R40, R40 ;  /* 0x000000282828e220 */ /* 0x002fe20000400000 */
[----:B------:R-:W-:-:S04]  /*98c0*/  FSETP.GEU.AND P6, PT, R26, -126, PT ;  /* 0xc2fc00001a00780b */ /* 0x000fc80003fce000 */
[----:B------:R-:W-:Y:S01]  /*98d0*/  F2FP.BF16.F32.PACK_AB R27, R40, R43 ;  /* 0x0000002b281b723e */ /* 0x000fe200000010ff */
[----:B--2---:R-:W-:Y:S01]  /*98e0*/  @!P3 FMUL R44, R44, R44 ;  /* 0x0000002c2c2cb220 */ /* 0x004fe20000400000 */
[----:B---3--:R-:W-:Y:S01]  /*98f0*/  F2FP.BF16.F32.PACK_AB R25, R47, R42 ;  /* 0x0000002a2f19723e */ /* 0x008fe200000010ff */
[----:B------:R-:W-:Y:S01]  /*9900*/  FADD R42, R39, R42 ;  /* 0x0000002a272a7221 */ /* 0x000fe20000000000 */
[----:B------:R-:W-:-:S05]  /*9910*/  FSETP.GEU.AND P3, PT, R202, -126, PT ;  /* 0xc2fc0000ca00780b */ /* 0x000fca0003f6e000 */
[----:B------:R-:W-:Y:S01]  /*9920*/  @!P6 FMUL R26, R26, 0.5 ;  /* 0x3f0000001a1ae820 */ /* 0x000fe20000400000 */
[----:B------:R-:W-:Y:S01]  /*9930*/  FADD R42, R42, R47 ;  /* 0x0000002f2a2a7221 */ /* 0x000fe20000000000 */
[----:B----4-:R-:W-:Y:S01]  /*9940*/  @!P4 FMUL R45, R45, R45 ;  /* 0x0000002d2d2dc220 */ /* 0x010fe20000400000 */
[----:B------:R-:W-:Y:S01]  /*9950*/  FSETP.GEU.AND P4, PT, R204, -126, PT ;  /* 0xc2fc0000cc00780b */ /* 0x000fe20003f8e000 */
[----:B------:R-:W1:Y:S01]  /*9960*/  MUFU.EX2 R41, R26 ;  /* 0x0000001a00297308 */ /* 0x000e620000000800 */
[----:B------:R-:W-:Y:S02]  /*9970*/  FADD R43, R42, R43 ;  /* 0x0000002b2a2b7221 */ /* 0x000fe40000000000 */
[----:B------:R-:W-:Y:S01]  /*9980*/  F2FP.BF16.F32.PACK_AB R24, R45, R44 ;  /* 0x0000002c2d18723e */ /* 0x000fe200000010ff */
[----:B------:R-:W-:Y:S01]  /*9990*/  FADD R44, R33, R44 ;  /* 0x0000002c212c7221 */ /* 0x000fe20000000000 */
[----:B------:R-:W-:Y:S01]  /*99a0*/  FFMA R33, R139, UR22, -R14 ;  /* 0x000000168b217c23 */ /* 0x000fe2000800080e */
[----:B------:R-:W-:Y:S01]  /*99b0*/  @!P3 FMUL R202, R202, 0.5 ;  /* 0x3f000000cacab820 */ /* 0x000fe20000400000 */
[----:B------:R-:W-:Y:S01]  /*99c0*/  FADD R43, R43, R40 ;  /* 0x000000282b2b7221 */ /* 0x000fe20000000000 */
[----:B------:R-:W-:-:S02]  /*99d0*/  FADD R45, R44, R45 ;  /* 0x0000002d2c2d7221 */ /* 0x000fc40000000000 */
[----:B------:R2:W3:Y:S02]  /*99e0*/  MUFU.EX2 R54, R202 ;  /* 0x000000ca00367308 */ /* 0x0004e40000000800 */
[----:B------:R-:W-:Y:S01]  /*99f0*/  @!P4 FMUL R204, R204, 0.5 ;  /* 0x3f000000ccccc820 */ /* 0x000fe20000400000 */
[----:B-1----:R-:W-:Y:S01]  /*9a00*/  @!P6 FMUL R41, R41, R41 ;  /* 0x000000292929e220 */ /* 0x002fe20000400000 */
[----:B--2---:R-:W-:-:S04]  /*9a10*/  FFMA R202, R58, UR22, -R14 ;  /* 0x000000163aca7c23 */ /* 0x004fc8000800080e */
[----:B------:R-:W-:Y:S01]  /*9a20*/  F2FP.BF16.F32.PACK_AB R26, R41, R46 ;  /* 0x0000002e291a723e */ /* 0x000fe200000010ff */
[----:B------:R-:W-:-:S03]  /*9a30*/  FADD R46, R45, R46 ;  /* 0x0000002e2d2e7221 */ /* 0x000fc60000000000 */
[----:B------:R-:W-:Y:S01]  /*9a40*/  WARPGROUP.ARRIVE ;  /* 0x00000000000079c5 */ /* 0x000fe20000000000 */
[----:B---3--:R-:W-:Y:S01]  /*9a50*/  @!P3 FMUL R54, R54, R54 ;  /* 0x000000363636b220 */ /* 0x008fe20000400000 */
[----:B------:R-:W-:-:S04]  /*9a60*/  FADD R46, R46, R41 ;  /* 0x000000292e2e7221 */ /* 0x000fc80000000000 */
[----:B------:R-:W-:Y:S01]  /*9a70*/  HGMMA.64x96x16.F32.BF16 R152, R24, gdesc[UR8].tnspB, R152, gsb0 ;  /* 0x4160000818987df0 */ /* 0x000fe20008001898 */
[----:B------:R-:W-:Y:S01]  /*9a80*/  UMOV UR10, UR8 ;  /* 0x00000008000a7c82 */ /* 0x000fe20008000000 */
[----:B------:R-:W-:Y:S01]  /*9a90*/  UMOV UR11, 0x80000020 ;  /* 0x80000020000b7882 */ /* 0x000fe20000000000 */
[----:B------:R-:W-:Y:S01]  /*9aa0*/  UIADD3 UR8, UR6, 0x100, URZ ;  /* 0x0000010006087890 */ /* 0x000fe2000fffe03f */
[----:B------:R-:W-:Y:S02]  /*9ab0*/  WARPGROUP.DEPBAR.LE gsb0, 0x0 ;  /* 0x00008000000079c5 */ /* 0x000fe40000010000 */
[----:B------:R-:W-:Y:S01]  /*9ac0*/  FFMA R27, R55, UR22, -R14 ;  /* 0x00000016371b7c23 */ /* 0x000fe2000800080e */
[--C-:B------:R-:W-:Y:S01]  /*9ad0*/  FFMA R25, R49, UR22, -R21.reuse ;  /* 0x0000001631197c23 */ /* 0x100fe20008000815 */
[----:B------:R1:W2:Y:S01]  /*9ae0*/  MUFU.EX2 R55, R204 ;  /* 0x000000cc00377308 */ /* 0x0002a20000000800 */
[--C-:B------:R-:W-:Y:S01]  /*9af0*/  FFMA R49, R52, UR22, -R21.reuse ;  /* 0x0000001634317c23 */ /* 0x100fe20008000815 */
[--C-:B------:R-:W-:Y:S01]  /*9b00*/  FFMA R24, R48, UR22, -R21.reuse ;  /* 0x0000001630187c23 */ /* 0x100fe20008000815 */
[----:B------:R-:W-:Y:S01]  /*9b10*/  FSETP.GEU.AND P6, PT, R27, -126, PT ;  /* 0xc2fc00001b00780b */ /* 0x000fe20003fce000 */
[----:B------:R-:W-:-:S02]  /*9b20*/  FFMA R26, R53, UR22, -R21 ;  /* 0x00000016351a7c23 */ /* 0x000fc40008000815 */
[----:B------:R-:W-:Y:S02]  /*9b30*/  FSETP.GEU.AND P5, PT, R49, -126, PT ;  /* 0xc2fc00003100780b */ /* 0x000fe40003fae000 */
[----:B------:R-:W-:Y:S01]  /*9b40*/  FSETP.GEU.AND P3, PT, R24, -126, PT ;  /* 0xc2fc00001800780b */ /* 0x000fe20003f6e000 */
[--C-:B-1----:R-:W-:Y:S01]  /*9b50*/  FFMA R204, R59, UR22, -R14.reuse ;  /* 0x000000163bcc7c23 */ /* 0x102fe2000800080e */
[----:B------:R-:W-:Y:S01]  /*9b60*/  FFMA R59, R62, UR22, -R14 ;  /* 0x000000163e3b7c23 */ /* 0x000fe2000800080e */
[----:B------:R-:W-:-:S05]  /*9b70*/  FFMA R62, R60, UR22, -R21 ;  /* 0x000000163c3e7c23 */ /* 0x000fca0008000815 */
[----:B------:R-:W-:Y:S01]  /*9b80*/  @!P6 FMUL R27, R27, 0.5 ;  /* 0x3f0000001b1be820 */ /* 0x000fe20000400000 */
[----:B--2---:R-:W-:Y:S01]  /*9b90*/  @!P4 FMUL R55, R55, R55 ;  /* 0x000000373737c220 */ /* 0x004fe20000400000 */
[----:B------:R-:W-:Y:S01]  /*9ba0*/  FSETP.GEU.AND P4, PT, R25, -126, PT ;  /* 0xc2fc00001900780b */ /* 0x000fe20003f8e000 */
[----:B------:R-:W-:Y:S01]  /*9bb0*/  @!P5 FMUL R49, R49, 0.5 ;  /* 0x3f0000003131d820 */ /* 0x000fe20000400000 */
[----:B------:R-:W1:Y:S01]  /*9bc0*/  MUFU.EX2 R51, R27 ;  /* 0x0000001b00337308 */ /* 0x000e620000000800 */
[----:B------:R-:W-:-:S07]  /*9bd0*/  @!P3 FMUL R24, R24, 0.5 ;  /* 0x3f0000001818b820 */ /* 0x000fce0000400000 */
[----:B------:R-:W2:Y:S03]  /*9be0*/  MUFU.EX2 R53, R24 ;  /* 0x0000001800357308 */ /* 0x000ea60000000800 */
[----:B------:R-:W-:-:S05]  /*9bf0*/  @!P4 FMUL R25, R25, 0.5 ;  /* 0x3f0000001919c820 */ /* 0x000fca0000400000 */
[----:B------:R3:W4:Y:S01]  /*9c00*/  MUFU.EX2 R52, R25 ;  /* 0x0000001900347308 */ /* 0x0007220000000800 */
[----:B-1----:R-:W-:Y:S01]  /*9c10*/  @!P6 FMUL R51, R51, R51 ;  /* 0x000000333333e220 */ /* 0x002fe20000400000 */
[----:B------:R-:W-:-:S04]  /*9c20*/  FSETP.GEU.AND P6, PT, R26, -126, PT ;  /* 0xc2fc00001a00780b */ /* 0x000fc80003fce000 */
[----:B------:R-:W-:Y:S02]  /*9c30*/  F2FP.BF16.F32.PACK_AB R27, R51, R50 ;  /* 0x00000032331b723e */ /* 0x000fe400000010ff */
[----:B------:R-:W1:Y:S01]  /*9c40*/  MUFU.EX2 R49, R49 ;  /* 0x0000003100317308 */ /* 0x000e620000000800 */
[----:B--2---:R-:W-:Y:S01]  /*9c50*/  @!P3 FMUL R53, R53, R53 ;  /* 0x000000353535b220 */ /* 0x004fe20000400000 */
[----:B---3--:R-:W-:Y:S01]  /*9c60*/  F2FP.BF16.F32.PACK_AB R25, R55, R54 ;  /* 0x000000363719723e */ /* 0x008fe200000010ff */
[----:B------:R-:W-:Y:S01]  /*9c70*/  FADD R54, R43, R54 ;  /* 0x000000362b367221 */ /* 0x000fe20000000000 */
[----:B------:R-:W-:-:S03]  /*9c80*/  FSETP.GEU.AND P3, PT, R202, -126, PT ;  /* 0xc2fc0000ca00780b */ /* 0x000fc60003f6e000 */
[----:B------:R-:W-:Y:S01]  /*9c90*/  @!P6 FMUL R26, R26, 0.5 ;  /* 0x3f0000001a1ae820 */ /* 0x000fe20000400000 */
[----:B------:R-:W-:Y:S01]  /*9ca0*/  FADD R55, R54, R55 ;  /* 0x0000003736377221 */ /* 0x000fe20000000000 */
[----:B----4-:R-:W-:Y:S01]  /*9cb0*/  @!P4 FMUL R52, R52, R52 ;  /* 0x000000343434c220 */ /* 0x010fe20000400000 */
[----:B------:R-:W-:Y:S01]  /*9cc0*/  FSETP.GEU.AND P4, PT, R204, -126, PT ;  /* 0xc2fc0000cc00780b */ /* 0x000fe20003f8e000 */
[----:B------:R-:W2:Y:S01]  /*9cd0*/  MUFU.EX2 R48, R26 ;  /* 0x0000001a00307308 */ /* 0x000ea20000000800 */
[----:B------:R-:W-:Y:S02]  /*9ce0*/  FADD R50, R55, R50 ;  /* 0x0000003237327221 */ /* 0x000fe40000000000 */
[----:B------:R-:W-:Y:S01]  /*9cf0*/  F2FP.BF16.F32.PACK_AB R24, R52, R53 ;  /* 0x000000353418723e */ /* 0x000fe200000010ff */
[----:B------:R-:W-:Y:S01]  /*9d00*/  FADD R53, R46, R53 ;  /* 0x000000352e357221 */ /* 0x000fe20000000000 */
[----:B------:R-:W-:Y:S01]  /*9d10*/  FADD R51, R50, R51 ;  /* 0x0000003332337221 */ /* 0x000fe20000000000 */
[----:B-1----:R-:W-:Y:S01]  /*9d20*/  @!P5 FMUL R49, R49, R49 ;  /* 0x000000313131d220 */ /* 0x002fe20000400000 */
[----:B------:R-:W-:Y:S01]  /*9d30*/  FSETP.GEU.AND P5, PT, R59, -126, PT ;  /* 0xc2fc00003b00780b */ /* 0x000fe20003fae000 */
[----:B------:R-:W-:Y:S01]  /*9d40*/  @!P3 FMUL R202, R202, 0.5 ;  /* 0x3f000000cacab820 */ /* 0x000fe20000400000 */
[----:B------:R-:W-:-:S03]  /*9d50*/  FADD R52, R53, R52 ;  /* 0x0000003435347221 */ /* 0x000fc60000000000 */
[----:B------:R-:W-:Y:S01]  /*9d60*/  @!P4 FMUL R204, R204, 0.5 ;  /* 0x3f000000ccccc820 */ /* 0x000fe20000400000 */
[----:B------:R1:W3:Y:S01]  /*9d70*/  MUFU.EX2 R58, R202 ;  /* 0x000000ca003a7308 */ /* 0x0002e20000000800 */
[----:B--2---:R-:W-:-:S06]  /*9d80*/  @!P6 FMUL R48, R48, R48 ;  /* 0x000000303030e220 */ /* 0x004fcc0000400000 */
[----:B------:R-:W-:Y:S01]  /*9d90*/  @!P5 FMUL R59, R59, 0.5 ;  /* 0x3f0000003b3bd820 */ /* 0x000fe20000400000 */
[----:B------:R-:W-:Y:S01]  /*9da0*/  F2FP.BF16.F32.PACK_AB R26, R48, R49 ;  /* 0x00000031301a723e */ /* 0x000fe200000010ff */
[--C-:B-1----:R-:W-:Y:S01]  /*9db0*/  FFMA R202, R66, UR22, -R14.reuse ;  /* 0x0000001642ca7c23 */ /* 0x102fe2000800080e */
[----:B------:R-:W-:Y:S01]  /*9dc0*/  FFMA R66, R70, UR22, -R14 ;  /* 0x0000001646427c23 */ /* 0x000fe2000800080e */
[----:B------:R-:W-:Y:S01]  /*9dd0*/  FADD R49, R52, R49 ;  /* 0x0000003134317221 */ /* 0x000fe20000000000 */
[----:B------:R-:W-:Y:S01]  /*9de0*/  WARPGROUP.ARRIVE ;  /* 0x00000000000079c5 */ /* 0x000fe20000000000 */
[----:B------:R-:W1:Y:S02]  /*9df0*/  MUFU.EX2 R59, R59 ;  /* 0x0000003b003b7308 */ /* 0x000e640000000800 */
[----:B------:R-:W-:Y:S01]  /*9e00*/  FADD R49, R49, R48 ;  /* 0x0000003031317221 */ /* 0x000fe20000000000 */
[----:B---3--:R-:W-:Y:S02]  /*9e10*/  @!P3 FMUL R58, R58, R58 ;  /* 0x0000003a3a3ab220 */ /* 0x008fe40000400000 */
        /* <DEDUP_REMOVED lines=13> */
[----:B------:R-:W-:-:S13]  /*9ef0*/  FSETP.GEU.AND P5, PT, R68, -126, PT ;  /* 0xc2fc00004400780b */ /* 0x000fda0003fae000 */
[----:B------:R-:W-:-:S06]  /*9f00*/  @!P5 FMUL R68, R68, 0.5 ;  /* 0x3f0000004444d820 */ /* 0x000fcc0000400000 */
[----:B------:R-:W1:Y:S01]  /*9f10*/  MUFU.EX2 R68, R68 ;  /* 0x0000004400447308 */ /* 0x000e620000000800 */
[----:B------:R-:W-:Y:S02]  /*9f20*/  WARPGROUP.DEPBAR.LE gsb0, 0x0 ;  /* 0x00008000000079c5 */ /* 0x000fe40000010000 */
[----:B------:R-:W-:Y:S01]  /*9f30*/  FFMA R26, R63, UR22, -R14 ;  /* 0x000000163f1a7c23 */ /* 0x000fe2000800080e */
[----:B------:R-:W-:-:S04]  /*9f40*/  FFMA R24, R56, UR22, -R21 ;  /* 0x0000001638187c23 */ /* 0x000fc80008000815 */
[----:B------:R2:W3:Y:S01]  /*9f50*/  MUFU.EX2 R63, R204 ;  /* 0x000000cc003f7308 */ /* 0x0004e20000000800 */
[----:B------:R-:W-:Y:S01]  /*9f60*/  FFMA R25, R61, UR22, -R21 ;  /* 0x000000163d197c23 */ /* 0x000fe20008000815 */
[----:B------:R-:W-:Y:S02]  /*9f70*/  FSETP.GEU.AND P6, PT, R26, -126, PT ;  /* 0xc2fc00001a00780b */ /* 0x000fe40003fce000 */
[----:B------:R-:W-:Y:S01]  /*9f80*/  FSETP.GEU.AND P3, PT, R24, -126, PT ;  /* 0xc2fc00001800780b */ /* 0x000fe20003f6e000 */
[----:B--2---:R-:W-:Y:S01]  /*9f90*/  FFMA R204, R67, UR22, -R14 ;  /* 0x0000001643cc7c23 */ /* 0x004fe2000800080e */
[----:B-1----:R-:W-:-:S09]  /*9fa0*/  @!P5 FMUL R68, R68, R68 ;  /* 0x000000444444d220 */ /* 0x002fd20000400000 */
[----:B------:R-:W-:Y:S01]  /*9fb0*/  @!P6 FMUL R26, R26, 0.5 ;  /* 0x3f0000001a1ae820 */ /* 0x000fe20000400000 */
[----:B---3--:R-:W-:Y:S01]  /*9fc0*/  @!P4 FMUL R63, R63, R63 ;  /* 0x0000003f3f3fc220 */ /* 0x008fe20000400000 */
[C---:B------:R-:W-:Y:S01]  /*9fd0*/  FSETP.GEU.AND P4, PT, R57.reuse, -126, PT ;  /* 0xc2fc00003900780b */ /* 0x040fe20003f8e000 */
[----:B------:R-:W-:Y:S01]  /*9fe0*/  @!P3 FMUL R24, R24, 0.5 ;  /* 0x3f0000001818b820 */ /* 0x000fe20000400000 */
[----:B------:R-:W1:Y:S08]  /*9ff0*/  MUFU.EX2 R56, R26 ;  /* 0x0000001a00387308 */ /* 0x000e700000000800 */
[----:B------:R-:W2:Y:S03]  /*a000*/  MUFU.EX2 R60, R24 ;  /* 0x00000018003c7308 */ /* 0x000ea60000000800 */
[----:B------:R-:W-:Y:S01]  /*a010*/  @!P4 FMUL R57, R57, 0.5 ;  /* 0x3f0000003939c820 */ /* 0x000fe20000400000 */
[----:B-1----:R-:W-:Y:S01]  /*a020*/  @!P6 FMUL R56, R56, R56 ;  /* 0x000000383838e220 */ /* 0x002fe20000400000 */
[----:B------:R-:W-:-:S04]  /*a030*/  FSETP.GEU.AND P6, PT, R25, -126, PT ;  /* 0xc2fc00001900780b */ /* 0x000fc80003fce000 */
[----:B------:R-:W1:Y:S01]  /*a040*/  MUFU.EX2 R57, R57 ;  /* 0x0000003900397308 */ /* 0x000e620000000800 */
[----:B------:R-:W-:Y:S01]  /*a050*/  F2FP.BF16.F32.PACK_AB R27, R56, R59 ;  /* 0x0000003b381b723e */ /* 0x000fe200000010ff */
[----:B--2---:R-:W-:Y:S01]  /*a060*/  @!P3 FMUL R60, R60, R60 ;  /* 0x0000003c3c3cb220 */ /* 0x004fe20000400000 */
[----:B------:R-:W-:-:S06]  /*a070*/  FSETP.GEU.AND P3, PT, R202, -126, PT ;  /* 0xc2fc0000ca00780b */ /* 0x000fcc0003f6e000 */
[----:B------:R-:W-:-:S04]  /*a080*/  @!P6 FMUL R25, R25, 0.5 ;  /* 0x3f0000001919e820 */ /* 0x000fc80000400000 */
[----:B------:R2:W3:Y:S01]  /*a090*/  MUFU.EX2 R61, R25 ;  /* 0x00000019003d7308 */ /* 0x0004e20000000800 */
[----:B-1----:R-:W-:Y:S01]  /*a0a0*/  @!P4 FMUL R57, R57, R57 ;  /* 0x000000393939c220 */ /* 0x002fe20000400000 */
[----:B------:R-:W-:Y:S01]  /*a0b0*/  FSETP.GEU.AND P4, PT, R204, -126, PT ;  /* 0xc2fc0000cc00780b */ /* 0x000fe20003f8e000 */
[----:B------:R-:W-:-:S03]  /*a0c0*/  @!P3 FMUL R202, R202, 0.5 ;  /* 0x3f000000cacab820 */ /* 0x000fc60000400000 */
[----:B------:R-:W-:Y:S01]  /*a0d0*/  F2FP.BF16.F32.PACK_AB R24, R57, R60 ;  /* 0x0000003c3918723e */ /* 0x000fe200000010ff */
[----:B------:R-:W-:Y:S01]  /*a0e0*/  FADD R60, R49, R60 ;  /* 0x0000003c313c7221 */ /* 0x000fe20000000000 */
[----:B------:R1:W4:Y:S01]  /*a0f0*/  MUFU.EX2 R70, R202 ;  /* 0x000000ca00467308 */ /* 0x0003220000000800 */
[----:B--2---:R-:W-:Y:S01]  /*a100*/  F2FP.BF16.F32.PACK_AB R25, R63, R58 ;  /* 0x0000003a3f19723e */ /* 0x004fe200000010ff */
[----:B------:R-:W-:Y:S01]  /*a110*/  FADD R58, R51, R58 ;  /* 0x0000003a333a7221 */ /* 0x000fe20000000000 */
[----:B------:R-:W-:-:S03]  /*a120*/  FADD R57, R60, R57 ;  /* 0x000000393c397221 */ /* 0x000fc60000000000 */
[----:B------:R-:W-:Y:S01]  /*a130*/  FADD R58, R58, R63 ;  /* 0x0000003f3a3a7221 */ /* 0x000fe20000000000 */
[----:B------:R-:W-:Y:S01]  /*a140*/  @!P4 FMUL R204, R204, 0.5 ;  /* 0x3f000000ccccc820 */ /* 0x000fe20000400000 */
[----:B---3--:R-:W-:Y:S01]  /*a150*/  @!P6 FMUL R61, R61, R61 ;  /* 0x0000003d3d3de220 */ /* 0x008fe20000400000 */
[----:B-1----:R-:W-:Y:S02]  /*a160*/  FFMA R202, R74, UR22, -R14 ;  /* 0x000000164aca7c23 */ /* 0x002fe4000800080e */
[----:B------:R1:W2:Y:S01]  /*a170*/  MUFU.EX2 R67, R204 ;  /* 0x000000cc00437308 */ /* 0x0002a20000000800 */
[----:B------:R-:W-:Y:S01]  /*a180*/  FADD R59, R58, R59 ;  /* 0x0000003b3a3b7221 */ /* 0x000fe20000000000 */
[----:B------:R-:W-:Y:S01]  /*a190*/  F2FP.BF16.F32.PACK_AB R26, R61, R62 ;  /* 0x0000003e3d1a723e */ /* 0x000fe200000010ff */
[----:B------:R-:W-:Y:S02]  /*a1a0*/  FADD R62, R57, R62 ;  /* 0x0000003e393e7221 */ /* 0x000fe40000000000 */
[----:B------:R-:W-:Y:S01]  /*a1b0*/  FADD R59, R59, R56 ;  /* 0x000000383b3b7221 */ /* 0x000fe20000000000 */
[----:B----4-:R-:W-:Y:S01]  /*a1c0*/  @!P3 FMUL R70, R70, R70 ;  /* 0x000000464646b220 */ /* 0x010fe20000400000 */
[----:B------:R-:W-:Y:S01]  /*a1d0*/  WARPGROUP.ARRIVE ;  /* 0x00000000000079c5 */ /* 0x000fe20000000000 */
[----:B------:R-:W-:Y:S01]  /*a1e0*/  FSETP.GEU.AND P3, PT, R64, -126, PT ;  /* 0xc2fc00004000780b */ /* 0x000fe20003f6e000 */
[--C-:B-1----:R-:W-:Y:S01]  /*a1f0*/  FFMA R204, R75, UR22, -R14.reuse ;  /* 0x000000164bcc7c23 */ /* 0x102fe2000800080e */
[----:B------:R-:W-:Y:S01]  /*a200*/  FFMA R75, R78, UR22, -R14 ;  /* 0x000000164e4b7c23 */ /* 0x000fe2000800080e */
[----:B------:R-:W-:Y:S01]  /*a210*/  FFMA R78, R73, UR22, -R21 ;  /* 0x00000016494e7c23 */ /* 0x000fe20008000815 */
[----:B------:R-:W-:Y:S01]  /*a220*/  FADD R61, R62, R61 ;  /* 0x0000003d3e3d7221 */ /* 0x000fe20000000000 */
[----:B------:R-:W-:Y:S01]  /*a230*/  HGMMA.64x96x16.F32.BF16 R152, R24, gdesc[UR8].tnspB, R152, gsb0 ;  /* 0x4160000818987df0 */ /* 0x000fe20008001898 */
[----:B------:R-:W-:Y:S01]  /*a240*/  UMOV UR10, UR8 ;  /* 0x00000008000a7c82 */ /* 0x000fe20008000000 */
[----:B------:R-:W-:Y:S01]  /*a250*/  UMOV UR11, 0x80000020 ;  /* 0x80000020000b7882 */ /* 0x000fe20000000000 */
[----:B------:R-:W-:Y:S01]  /*a260*/  FSETP.GEU.AND P5, PT, R75, -126, PT ;  /* 0xc2fc00004b00780b */ /* 0x000fe20003fae000 */
[----:B--2---:R-:W-:Y:S01]  /*a270*/  @!P4 FMUL R67, R67, R67 ;  /* 0x000000434343c220 */ /* 0x004fe20000400000 */
[----:B------:R-:W-:Y:S01]  /*a280*/  FSETP.GEU.AND P4, PT, R65, -126, PT ;  /* 0xc2fc00004100780b */ /* 0x000fe20003f8e000 */
[----:B------:R-:W-:-:S02]  /*a290*/  UIADD3 UR8, UR6, 0x180, URZ ;  /* 0x0000018006087890 */ /* 0x000fc4000fffe03f */
[----:B------:R-:W-:-:S06]  /*a2a0*/  @!P3 FMUL R64, R64, 0.5 ;  /* 0x3f0000004040b820 */ /* 0x000fcc0000400000 */
[----:B------:R-:W1:Y:S02]  /*a2b0*/  MUFU.EX2 R64, R64 ;  /* 0x0000004000407308 */ /* 0x000e640000000800 */
[----:B------:R-:W-:Y:S02]  /*a2c0*/  @!P5 FMUL R75, R75, 0.5 ;  /* 0x3f0000004b4bd820 */ /* 0x000fe40000400000 */
[----:B------:R-:W-:-:S04]  /*a2d0*/  @!P4 FMUL R65, R65, 0.5 ;  /* 0x3f0000004141c820 */ /* 0x000fc80000400000 */
[----:B------:R-:W2:Y:S08]  /*a2e0*/  MUFU.EX2 R75, R75 ;  /* 0x0000004b004b7308 */ /* 0x000eb00000000800 */
[----:B------:R-:W3:Y:S01]  /*a2f0*/  MUFU.EX2 R65, R65 ;  /* 0x0000004100417308 */ /* 0x000ee20000000800 */
[----:B-1----:R-:W-:Y:S01]  /*a300*/  @!P3 FMUL R64, R64, R64 ;  /* 0x000000404040b220 */ /* 0x002fe20000400000 */
[----:B------:R-:W-:Y:S01]  /*a310*/  FSETP.GEU.AND P3, PT, R202, -126, PT ;  /* 0xc2fc0000ca00780b */ /* 0x000fe20003f6e000 */
[----:B--2---:R-:W-:Y:S01]  /*a320*/  @!P5 FMUL R75, R75, R75 ;  /* 0x0000004b4b4bd220 */ /* 0x004fe20000400000 */
[----:B------:R-:W-:-:S11]  /*a330*/  FSETP.GEU.AND P5, PT, R76, -126, PT ;  /* 0xc2fc00004c00780b */ /* 0x000fd60003fae000 */
[----:B------:R-:W-:Y:S01]  /*a340*/  @!P3 FMUL R202, R202, 0.5 ;  /* 0x3f000000cacab820 */ /* 0x000fe20000400000 */
[----:B---3--:R-:W-:Y:S01]  /*a350*/  @!P4 FMUL R65, R65, R65 ;  /* 0x000000414141c220 */ /* 0x008fe20000400000 */
[----:B------:R-:W-:Y:S02]  /*a360*/  FSETP.GEU.AND P4, PT, R204, -126, PT ;  /* 0xc2fc0000cc00780b */ /* 0x000fe40003f8e000 */
[----:B------:R1:W2:Y:S01]  /*a370*/  MUFU.EX2 R74, R202 ;  /* 0x000000ca004a7308 */ /* 0x0002a20000000800 */
[----:B------:R-:W-:Y:S01]  /*a380*/  @!P5 FMUL R76, R76, 0.5 ;  /* 0x3f0000004c4cd820 */ /* 0x000fe20000400000 */
[----:B-1----:R-:W-:-:S06]  /*a390*/  FFMA R202, R82, UR22, -R14 ;  /* 0x0000001652ca7c23 */ /* 0x002fcc000800080e */
[----:B------:R-:W1:Y:S03]  /*a3a0*/  MUFU.EX2 R76, R76 ;  /* 0x0000004c004c7308 */ /* 0x000e660000000800 */
[----:B------:R-:W-:Y:S01]  /*a3b0*/  @!P4 FMUL R204, R204, 0.5 ;  /* 0x3f000000ccccc820 */ /* 0x000fe20000400000 */
[----:B--2---:R-:W-:Y:S01]  /*a3c0*/  @!P3 FMUL R74, R74, R74 ;  /* 0x0000004a4a4ab220 */ /* 0x004fe20000400000 */
[----:B-1----:R-:W-:Y:S01]  /*a3d0*/  @!P5 FMUL R76, R76, R76 ;  /* 0x0000004c4c4cd220 */ /* 0x002fe20000400000 */
[----:B------:R-:W-:Y:S02]  /*a3e0*/  WARPGROUP.DEPBAR.LE gsb0, 0x0 ;  /* 0x00008000000079c5 */ /* 0x000fe40000010000 */
[----:B------:R-:W-:Y:S01]  /*a3f0*/  FFMA R25, R71, UR22, -R14 ;  /* 0x0000001647197c23 */ /* 0x000fe2000800080e */
[----:B------:R-:W-:-:S04]  /*a400*/  FFMA R24, R69, UR22, -R21 ;  /* 0x0000001645187c23 */ /* 0x000fc80008000815 */
[----:B------:R-:W-:-:S13]  /*a410*/  FSETP.GEU.AND P6, PT, R25, -126, PT ;  /* 0xc2fc00001900780b */ /* 0x000fda0003fce000 */
[----:B------:R-:W-:-:S04]  /*a420*/  @!P6 FMUL R25, R25, 0.5 ;  /* 0x3f0000001919e820 */ /* 0x000fc80000400000 */
[----:B------:R1:W2:Y:S02]  /*a430*/  MUFU.EX2 R71, R25 ;  /* 0x0000001900477308 */ /* 0x0002a40000000800 */
[----:B-1----:R-:W-:Y:S01]  /*a440*/  F2FP.BF16.F32.PACK_AB R25, R67, R70 ;  /* 0x000000464319723e */ /* 0x002fe200000010ff */
[----:B------:R-:W-:-:S04]  /*a450*/  FADD R70, R59, R70 ;  /* 0x000000463b467221 */ /* 0x000fc80000000000 */
[----:B------:R-:W-:Y:S01]  /*a460*/  FADD R67, R70, R67 ;  /* 0x0000004346437221 */ /* 0x000fe20000000000 */
[----:B--2---:R-:W-:Y:S01]  /*a470*/  @!P6 FMUL R71, R71, R71 ;  /* 0x000000474747e220 */ /* 0x004fe20000400000 */
[----:B------:R-:W-:-:S04]  /*a480*/  FSETP.GEU.AND P6, PT, R24, -126, PT ;  /* 0xc2fc00001800780b */ /* 0x000fc80003fce000 */
[----:B------:R-:W-:Y:S01]  /*a490*/  F2FP.BF16.F32.PACK_AB R27, R71, R66 ;  /* 0x00000042471b723e */ /* 0x000fe200000010ff */
[----:B------:R-:W-:-:S04]  /*a4a0*/  FADD R66, R67, R66 ;  /* 0x0000004243427221 */ /* 0x000fc80000000000 */
[----:B------:R-:W-:-:S04]  /*a4b0*/  FADD R71, R66, R71 ;  /* 0x0000004742477221 */ /* 0x000fc80000000000 */
[----:B------:R-:W-:-:S04]  /*a4c0*/  @!P6 FMUL R24, R24, 0.5 ;  /* 0x3f0000001818e820 */ /* 0x000fc80000400000 */
[----:B------:R1:W2:Y:S02]  /*a4d0*/  MUFU.EX2 R69, R24 ;  /* 0x0000001800457308 */ /* 0x0002a40000000800 */
[----:B-1----:R-:W-:Y:S01]  /*a4e0*/  F2FP.BF16.F32.PACK_AB R24, R65, R64 ;  /* 0x000000404118723e */ /* 0x002fe200000010ff */
[----:B------:R-:W-:-:S04]  /*a4f0*/  FADD R64, R61, R64 ;  /* 0x000000403d407221 */ /* 0x000fc80000000000 */
[----:B------:R-:W-:Y:S01]  /*a500*/  FADD R65, R64, R65 ;  /* 0x0000004140417221 */ /* 0x000fe20000000000 */
[----:B--2---:R-:W-:-:S05]  /*a510*/  @!P6 FMUL R69, R69, R69 ;  /* 0x000000454545e220 */ /* 0x004fca0000400000 */
[----:B------:R-:W-:Y:S01]  /*a520*/  F2FP.BF16.F32.PACK_AB R26, R69, R68 ;  /* 0x00000044451a723e */ /* 0x000fe200000010ff */
[----:B------:R-:W-:-:S03]  /*a530*/  FADD R68, R65, R68 ;  /* 0x0000004441447221 */ /* 0x000fc60000000000 */
[----:B------:R-:W-:Y:S01]  /*a540*/  WARPGROUP.ARRIVE ;  /* 0x00000000000079c5 */ /* 0x000fe20000000000 */
[----:B------:R-:W-:-:S05]  /*a550*/  FADD R68, R68, R69 ;  /* 0x0000004544447221 */ /* 0x000fca0000000000 */
        /* <DEDUP_REMOVED lines=8> */
[----:B------:R-:W-:Y:S02]  /*a5e0*/  FFMA R25, R77, UR22, -R21 ;  /* 0x000000164d197c23 */ /* 0x000fe40008000815 */
[----:B------:R-:W-:-:S02]  /*a5f0*/  FSETP.GEU.AND P6, PT, R26, -126, PT ;  /* 0xc2fc00001a00780b */ /* 0x000fc40003fce000 */
[----:B------:R-:W-:Y:S01]  /*a600*/  FSETP.GEU.AND P3, PT, R24, -126, PT ;  /* 0xc2fc00001800780b */ /* 0x000fe20003f6e000 */
[--C-:B-1----:R-:W-:Y:S01]  /*a610*/  FFMA R204, R83, UR22, -R14.reuse ;  /* 0x0000001653cc7c23 */ /* 0x102fe2000800080e */
[----:B------:R-:W-:Y:S01]  /*a620*/  FFMA R83, R86, UR22, -R14 ;  /* 0x0000001656537c23 */ /* 0x000fe2000800080e */
[----:B------:R-:W-:-:S04]  /*a630*/  FFMA R86, R80, UR22, -R21 ;  /* 0x0000001650567c23 */ /* 0x000fc80008000815 */
[----:B------:R-:W-:-:S04]  /*a640*/  FSETP.GEU.AND P5, PT, R83, -126, PT ;  /* 0xc2fc00005300780b */ /* 0x000fc80003fae000 */
[----:B------:R-:W-:Y:S01]  /*a650*/  @!P6 FMUL R26, R26, 0.5 ;  /* 0x3f0000001a1ae820 */ /* 0x000fe20000400000 */
[----:B--2---:R-:W-:Y:S01]  /*a660*/  @!P4 FMUL R79, R79, R79 ;  /* 0x0000004f4f4fc220 */ /* 0x004fe20000400000 */
[----:B------:R-:W-:Y:S01]  /*a670*/  FSETP.GEU.AND P4, PT, R78, -126, PT ;  /* 0xc2fc00004e00780b */ /* 0x000fe20003f8e000 */
[----:B------:R-:W-:Y:S01]  /*a680*/  @!P3 FMUL R24, R24, 0.5 ;  /* 0x3f0000001818b820 */ /* 0x000fe20000400000 */
[----:B------:R-:W1:Y:S08]  /*a690*/  MUFU.EX2 R72, R26 ;  /* 0x0000001a00487308 */ /* 0x000e700000000800 */
[----:B------:R-:W2:Y:S01]  /*a6a0*/  MUFU.EX2 R77, R24 ;  /* 0x00000018004d7308 */ /* 0x000ea20000000800 */
[----:B------:R-:W-:-:S02]  /*a6b0*/  @!P5 FMUL R83, R83, 0.5 ;  /* 0x3f0000005353d820 */ /* 0x000fc40000400000 */
[----:B------:R-:W-:-:S05]  /*a6c0*/  @!P4 FMUL R78, R78, 0.5 ;  /* 0x3f0000004e4ec820 */ /* 0x000fca0000400000 */
        /* <DEDUP_REMOVED lines=8> */
[----:B---3--:R-:W-:-:S03]  /*a750*/  @!P5 FMUL R83, R83, R83 ;  /* 0x000000535353d220 */ /* 0x008fc60000400000 */
[----:B------:R2:W3:Y:S04]  /*a760*/  MUFU.EX2 R73, R25 ;  /* 0x0000001900497308 */ /* 0x0004e80000000800 */
[----:B------:R-:W-:Y:S01]  /*a770*/  @!P3 FMUL R202, R202, 0.5 ;  /* 0x3f000000cacab820 */ /* 0x000fe20000400000 */
[----:B-1----:R-:W-:Y:S01]  /*a780*/  @!P4 FMUL R78, R78, R78 ;  /* 0x0000004e4e4ec220 */ /* 0x002fe20000400000 */
[----:B------:R-:W-:Y:S02]  /*a790*/  FSETP.GEU.AND P4, PT, R204, -126, PT ;  /* 0xc2fc0000cc00780b */ /* 0x000fe40003f8e000 */
[----:B--2---:R-:W-:Y:S01]  /*a7a0*/  F2FP.BF16.F32.PACK_AB R25, R79, R74 ;  /* 0x0000004a4f19723e */ /* 0x004fe200000010ff */
[----:B------:R-:W-:Y:S01]  /*a7b0*/  FADD R74, R71, R74 ;  /* 0x0000004a474a7221 */ /* 0x000fe20000000000 */
[----:B------:R-:W-:Y:S01]  /*a7c0*/  F2FP.BF16.F32.PACK_AB R24, R78, R77 ;  /* 0x0000004d4e18723e */ /* 0x000fe200000010ff */
[----:B------:R-:W-:-:S02]  /*a7d0*/  FADD R77, R68, R77 ;  /* 0x0000004d444d7221 */ /* 0x000fc40000000000 */
[----:B------:R-:W-:Y:S02]  /*a7e0*/  FADD R74, R74, R79 ;  /* 0x0000004f4a4a7221 */ /* 0x000fe40000000000 */
[----:B------:R-:W-:Y:S01]  /*a7f0*/  FADD R77, R77, R78 ;  /* 0x0000004e4d4d7221 */ /* 0x000fe20000000000 */
[----:B---3--:R-:W-:Y:S01]  /*a800*/  @!P6 FMUL R73, R73, R73 ;  /* 0x000000494949e220 */ /* 0x008fe20000400000 */
[----:B------:R-:W-:Y:S02]  /*a810*/  FADD R75, R74, R75 ;  /* 0x0000004b4a4b7221 */ /* 0x000fe40000000000 */
[----:B------:R-:W-:Y:S02]  /*a820*/  @!P4 FMUL R204, R204, 0.5 ;  /* 0x3f000000ccccc820 */ /* 0x000fe40000400000 */
[----:B------:R-:W-:Y:S01]  /*a830*/  F2FP.BF16.F32.PACK_AB R26, R73, R76 ;  /* 0x0000004c491a723e */ /* 0x000fe200000010ff */
[----:B------:R-:W-:Y:S01]  /*a840*/  FADD R76, R77, R76 ;  /* 0x0000004c4d4c7221 */ /* 0x000fe20000000000 */
[----:B------:R1:W2:Y:S01]  /*a850*/  MUFU.EX2 R82, R204 ;  /* 0x000000cc00527308 */ /* 0x0002a20000000800 */
[----:B------:R-:W-:Y:S01]  /*a860*/  FADD R72, R75, R72 ;  /* 0x000000484b487221 */ /* 0x000fe20000000000 */
[----:B------:R-:W-:Y:S01]  /*a870*/  WARPGROUP.ARRIVE ;  /* 0x00000000000079c5 */ /* 0x000fe20000000000 */
[----:B------:R-:W-:-:S05]  /*a880*/  FADD R73, R76, R73 ;  /* 0x000000494c497221 */ /* 0x000fca0000000000 */
[----:B------:R-:W-:Y:S01]  /*a890*/  HGMMA.64x96x16.F32.BF16 R152, R24, gdesc[UR8].tnspB, R152, gsb0 ;  /* 0x4160000818987df0 */ /* 0x000fe20008001898 */
[----:B------:R-:W-:Y:S01]  /*a8a0*/  UMOV UR10, UR8 ;  /* 0x00000008000a7c82 */ /* 0x000fe20008000000 */
[----:B------:R-:W-:Y:S01]  /*a8b0*/  UMOV UR11, 0x80000020 ;  /* 0x80000020000b7882 */ /* 0x000fe20000000000 */
[----:B-1----:R-:W-:Y:S01]  /*a8c0*/  FFMA R204, R91, UR22, -R14 ;  /* 0x000000165bcc7c23 */ /* 0x002fe2000800080e */
[----:B------:R-:W-:Y:S01]  /*a8d0*/  UIADD3 UR8, UR6, 0x200, URZ ;  /* 0x0000020006087890 */ /* 0x000fe2000fffe03f */
[----:B--2---:R-:W-:Y:S01]  /*a8e0*/  @!P4 FMUL R82, R82, R82 ;  /* 0x000000525252c220 */ /* 0x004fe20000400000 */
[----:B------:R-:W-:-:S13]  /*a8f0*/  FSETP.GEU.AND P4, PT, R81, -126, PT ;  /* 0xc2fc00005100780b */ /* 0x000fda0003f8e000 */
[----:B------:R-:W-:-:S06]  /*a900*/  @!P4 FMUL R81, R81, 0.5 ;  /* 0x3f0000005151c820 */ /* 0x000fcc0000400000 */
[----:B------:R-:W1:Y:S02]  /*a910*/  MUFU.EX2 R81, R81 ;  /* 0x0000005100517308 */ /* 0x000e640000000800 */
[----:B-1----:R-:W-:Y:S01]  /*a920*/  @!P4 FMUL R81, R81, R81 ;  /* 0x000000515151c220 */ /* 0x002fe20000400000 */
[----:B------:R-:W-:-:S13]  /*a930*/  FSETP.GEU.AND P4, PT, R204, -126, PT ;  /* 0xc2fc0000cc00780b */ /* 0x000fda0003f8e000 */
[----:B------:R-:W-:-:S04]  /*a940*/  @!P4 FMUL R204, R204, 0.5 ;  /* 0x3f000000ccccc820 */ /* 0x000fc80000400000 */
[----:B------:R1:W2:Y:S02]  /*a950*/  MUFU.EX2 R91, R204 ;  /* 0x000000cc005b7308 */ /* 0x0002a40000000800 */
[--C-:B-1----:R-:W-:Y:S01]  /*a960*/  FFMA R204, R99, UR22, -R14.reuse ;  /* 0x0000001663cc7c23 */ /* 0x102fe2000800080e */
[----:B--2---:R-:W-:Y:S01]  /*a970*/  @!P4 FMUL R91, R91, R91 ;  /* 0x0000005b5b5bc220 */ /* 0x004fe20000400000 */
[----:B------:R-:W-:Y:S02]  /*a980*/  WARPGROUP.DEPBAR.LE gsb0, 0x0 ;  /* 0x00008000000079c5 */ /* 0x000fe40000010000 */
[----:B------:R-:W-:Y:S01]  /*a990*/  FFMA R26, R87, UR22, -R14 ;  /* 0x00000016571a7c23 */ /* 0x000fe2000800080e */
[--C-:B------:R-:W-:Y:S01]  /*a9a0*/  FFMA R24, R84, UR22, -R21.reuse ;  /* 0x0000001654187c23 */ /* 0x100fe20008000815 */
[----:B------:R1:W2:Y:S01]  /*a9b0*/  MUFU.EX2 R87, R202 ;  /* 0x000000ca00577308 */ /* 0x0002a20000000800 */
[----:B------:R-:W-:Y:S02]  /*a9c0*/  FFMA R25, R85, UR22, -R21 ;  /* 0x0000001655197c23 */ /* 0x000fe40008000815 */
[----:B------:R-:W-:-:S02]  /*a9d0*/  FSETP.GEU.AND P6, PT, R26, -126, PT ;  /* 0xc2fc00001a00780b */ /* 0x000fc40003fce000 */
[----:B------:R-:W-:Y:S01]  /*a9e0*/  FSETP.GEU.AND P5, PT, R24, -126, PT ;  /* 0xc2fc00001800780b */ /* 0x000fe20003fae000 */
[----:B-1----:R-:W-:-:S10]  /*a9f0*/  FFMA R202, R90, UR22, -R14 ;  /* 0x000000165aca7c23 */ /* 0x002fd4000800080e */
[----:B------:R-:W-:Y:S01]  /*aa00*/  @!P6 FMUL R26, R26, 0.5 ;  /* 0x3f0000001a1ae820 */ /* 0x000fe20000400000 */
[----:B--2---:R-:W-:Y:S01]  /*aa10*/  @!P3 FMUL R87, R87, R87 ;  /* 0x000000575757b220 */ /* 0x004fe20000400000 */
[----:B------:R-:W-:Y:S01]  /*aa20*/  FSETP.GEU.AND P3, PT, R86, -126, PT ;  /* 0xc2fc00005600780b */ /* 0x000fe20003f6e000 */
        /* <DEDUP_REMOVED lines=8> */
[----:B--2---:R-:W-:-:S07]  /*aab0*/  @!P5 FMUL R85, R85, R85 ;  /* 0x000000555555d220 */ /* 0x004fce0000400000 */
[----:B------:R-:W-:-:S04]  /*aac0*/  @!P6 FMUL R25, R25, 0.5 ;  /* 0x3f0000001919e820 */ /* 0x000fc80000400000 */
[----:B------:R2:W3:Y:S01]  /*aad0*/  MUFU.EX2 R84, R25 ;  /* 0x0000001900547308 */ /* 0x0004e20000000800 */
[----:B-1----:R-:W-:Y:S01]  /*aae0*/  @!P3 FMUL R86, R86, R86 ;  /* 0x000000565656b220 */ /* 0x002fe20000400000 */
[----:B------:R-:W-:-:S04]  /*aaf0*/  FSETP.GEU.AND P3, PT, R202, -126, PT ;  /* 0xc2fc0000ca00780b */ /* 0x000fc80003f6e000 */
[----:B------:R-:W-:Y:S01]  /*ab00*/  F2FP.BF16.F32.PACK_AB R24, R81, R86 ;  /* 0x000000565118723e */ /* 0x000fe200000010ff */
[----:B------:R-:W-:Y:S01]  /*ab10*/  FADD R86, R73, R86 ;  /* 0x0000005649567221 */ /* 0x000fe20000000000 */
[----:B--2---:R-:W-:Y:S01]  /*ab20*/  F2FP.BF16.F32.PACK_AB R25, R82, R87 ;  /* 0x000000575219723e */ /* 0x004fe200000010ff */
[----:B------:R-:W-:Y:S02]  /*ab30*/  FADD R87, R72, R87 ;  /* 0x0000005748577221 */ /* 0x000fe40000000000 */
[----:B------:R-:W-:Y:S02]  /*ab40*/  FADD R86, R86, R81 ;  /* 0x0000005156567221 */ /* 0x000fe40000000000 */
[----:B------:R-:W-:Y:S02]  /*ab50*/  FADD R82, R87, R82 ;  /* 0x0000005257527221 */ /* 0x000fe40000000000 */
[----:B------:R-:W-:Y:S01]  /*ab60*/  @!P3 FMUL R202, R202, 0.5 ;  /* 0x3f000000cacab820 */ /* 0x000fe20000400000 */
[----:B---3--:R-:W-:Y:S01]  /*ab70*/  @!P6 FMUL R84, R84, R84 ;  /* 0x000000545454e220 */ /* 0x008fe20000400000 */
[----:B------:R-:W-:-:S02]  /*ab80*/  FSETP.GEU.AND P6, PT, R94, -126, PT ;  /* 0xc2fc00005e00780b */ /* 0x000fc40003fce000 */
[----:B------:R1:W2:Y:S01]  /*ab90*/  MUFU.EX2 R90, R202 ;  /* 0x000000ca005a7308 */ /* 0x0002a20000000800 */
[----:B------:R-:W-:Y:S01]  /*aba0*/  FADD R83, R82, R83 ;  /* 0x0000005352537221 */ /* 0x000fe20000000000 */
[----:B------:R-:W-:Y:S01]  /*abb0*/  F2FP.BF16.F32.PACK_AB R26, R84, R85 ;  /* 0x00000055541a723e */ /* 0x000fe200000010ff */
[----:B------:R-:W-:Y:S02]  /*abc0*/  FADD R85, R86, R85 ;  /* 0x0000005556557221 */ /* 0x000fe40000000000 */
[----:B------:R-:W-:Y:S01]  /*abd0*/  FADD R83, R83, R80 ;  /* 0x0000005053537221 */ /* 0x000fe20000000000 */
[----:B------:R-:W-:Y:S01]  /*abe0*/  WARPGROUP.ARRIVE ;  /* 0x00000000000079c5 */ /* 0x000fe20000000000 */
[----:B------:R-:W-:Y:S01]  /*abf0*/  FADD R84, R85, R84 ;  /* 0x0000005455547221 */ /* 0x000fe20000000000 */
[--C-:B-1----:R-:W-:Y:S01]  /*ac00*/  FFMA R202, R98, UR22, -R14.reuse ;  /* 0x0000001662ca7c23 */ /* 0x102fe2000800080e */
[----:B------:R-:W-:Y:S02]  /*ac10*/  FFMA R98, R102, UR22, -R14 ;  /* 0x0000001666627c23 */ /* 0x000fe4000800080e */
[----:B------:R-:W-:Y:S01]  /*ac20*/  @!P6 FMUL R94, R94, 0.5 ;  /* 0x3f0000005e5ee820 */ /* 0x000fe20000400000 */
[----:B------:R-:W-:Y:S01]  /*ac30*/  HGMMA.64x96x16.F32.BF16 R152, R24, gdesc[UR8].tnspB, R152, gsb0 ;  /* 0x4160000818987df0 */ /* 0x000fe20008001898 */
[----:B------:R-:W-:Y:S01]  /*ac40*/  UMOV UR10, UR8 ;  /* 0x00000008000a7c82 */ /* 0x000fe20008000000 */
[----:B------:R-:W-:Y:S01]  /*ac50*/  UMOV UR11, 0x80000020 ;  /* 0x80000020000b7882 */ /* 0x000fe20000000000 */
[----:B------:R-:W-:Y:S01]  /*ac60*/  UIADD3 UR8, UR6, 0x240, URZ ;  /* 0x0000024006087890 */ /* 0x000fe2000fffe03f */
[----:B--2---:R-:W-:Y:S01]  /*ac70*/  @!P3 FMUL R90, R90, R90 ;  /* 0x0000005a5a5ab220 */ /* 0x004fe20000400000 */
[----:B------:R-:W1:Y:S02]  /*ac80*/  MUFU.EX2 R94, R94 ;  /* 0x0000005e005e7308 */ /* 0x000e640000000800 */
[----:B-1----:R-:W-:Y:S01]  /*ac90*/  @!P6 FMUL R94, R94, R94 ;  /* 0x0000005e5e5ee220 */ /* 0x002fe20000400000 */
[----:B------:R-:W-:-:S02]  /*aca0*/  WARPGROUP.DEPBAR.LE gsb0, 0x0 ;  /* 0x00008000000079c5 */ /* 0x000fc40000010000 */
[----:B------:R-:W-:Y:S01]  /*acb0*/  FFMA R26, R95, UR22, -R14 ;  /* 0x000000165f1a7c23 */ /* 0x000fe2000800080e */
[--C-:B------:R-:W-:Y:S01]  /*acc0*/  FFMA R24, R88, UR22, -R21.reuse ;  /* 0x0000001658187c23 */ /* 0x100fe20008000815 */
[--C-:B------:R-:W-:Y:S01]  /*acd0*/  FFMA R88, R89, UR22, -R21.reuse ;  /* 0x0000001659587c23 */ /* 0x100fe20008000815 */
[--C-:B------:R-:W-:Y:S01]  /*ace0*/  FFMA R89, R92, UR22, -R21.reuse ;  /* 0x000000165c597c23 */ /* 0x100fe20008000815 */
[----:B------:R-:W-:Y:S01]  /*acf0*/  FFMA R25, R93, UR22, -R21 ;  /* 0x000000165d197c23 */ /* 0x000fe20008000815 */
[----:B------:R-:W-:Y:S02]  /*ad00*/  FSETP.GEU.AND P5, PT, R26, -126, PT ;  /* 0xc2fc00001a00780b */ /* 0x000fe40003fae000 */
[----:B------:R-:W-:Y:S02]  /*ad10*/  FSETP.GEU.AND P4, PT, R88, -126, PT ;  /* 0xc2fc00005800780b */ /* 0x000fe40003f8e000 */
        /* <DEDUP_REMOVED lines=22> */
[----:B-1----:R-:W-:-:S02]  /*ae80*/  @!P6 FMUL R89, R89, R89 ;  /* 0x000000595959e220 */ /* 0x002fc40000400000 */
[----:B------:R1:W4:Y:S01]  /*ae90*/  MUFU.EX2 R99, R202 ;  /* 0x000000ca00637308 */ /* 0x0003220000000800 */
[----:B--2---:R-:W-:Y:S01]  /*aea0*/  F2FP.BF16.F32.PACK_AB R25, R91, R90 ;  /* 0x0000005a5b19723e */ /* 0x004fe200000010ff */
[----:B------:R-:W-:Y:S01]  /*aeb0*/  FADD R90, R83, R90 ;  /* 0x0000005a535a7221 */ /* 0x000fe20000000000 */
[----:B------:R-:W-:Y:S01]  /*aec0*/  FADD R88, R93, R88 ;  /* 0x000000585d587221 */ /* 0x000fe20000000000 */
[----:B------:R-:W-:Y:S02]  /*aed0*/  @!P4 FMUL R204, R204, 0.5 ;  /* 0x3f000000ccccc820 */ /* 0x000fe40000400000 */
[----:B------:R-:W-:Y:S02]  /*aee0*/  FADD R91, R90, R91 ;  /* 0x0000005b5a5b7221 */ /* 0x000fe40000000000 */
[----:B------:R2:W5:Y:S01]  /*aef0*/  MUFU.EX2 R102, R204 ;  /* 0x000000cc00667308 */ /* 0x0005620000000800 */
[----:B---3--:R-:W-:Y:S01]  /*af00*/  @!P5 FMUL R92, R92, R92 ;  /* 0x0000005c5c5cd220 */ /* 0x008fe20000400000 */
[----:B------:R-:W-:Y:S01]  /*af10*/  FSETP.GEU.AND P5, PT, R98, -126, PT ;  /* 0xc2fc00006200780b */ /* 0x000fe20003fae000 */
[--C-:B-1----:R-:W-:Y:S01]  /*af20*/  FFMA R202, R106, UR22, -R14.reuse ;  /* 0x000000166aca7c23 */ /* 0x102fe2000800080e */
[----:B------:R-:W-:Y:S01]  /*af30*/  FFMA R106, R110, UR22, -R14 ;  /* 0x000000166e6a7c23 */ /* 0x000fe2000800080e */
[----:B------:R-:W-:Y:S01]  /*af40*/  FADD R94, R91, R94 ;  /* 0x0000005e5b5e7221 */ /* 0x000fe20000000000 */
[----:B------:R-:W-:Y:S01]  /*af50*/  F2FP.BF16.F32.PACK_AB R26, R92, R89 ;  /* 0x000000595c1a723e */ /* 0x000fe200000010ff */
[----:B------:R-:W-:Y:S01]  /*af60*/  FADD R89, R88, R89 ;  /* 0x0000005958597221 */ /* 0x000fe20000000000 */
[----:B----4-:R-:W-:-:S02]  /*af70*/  @!P3 FMUL R99, R99, R99 ;  /* 0x000000636363b220 */ /* 0x010fc40000400000 */
[----:B------:R-:W-:Y:S01]  /*af80*/  WARPGROUP.ARRIVE ;  /* 0x00000000000079c5 */ /* 0x000fe20000000000 */
[----:B------:R-:W-:Y:S01]  /*af90*/  FSETP.GEU.AND P3, PT, R96, -126, PT ;  /* 0xc2fc00006000780b */ /* 0x000fe20003f6e000 */
[----:B--2---:R-:W-:Y:S01]  /*afa0*/  FFMA R204, R107, UR22, -R14 ;  /* 0x000000166bcc7c23 */ /* 0x004fe2000800080e */
[----:B------:R-:W-:Y:S01]  /*afb0*/  FADD R94, R94, R95 ;  /* 0x0000005f5e5e7221 */ /* 0x000fe20000000000 */
[----:B------:R-:W-:Y:S01]  /*afc0*/  FADD R89, R89, R92 ;  /* 0x0000005c59597221 */ /* 0x000fe20000000000 */
[----:B------:R-:W-:Y:S01]  /*afd0*/  @!P5 FMUL R98, R98, 0.5 ;  /* 0x3f0000006262d820 */ /* 0x000fe20000400000 */
[----:B------:R-:W-:Y:S01]  /*afe0*/  HGMMA.64x96x16.F32.BF16 R152, R24, gdesc[UR8].tnspB, R152, gsb0 ;  /* 0x4160000818987df0 */ /* 0x000fe20008001898 */
[----:B-----5:R-:W-:Y:S01]  /*aff0*/  @!P4 FMUL R102, R102, R102 ;  /* 0x000000666666c220 */ /* 0x020fe20000400000 */
[----:B------:R-:W-:Y:S01]  /*b000*/  FSETP.GEU.AND P4, PT, R97, -126, PT ;  /* 0xc2fc00006100780b */ /* 0x000fe20003f8e000 */
[----:B------:R-:W-:Y:S01]  /*b010*/  UMOV UR10, UR8 ;  /* 0x00000008000a7c82 */ /* 0x000fe20008000000 */
[----:B------:R-:W-:Y:S01]  /*b020*/  UMOV UR11, 0x80000020 ;  /* 0x80000020000b7882 */ /* 0x000fe20000000000 */
[----:B------:R-:W1:Y:S01]  /*b030*/  MUFU.EX2 R98, R98 ;  /* 0x0000006200627308 */ /* 0x000e620000000800 */
[----:B------:R-:W-:-:S02]  /*b040*/  UIADD3 UR8, UR6, 0x280, URZ ;  /* 0x0000028006087890 */ /* 0x000fc4000fffe03f */
[----:B------:R-:W-:-:S06]  /*b050*/  @!P3 FMUL R96, R96, 0.5 ;  /* 0x3f0000006060b820 */ /* 0x000fcc0000400000 */
[----:B------:R-:W2:Y:S01]  /*b060*/  MUFU.EX2 R96, R96 ;  /* 0x0000006000607308 */ /* 0x000ea20000000800 */
[----:B------:R-:W-:Y:S01]  /*b070*/  @!P4 FMUL R97, R97, 0.5 ;  /* 0x3f0000006161c820 */ /* 0x000fe20000400000 */
[----:B-1----:R-:W-:Y:S01]  /*b080*/  @!P5 FMUL R98, R98, R98 ;  /* 0x000000626262d220 */ /* 0x002fe20000400000 */
[----:B------:R-:W-:-:S05]  /*b090*/  FSETP.GEU.AND P5, PT, R100, -126, PT ;  /* 0xc2fc00006400780b */ /* 0x000fca0003fae000 */
[----:B------:R-:W1:Y:S01]  /*b0a0*/  MUFU.EX2 R97, R97 ;  /* 0x0000006100617308 */ /* 0x000e620000000800 */
[----:B--2---:R-:W-:Y:S01]  /*b0b0*/  @!P3 FMUL R96, R96, R96 ;  /* 0x000000606060b220 */ /* 0x004fe20000400000 */
[----:B------:R-:W-:-:S06]  /*b0c0*/  FSETP.GEU.AND P3, PT, R202, -126, PT ;  /* 0xc2fc0000ca00780b */ /* 0x000fcc0003f6e000 */
[----:B------:R-:W-:Y:S01]  /*b0d0*/  @!P5 FMUL R100, R100, 0.5 ;  /* 0x3f0000006464d820 */ /* 0x000fe20000400000 */
[----:B-1----:R-:W-:-:S05]  /*b0e0*/  @!P4 FMUL R97, R97, R97 ;  /* 0x000000616161c220 */ /* 0x002fca0000400000 */
[----:B------:R-:W1:Y:S01]  /*b0f0*/  MUFU.EX2 R100, R100 ;  /* 0x0000006400647308 */ /* 0x000e620000000800 */
[----:B------:R-:W-:Y:S01]  /*b100*/  FSETP.GEU.AND P4, PT, R204, -126, PT ;  /* 0xc2fc0000cc00780b */ /* 0x000fe20003f8e000 */
[----:B------:R-:W-:-:S06]  /*b110*/  @!P3 FMUL R202, R202, 0.5 ;  /* 0x3f000000cacab820 */ /* 0x000fcc0000400000 */
[----:B------:R2:W3:Y:S06]  /*b120*/  MUFU.EX2 R107, R202 ;  /* 0x000000ca006b7308 */ /* 0x0004ec0000000800 */
[----:B------:R-:W-:Y:S01]  /*b130*/  @!P4 FMUL R204, R204, 0.5 ;  /* 0x3f000000ccccc820 */ /* 0x000fe20000400000 */
[----:B-1----:R-:W-:-:S03]  /*b140*/  @!P5 FMUL R100, R100, R100 ;  /* 0x000000646464d220 */ /* 0x002fc60000400000 */
[----:B------:R1:W4:Y:S01]  /*b150*/  MUFU.EX2 R110, R204 ;  /* 0x000000cc006e7308 */ /* 0x0003220000000800 */
[--C-:B--2---:R-:W-:Y:S01]  /*b160*/  FFMA R202, R114, UR22, -R14.reuse ;  /* 0x0000001672ca7c23 */ /* 0x104fe2000800080e */
[--C-:B------:R-:W-:Y:S01]  /*b170*/  FFMA R114, R118, UR22, -R14.reuse ;  /* 0x0000001676727c23 */ /* 0x100fe2000800080e */
[----:B---3--:R-:W-:Y:S01]  /*b180*/  @!P3 FMUL R107, R107, R107 ;  /* 0x0000006b6b6bb220 */ /* 0x008fe20000400000 */
[--C-:B-1----:R-:W-:Y:S01]  /*b190*/  FFMA R204, R115, UR22, -R14.reuse ;  /* 0x0000001673cc7c23 */ /* 0x102fe2000800080e */
[----:B----4-:R-:W-:Y:S01]  /*b1a0*/  @!P4 FMUL R110, R110, R110 ;  /* 0x0000006e6e6ec220 */ /* 0x010fe20000400000 */
        /* <DEDUP_REMOVED lines=22> */
[----:B------:R-:W-:-:S03]  /*b310*/  FADD R100, R97, R100 ;  /* 0x0000006461647221 */ /* 0x000fc60000000000 */
[----:B------:R-:W-:Y:S01]  /*b320*/  WARPGROUP.ARRIVE ;  /* 0x00000000000079c5 */ /* 0x000fe20000000000 */
[----:B------:R-:W-:-:S04]  /*b330*/  FADD R101, R100, R101 ;  /* 0x0000006564657221 */ /* 0x000fc80000000000 */
[----:B------:R-:W-:Y:S01]  /*b340*/  @!P6 FMUL R106, R106, 0.5 ;  /* 0x3f0000006a6ae820 */ /* 0x000fe20000400000 */
[----:B------:R-:W-:Y:S01]  /*b350*/  HGMMA.64x96x16.F32.BF16 R152, R24, gdesc[UR8].tnspB, R152, gsb0 ;  /* 0x4160000818987df0 */ /* 0x000fe20008001898 */
[----:B------:R-:W-:Y:S01]  /*b360*/  UMOV UR10, UR8 ;  /* 0x00000008000a7c82 */ /* 0x000fe20008000000 */
[----:B------:R-:W-:Y:S01]  /*b370*/  UMOV UR11, 0x80000020 ;  /* 0x80000020000b7882 */ /* 0x000fe20000000000 */
[----:B------:R-:W-:Y:S02]  /*b380*/  UIADD3 UR8, UR6, 0x2c0, URZ ;  /* 0x000002c006087890 */ /* 0x000fe4000fffe03f */
[----:B------:R-:W1:Y:S02]  /*b390*/  MUFU.EX2 R106, R106 ;  /* 0x0000006a006a7308 */ /* 0x000e640000000800 */
[----:B-1----:R-:W-:Y:S01]  /*b3a0*/  @!P6 FMUL R106, R106, R106 ;  /* 0x0000006a6a6ae220 */ /* 0x002fe20000400000 */
[----:B------:R-:W-:Y:S02]  /*b3b0*/  WARPGROUP.DEPBAR.LE gsb0, 0x0 ;  /* 0x00008000000079c5 */ /* 0x000fe40000010000 */
[----:B------:R-:W-:Y:S01]  /*b3c0*/  FFMA R27, R111, UR22, -R14 ;  /* 0x000000166f1b7c23 */ /* 0x000fe2000800080e */
[--C-:B------:R-:W-:Y:S01]  /*b3d0*/  FFMA R24, R104, UR22, -R21.reuse ;  /* 0x0000001668187c23 */ /* 0x100fe20008000815 */
[--C-:B------:R-:W-:Y:S01]  /*b3e0*/  FFMA R104, R108, UR22, -R21.reuse ;  /* 0x000000166c687c23 */ /* 0x100fe20008000815 */
[--C-:B------:R-:W-:Y:S01]  /*b3f0*/  FFMA R25, R105, UR22, -R21.reuse ;  /* 0x0000001669197c23 */ /* 0x100fe20008000815 */
[----:B------:R-:W-:Y:S01]  /*b400*/  FFMA R26, R109, UR22, -R21 ;  /* 0x000000166d1a7c23 */ /* 0x000fe20008000815 */
[----:B------:R-:W-:-:S02]  /*b410*/  FSETP.GEU.AND P5, PT, R27, -126, PT ;  /* 0xc2fc00001b00780b */ /* 0x000fc40003fae000 */
        /* <DEDUP_REMOVED lines=28> */
[----:B------:R-:W-:Y:S01]  /*b5e0*/  @!P3 FMUL R202, R202, 0.5 ;  /* 0x3f000000cacab820 */ /* 0x000fe20000400000 */
[----:B------:R-:W-:-:S04]  /*b5f0*/  FADD R109, R108, R109 ;  /* 0x0000006d6c6d7221 */ /* 0x000fc80000000000 */
[----:B------:R-:W-:-:S04]  /*b600*/  @!P4 FMUL R204, R204, 0.5 ;  /* 0x3f000000ccccc820 */ /* 0x000fc80000400000 */
[----:B------:R1:W3:Y:S01]  /*b610*/  MUFU.EX2 R118, R204 ;  /* 0x000000cc00767308 */ /* 0x0002e20000000800 */
[----:B--2---:R-:W-:Y:S01]  /*b620*/  @!P5 FMUL R105, R105, R105 ;  /* 0x000000696969d220 */ /* 0x004fe20000400000 */
[----:B------:R-:W-:-:S04]  /*b630*/  FSETP.GEU.AND P5, PT, R114, -126, PT ;  /* 0xc2fc00007200780b */ /* 0x000fc80003fae000 */
[----:B------:R-:W-:Y:S01]  /*b640*/  F2FP.BF16.F32.PACK_AB R26, R105, R104 ;  /* 0x00000068691a723e */ /* 0x000fe200000010ff */
[----:B------:R-:W-:Y:S01]  /*b650*/  FADD R104, R109, R104 ;  /* 0x000000686d687221 */ /* 0x000fe20000000000 */
[----:B-1----:R-:W-:Y:S02]  /*b660*/  FFMA R204, R123, UR22, -R14 ;  /* 0x000000167bcc7c23 */ /* 0x002fe4000800080e */
[----:B------:R-:W-:Y:S01]  /*b670*/  WARPGROUP.ARRIVE ;  /* 0x00000000000079c5 */ /* 0x000fe20000000000 */
[----:B------:R-:W-:-:S04]  /*b680*/  FADD R104, R104, R105 ;  /* 0x0000006968687221 */ /* 0x000fc80000000000 */
[----:B------:R-:W-:Y:S01]  /*b690*/  @!P5 FMUL R114, R114, 0.5 ;  /* 0x3f0000007272d820 */ /* 0x000fe20000400000 */
[----:B------:R-:W-:Y:S01]  /*b6a0*/  HGMMA.64x96x16.F32.BF16 R152, R24, gdesc[UR8].tnspB, R152, gsb0 ;  /* 0x4160000818987df0 */ /* 0x000fe20008001898 */
[----:B---3--:R-:W-:Y:S01]  /*b6b0*/  @!P4 FMUL R118, R118, R118 ;  /* 0x000000767676c220 */ /* 0x008fe20000400000 */
[----:B------:R-:W-:Y:S01]  /*b6c0*/  UMOV UR10, UR8 ;  /* 0x00000008000a7c82 */ /* 0x000fe20008000000 */
[----:B------:R-:W-:Y:S01]  /*b6d0*/  UMOV UR11, 0x80000020 ;  /* 0x80000020000b7882 */ /* 0x000fe20000000000 */
[----:B------:R-:W-:Y:S01]  /*b6e0*/  UIADD3 UR8, UR6, 0x300, URZ ;  /* 0x0000030006087890 */ /* 0x000fe2000fffe03f */
[----:B------:R-:W1:Y:S02]  /*b6f0*/  MUFU.EX2 R114, R114 ;  /* 0x0000007200727308 */ /* 0x000e640000000800 */
[----:B-1----:R-:W-:Y:S01]  /*b700*/  @!P5 FMUL R114, R114, R114 ;  /* 0x000000727272d220 */ /* 0x002fe20000400000 */
[----:B------:R-:W-:Y:S02]  /*b710*/  WARPGROUP.DEPBAR.LE gsb0, 0x0 ;  /* 0x00008000000079c5 */ /* 0x000fe40000010000 */
[----:B------:R-:W-:Y:S01]  /*b720*/  FFMA R26, R119, UR22, -R14 ;  /* 0x00000016771a7c23 */ /* 0x000fe2000800080e */
[----:B------:R-:W-:-:S02]  /*b730*/  FFMA R24, R112, UR22, -R21 ;  /* 0x0000001670187c23 */ /* 0x000fc40008000815 */
[----:B------:R1:W2:Y:S01]  /*b740*/  MUFU.EX2 R119, R202 ;  /* 0x000000ca00777308 */ /* 0x0002a20000000800 */
[--C-:B------:R-:W-:Y:S01]  /*b750*/  FFMA R112, R113, UR22, -R21.reuse ;  /* 0x0000001671707c23 */ /* 0x100fe20008000815 */
[--C-:B------:R-:W-:Y:S01]  /*b760*/  FFMA R113, R116, UR22, -R21.reuse ;  /* 0x0000001674717c23 */ /* 0x100fe20008000815 */
[----:B------:R-:W-:Y:S01]  /*b770*/  FSETP.GEU.AND P6, PT, R26, -126, PT ;  /* 0xc2fc00001a00780b */ /* 0x000fe20003fce000 */
[----:B------:R-:W-:Y:S02]  /*b780*/  FFMA R25, R117, UR22, -R21 ;  /* 0x0000001675197c23 */ /* 0x000fe40008000815 */
[----:B------:R-:W-:Y:S02]  /*b790*/  FSETP.GEU.AND P4, PT, R112, -126, PT ;  /* 0xc2fc00007000780b */ /* 0x000fe40003f8e000 */
[----:B------:R-:W-:Y:S01]  /*b7a0*/  FSETP.GEU.AND P5, PT, R113, -126, PT ;  /* 0xc2fc00007100780b */ /* 0x000fe20003fae000 */
[----:B-1----:R-:W-:-:S07]  /*b7b0*/  FFMA R202, R122, UR22, -R14 ;  /* 0x000000167aca7c23 */ /* 0x002fce000800080e */
        /* <DEDUP_REMOVED lines=23> */
[----:B------:R-:W1:Y:S01]  /*b930*/  MUFU.EX2 R123, R204 ;  /* 0x000000cc007b7308 */ /* 0x000e620000000800 */
[----:B--2---:R-:W-:Y:S01]  /*b940*/  F2FP.BF16.F32.PACK_AB R25, R118, R119 ;  /* 0x000000777619723e */ /* 0x004fe200000010ff */
[----:B------:R-:W-:Y:S01]  /*b950*/  FADD R119, R106, R119 ;  /* 0x000000776a777221 */ /* 0x000fe20000000000 */
[----:B------:R-:W-:Y:S01]  /*b960*/  FADD R112, R117, R112 ;  /* 0x0000007075707221 */ /* 0x000fe20000000000 */
[----:B------:R-:W-:Y:S02]  /*b970*/  @!P3 FMUL R202, R202, 0.5 ;  /* 0x3f000000cacab820 */ /* 0x000fe40000400000 */
[----:B------:R-:W-:Y:S02]  /*b980*/  FADD R119, R119, R118 ;  /* 0x0000007677777221 */ /* 0x000fe40000000000 */
[----:B------:R-:W2:Y:S01]  /*b990*/  MUFU.EX2 R122, R202 ;  /* 0x000000ca007a7308 */ /* 0x000ea20000000800 */
[----:B---3--:R-:W-:Y:S01]  /*b9a0*/  @!P6 FMUL R116, R116, R116 ;  /* 0x000000747474e220 */ /* 0x008fe20000400000 */
[----:B------:R-:W-:Y:S01]  /*b9b0*/  FSETP.GEU.AND P6, PT, R126, -126, PT ;  /* 0xc2fc00007e00780b */ /* 0x000fe20003fce000 */
[----:B------:R-:W-:-:S03]  /*b9c0*/  FADD R114, R119, R114 ;  /* 0x0000007277727221 */ /* 0x000fc60000000000 */
[----:B------:R-:W-:Y:S01]  /*b9d0*/  F2FP.BF16.F32.PACK_AB R26, R116, R113 ;  /* 0x00000071741a723e */ /* 0x000fe200000010ff */
[----:B------:R-:W-:Y:S01]  /*b9e0*/  FADD R113, R112, R113 ;  /* 0x0000007170717221 */ /* 0x000fe20000000000 */
[----:B------:R-:W-:Y:S01]  /*b9f0*/  FADD R115, R114, R115 ;  /* 0x0000007372737221 */ /* 0x000fe20000000000 */
[----:B-1----:R-:W-:Y:S01]  /*ba00*/  @!P4 FMUL R123, R123, R123 ;  /* 0x0000007b7b7bc220 */ /* 0x002fe20000400000 */
[----:B------:R-:W-:Y:S01]  /*ba10*/  WARPGROUP.ARRIVE ;  /* 0x00000000000079c5 */ /* 0x000fe20000000000 */
[----:B------:R-:W-:Y:S01]  /*ba20*/  FSETP.GEU.AND P4, PT, R121, -126, PT ;  /* 0xc2fc00007900780b */ /* 0x000fe20003f8e000 */
[----:B------:R-:W-:-:S03]  /*ba30*/  FADD R113, R113, R116 ;  /* 0x0000007471717221 */ /* 0x000fc60000000000 */
[----:B------:R-:W-:Y:S01]  /*ba40*/  @!P6 FMUL R126, R126, 0.5 ;  /* 0x3f0000007e7ee820 */ /* 0x000fe20000400000 */
[----:B------:R-:W-:Y:S01]  /*ba50*/  HGMMA.64x96x16.F32.BF16 R152, R24, gdesc[UR8].tnspB, R152, gsb0 ;  /* 0x4160000818987df0 */ /* 0x000fe20008001898 */
[----:B--2---:R-:W-:Y:S01]  /*ba60*/  @!P3 FMUL R122, R122, R122 ;  /* 0x0000007a7a7ab220 */ /* 0x004fe20000400000 */
[----:B------:R-:W-:Y:S01]  /*ba70*/  UMOV UR10, UR8 ;  /* 0x00000008000a7c82 */ /* 0x000fe20008000000 */
[----:B------:R-:W-:Y:S01]  /*ba80*/  UMOV UR11, 0x80000020 ;  /* 0x80000020000b7882 */ /* 0x000fe20000000000 */
[----:B------:R-:W-:Y:S01]  /*ba90*/  UIADD3 UR8, UR6, 0x340, URZ ;  /* 0x0000034006087890 */ /* 0x000fe2000fffe03f */
[----:B------:R-:W1:Y:S03]  /*baa0*/  MUFU.EX2 R126, R126 ;  /* 0x0000007e007e7308 */ /* 0x000e660000000800 */
[----:B------:R-:W-:-:S06]  /*bab0*/  @!P4 FMUL R121, R121, 0.5 ;  /* 0x3f0000007979c820 */ /* 0x000fcc0000400000 */
[----:B------:R-:W2:Y:S01]  /*bac0*/  MUFU.EX2 R121, R121 ;  /* 0x0000007900797308 */ /* 0x000ea20000000800 */
[----:B-1----:R-:W-:Y:S01]  /*bad0*/  @!P6 FMUL R126, R126, R126 ;  /* 0x0000007e7e7ee220 */ /* 0x002fe20000400000 */
[----:B------:R-:W-:Y:S01]  /*bae0*/  FSETP.GEU.AND P6, PT, R124, -126, PT ;  /* 0xc2fc00007c00780b */ /* 0x000fe20003fce000 */
[----:B--2---:R-:W-:Y:S01]  /*baf0*/  @!P4 FMUL R121, R121, R121 ;  /* 0x000000797979c220 */ /* 0x004fe20000400000 */
[----:B------:R-:W-:-:S11]  /*bb00*/  FSETP.GEU.AND P4, PT, R131, -126, PT ;  /* 0xc2fc00008300780b */ /* 0x000fd60003f8e000 */
[----:B------:R-:W-:-:S06]  /*bb10*/  @!P6 FMUL R124, R124, 0.5 ;  /* 0x3f0000007c7ce820 */ /* 0x000fcc0000400000 */
[----:B------:R-:W1:Y:S01]  /*bb20*/  MUFU.EX2 R124, R124 ;  /* 0x0000007c007c7308 */ /* 0x000e620000000800 */
[----:B------:R-:W-:-:S07]  /*bb30*/  @!P4 FMUL R131, R131, 0.5 ;  /* 0x3f0000008383c820 */ /* 0x000fce0000400000 */
        /* <DEDUP_REMOVED lines=12> */
[----:B------:R-:W-:Y:S01]  /*bc00*/  FSETP.GEU.AND P4, PT, R33, -126, PT ;  /* 0xc2fc00002100780b */ /* 0x000fe20003f8e000 */
[----:B------:R-:W-:Y:S02]  /*bc10*/  WARPGROUP.DEPBAR.LE gsb0, 0x0 ;  /* 0x00008000000079c5 */ /* 0x000fe40000010000 */
[----:B------:R-:W-:Y:S01]  /*bc20*/  FFMA R26, R127, UR22, -R14 ;  /* 0x000000167f1a7c23 */ /* 0x000fe2000800080e */
[--C-:B------:R-:W-:Y:S01]  /*bc30*/  FFMA R24, R120, UR22, -R21.reuse ;  /* 0x0000001678187c23 */ /* 0x100fe20008000815 */
[----:B------:R-:W-:-:S06]  /*bc40*/  FFMA R25, R125, UR22, -R21 ;  /* 0x000000167d197c23 */ /* 0x000fcc0008000815 */
[----:B------:R-:W-:Y:S01]  /*bc50*/  @!P6 FMUL R31, R31, 0.5 ;  /* 0x3f0000001f1fe820 */ /* 0x000fe20000400000 */
[----:B------:R-:W-:Y:S01]  /*bc60*/  FFMA R14, R151, UR22, -R14 ;  /* 0x00000016970e7c23 */ /* 0x000fe2000800080e */
[----:B------:R-:W-:Y:S01]  /*bc70*/  FSETP.GEU.AND P5, PT, R26, -126, PT ;  /* 0xc2fc00001a00780b */ /* 0x000fe20003fae000 */
[----:B------:R-:W-:Y:S01]  /*bc80*/  @!P4 FMUL R33, R33, 0.5 ;  /* 0x3f0000002121c820 */ /* 0x000fe20000400000 */
[----:B------:R-:W-:Y:S01]  /*bc90*/  FSETP.GEU.AND P3, PT, R24, -126, PT ;  /* 0xc2fc00001800780b */ /* 0x000fe20003f6e000 */
[----:B------:R-:W-:Y:S01]  /*bca0*/  FFMA R21, R148, UR22, -R21 ;  /* 0x0000001694157c23 */ /* 0x000fe20008000815 */
[----:B------:R-:W1:Y:S08]  /*bcb0*/  MUFU.EX2 R31, R31 ;  /* 0x0000001f001f7308 */ /* 0x000e700000000800 */
[----:B------:R-:W2:Y:S01]  /*bcc0*/  MUFU.EX2 R33, R33 ;  /* 0x0000002100217308 */ /* 0x000ea20000000800 */
[----:B------:R-:W-:-:S02]  /*bcd0*/  @!P5 FMUL R26, R26, 0.5 ;  /* 0x3f0000001a1ad820 */ /* 0x000fc40000400000 */
[----:B------:R-:W-:-:S05]  /*bce0*/  @!P3 FMUL R24, R24, 0.5 ;  /* 0x3f0000001818b820 */ /* 0x000fca0000400000 */
        /* <DEDUP_REMOVED lines=8> */
[----:B------:R-:W-:-:S04]  /*bd70*/  FSETP.GEU.AND P5, PT, R25, -126, PT ;  /* 0xc2fc00001900780b */ /* 0x000fc80003fae000 */
[----:B------:R-:W2:Y:S01]  /*bd80*/  MUFU.EX2 R30, R30 ;  /* 0x0000001e001e7308 */ /* 0x000ea20000000800 */
[----:B------:R-:W-:Y:S01]  /*bd90*/  F2FP.BF16.F32.PACK_AB R27, R127, R126 ;  /* 0x0000007e7f1b723e */ /* 0x000fe200000010ff */
[----:B------:R-:W-:Y:S01]  /*bda0*/  @!P4 FMUL R137, R137, 0.5 ;  /* 0x3f0000008989c820 */ /* 0x000fe20000400000 */
[----:B-1----:R-:W-:Y:S01]  /*bdb0*/  @!P3 FMUL R120, R120, R120 ;  /* 0x000000787878b220 */ /* 0x002fe20000400000 */
[----:B------:R-:W-:-:S04]  /*bdc0*/  FSETP.GEU.AND P3, PT, R130, -126, PT ;  /* 0xc2fc00008200780b */ /* 0x000fc80003f6e000 */
[----:B------:R-:W1:Y:S01]  /*bdd0*/  MUFU.EX2 R137, R137 ;  /* 0x0000008900897308 */ /* 0x000e620000000800 */
[----:B------:R-:W-:Y:S01]  /*bde0*/  F2FP.BF16.F32.PACK_AB R24, R121, R120 ;  /* 0x000000787918723e */ /* 0x000fe200000010ff */
[----:B------:R-:W-:Y:S01]  /*bdf0*/  @!P5 FMUL R25, R25, 0.5 ;  /* 0x3f0000001919d820 */ /* 0x000fe20000400000 */
[----:B------:R-:W-:-:S04]  /*be00*/  FADD R120, R113, R120 ;  /* 0x0000007871787221 */ /* 0x000fc80000000000 */
[----:B------:R-:W-:Y:S01]  /*be10*/  FADD R121, R120, R121 ;  /* 0x0000007978797221 */ /* 0x000fe20000000000 */
[----:B------:R3:W4:Y:S01]  /*be20*/  MUFU.EX2 R125, R25 ;  /* 0x00000019007d7308 */ /* 0x0007220000000800 */
[----:B--2---:R-:W-:Y:S01]  /*be30*/  @!P6 FMUL R30, R30, R30 ;  /* 0x0000001e1e1ee220 */ /* 0x004fe20000400000 */
[----:B------:R-:W-:Y:S01]  /*be40*/  @!P3 FMUL R130, R130, 0.5 ;  /* 0x3f0000008282b820 */ /* 0x000fe20000400000 */
[----:B------:R-:W-:-:S05]  /*be50*/  FSETP.GEU.AND P6, PT, R140, -126, PT ;  /* 0xc2fc00008c00780b */ /* 0x000fca0003fce000 */
[----:B------:R-:W2:Y:S01]  /*be60*/  MUFU.EX2 R130, R130 ;  /* 0x0000008200827308 */ /* 0x000ea20000000800 */
[----:B---3--:R-:W-:Y:S01]  /*be70*/  F2FP.BF16.F32.PACK_AB R25, R123, R122 ;  /* 0x0000007a7b19723e */ /* 0x008fe200000010ff */
[----:B-1----:R-:W-:Y:S01]  /*be80*/  @!P4 FMUL R137, R137, R137 ;  /* 0x000000898989c220 */ /* 0x002fe20000400000 */
[----:B------:R-:W-:Y:S01]  /*be90*/  FSETP.GEU.AND P4, PT, R147, -126, PT ;  /* 0xc2fc00009300780b */ /* 0x000fe20003f8e000 */
[----:B------:R-:W-:-:S04]  /*bea0*/  FADD R122, R115, R122 ;  /* 0x0000007a737a7221 */ /* 0x000fc80000000000 */
[----:B------:R-:W-:Y:S01]  /*beb0*/  @!P6 FMUL R140, R140, 0.5 ;  /* 0x3f0000008c8ce820 */ /* 0x000fe20000400000 */
[----:B----4-:R-:W-:Y:S01]  /*bec0*/  @!P5 FMUL R125, R125, R125 ;  /* 0x0000007d7d7dd220 */ /* 0x010fe20000400000 */
[----:B------:R-:W-:Y:S01]  /*bed0*/  FSETP.GEU.AND P5, PT, R134, -126, PT ;  /* 0xc2fc00008600780b */ /* 0x000fe20003fae000 */
[----:B------:R-:W-:-:S03]  /*bee0*/  FADD R123, R122, R123 ;  /* 0x0000007b7a7b7221 */ /* 0x000fc60000000000 */
[----:B------:R-:W-:Y:S01]  /*bef0*/  F2FP.BF16.F32.PACK_AB R26, R125, R124 ;  /* 0x0000007c7d1a723e */ /* 0x000fe200000010ff */
[----:B------:R-:W1:Y:S01]  /*bf00*/  MUFU.EX2 R140, R140 ;  /* 0x0000008c008c7308 */ /* 0x000e620000000800 */
[----:B------:R-:W-:Y:S01]  /*bf10*/  @!P4 FMUL R147, R147, 0.5 ;  /* 0x3f0000009393c820 */ /* 0x000fe20000400000 */
[----:B--2---:R-:W-:Y:S01]  /*bf20*/  @!P3 FMUL R130, R130, R130 ;  /* 0x000000828282b220 */ /* 0x004fe20000400000 */
[----:B------:R-:W-:Y:S01]  /*bf30*/  WARPGROUP.ARRIVE ;  /* 0x00000000000079c5 */ /* 0x000fe20000000000 */
[----:B------:R-:W-:Y:S01]  /*bf40*/  FSETP.GEU.AND P3, PT, R20, -126, PT ;  /* 0xc2fc00001400780b */ /* 0x000fe20003f6e000 */
[----:B------:R-:W-:Y:S01]  /*bf50*/  FADD R126, R123, R126 ;  /* 0x0000007e7b7e7221 */ /* 0x000fe20000000000 */
[----:B------:R-:W-:Y:S02]  /*bf60*/  FADD R124, R121, R124 ;  /* 0x0000007c797c7221 */ /* 0x000fe40000000000 */
[----:B------:R-:W-:Y:S01]  /*bf70*/  @!P5 FMUL R134, R134, 0.5 ;  /* 0x3f0000008686d820 */ /* 0x000fe20000400000 */
[----:B------:R-:W-:Y:S01]  /*bf80*/  HGMMA.64x96x16.F32.BF16 R152, R24, gdesc[UR8].tnspB, R152, gsb0 ;  /* 0x4160000818987df0 */ /* 0x000fe20008001898 */
[----:B------:R-:W-:Y:S01]  /*bf90*/  UMOV UR10, UR8 ;  /* 0x00000008000a7c82 */ /* 0x000fe20008000000 */
[----:B------:R-:W-:Y:S01]  /*bfa0*/  UMOV UR11, 0x80000020 ;  /* 0x80000020000b7882 */ /* 0x000fe20000000000 */
[----:B------:R-:W2:Y:S01]  /*bfb0*/  MUFU.EX2 R12, R134 ;  /* 0x00000086000c7308 */ /* 0x000ea20000000800 */
[----:B------:R-:W-:Y:S01]  /*bfc0*/  UIADD3 UR8, UR6, 0x380, URZ ;  /* 0x0000038006087890 */ /* 0x000fe2000fffe03f */
[----:B------:R-:W-:Y:S01]  /*bfd0*/  FADD R127, R126, R127 ;  /* 0x0000007f7e7f7221 */ /* 0x000fe20000000000 */
[----:B------:R-:W-:Y:S01]  /*bfe0*/  UIADD3 UR6, UR6, 0x3c0, URZ ;  /* 0x000003c006067890 */ /* 0x000fe2000fffe03f */
[----:B------:R-:W-:Y:S01]  /*bff0*/  FADD R125, R124, R125 ;  /* 0x0000007d7c7d7221 */ /* 0x000fe20000000000 */
[----:B------:R-:W-:Y:S01]  /*c000*/  @!P3 FMUL R20, R20, 0.5 ;  /* 0x3f0000001414b820 */ /* 0x000fe20000400000 */
[----:B-1----:R-:W-:Y:S01]  /*c010*/  @!P6 FMUL R140, R140, R140 ;  /* 0x0000008c8c8ce220 */ /* 0x002fe20000400000 */
[----:B------:R-:W-:Y:S01]  /*c020*/  FSETP.GEU.AND P6, PT, R150, -126, PT ;  /* 0xc2fc00009600780b */ /* 0x000fe20003fce000 */
[----:B------:R-:W1:Y:S08]  /*c030*/  MUFU.EX2 R147, R147 ;  /* 0x0000009300937308 */ /* 0x000e700000000800 */
[----:B------:R-:W3:Y:S01]  /*c040*/  MUFU.EX2 R20, R20 ;  /* 0x0000001400147308 */ /* 0x000ee20000000800 */
[----:B--2---:R-:W-:Y:S01]  /*c050*/  @!P5 FMUL R12, R12, R12 ;  /* 0x0000000c0c0cd220 */ /* 0x004fe20000400000 */
[----:B------:R-:W-:-:S02]  /*c060*/  FSETP.GEU.AND P5, PT, R22, -126, PT ;  /* 0xc2fc00001600780b */ /* 0x000fc40003fae000 */
[----:B------:R-:W-:-:S04]  /*c070*/  @!P6 FMUL R150, R150, 0.5 ;  /* 0x3f0000009696e820 */ /* 0x000fc80000400000 */
[----:B------:R-:W2:Y:S01]  /*c080*/  MUFU.EX2 R39, R150 ;  /* 0x0000009600277308 */ /* 0x000ea20000000800 */
[----:B-1----:R-:W-:Y:S01]  /*c090*/  @!P4 FMUL R147, R147, R147 ;  /* 0x000000939393c220 */ /* 0x002fe20000400000 */
[----:B------:R-:W-:-:S05]  /*c0a0*/  FSETP.GEU.AND P4, PT, R145, -126, PT ;  /* 0xc2fc00009100780b */ /* 0x000fca0003f8e000 */
[----:B------:R-:W-:Y:S01]  /*c0b0*/  @!P5 FMUL R22, R22, 0.5 ;  /* 0x3f0000001616d820 */ /* 0x000fe20000400000 */
[----:B---3--:R-:W-:Y:S01]  /*c0c0*/  @!P3 FMUL R20, R20, R20 ;  /* 0x000000141414b220 */ /* 0x008fe20000400000 */
[----:B------:R-:W-:-:S04]  /*c0d0*/  FSETP.GEU.AND P3, PT, R28, -126, PT ;  /* 0xc2fc00001c00780b */ /* 0x000fc80003f6e000 */
[----:B------:R-:W1:Y:S02]  /*c0e0*/  MUFU.EX2 R22, R22 ;  /* 0x0000001600167308 */ /* 0x000e640000000800 */
[----:B------:R-:W-:Y:S01]  /*c0f0*/  @!P4 FMUL R145, R145, 0.5 ;  /* 0x3f0000009191c820 */ /* 0x000fe20000400000 */
[----:B--2---:R-:W-:Y:S01]  /*c100*/  @!P6 FMUL R39, R39, R39 ;  /* 0x000000272727e220 */ /* 0x004fe20000400000 */
[----:B------:R-:W-:-:S04]  /*c110*/  FSETP.GEU.AND P6, PT, R149, -126, PT ;  /* 0xc2fc00009500780b */ /* 0x000fc80003fce000 */
[----:B------:R-:W2:Y:S01]  /*c120*/  MUFU.EX2 R145, R145 ;  /* 0x0000009100917308 */ /* 0x000ea20000000800 */
[----:B------:R-:W-:-:S07]  /*c130*/  @!P3 FMUL R28, R28, 0.5 ;  /* 0x3f0000001c1cb820 */ /* 0x000fce0000400000 */
[----:B------:R-:W3:Y:S01]  /*c140*/  MUFU.EX2 R28, R28 ;  /* 0x0000001c001c7308 */ /* 0x000ee20000000800 */
[----:B-1----:R-:W-:Y:S01]  /*c150*/  @!P5 FMUL R22, R22, R22 ;  /* 0x000000161616d220 */ /* 0x002fe20000400000 */
[----:B------:R-:W-:Y:S01]  /*c160*/  FSETP.GEU.AND P5, PT, R35, -126, PT ;  /* 0xc2fc00002300780b */ /* 0x000fe20003fae000 */
[----:B------:R-:W-:-:S06]  /*c170*/  @!P6 FMUL R149, R149, 0.5 ;  /* 0x3f0000009595e820 */ /* 0x000fcc0000400000 */
[----:B------:R-:W1:Y:S01]  /*c180*/  MUFU.EX2 R149, R149 ;  /* 0x0000009500957308 */ /* 0x000e620000000800 */
[----:B--2---:R-:W-:Y:S01]  /*c190*/  @!P4 FMUL R145, R145, R145 ;  /* 0x000000919191c220 */ /* 0x004fe20000400000 */
[----:B------:R-:W-:-:S04]  /*c1a0*/  ISETP.NE.AND P4, PT, R15, 0x4, PT ;  /* 0x000000040f00780c */ /* 0x000fc80003f85270 */
[----:B------:R-:W-:Y:S01]  /*c1b0*/  @!P5 FMUL R35, R35, 0.5 ;  /* 0x3f0000002323d820 */ /* 0x000fe20000400000 */
[----:B------:R-:W-:Y:S01]  /*c1c0*/  SEL R15, R15, RZ, P4 ;  /* 0x000000ff0f0f7207 */ /* 0x000fe20002000000 */
[----:B---3--:R-:W-:Y:S01]  /*c1d0*/  @!P3 FMUL R28, R28, R28 ;  /* 0x0000001c1c1cb220 */ /* 0x008fe20000400000 */
[----:B------:R-:W-:-:S03]  /*c1e0*/  FSETP.GEU.AND P3, PT, R32, -126, PT ;  /* 0xc2fc00002000780b */ /* 0x000fc60003f6e000 */
[----:B------:R-:W2:Y:S01]  /*c1f0*/  MUFU.EX2 R35, R35 ;  /* 0x0000002300237308 */ /* 0x000ea20000000800 */
[----:B-1----:R-:W-:-:S09]  /*c200*/  @!P6 FMUL R149, R149, R149 ;  /* 0x000000959595e220 */ /* 0x002fd20000400000 */
[----:B------:R-:W-:-:S06]  /*c210*/  @!P3 FMUL R32, R32, 0.5 ;  /* 0x3f0000002020b820 */ /* 0x000fcc0000400000 */
[----:B------:R-:W1:Y:S01]  /*c220*/  MUFU.EX2 R32, R32 ;  /* 0x0000002000207308 */ /* 0x000e620000000800 */
[----:B--2---:R-:W-:Y:S01]  /*c230*/  @!P5 FMUL R35, R35, R35 ;  /* 0x000000232323d220 */ /* 0x004fe20000400000 */
[----:B------:R-:W-:-:S13]  /*c240*/  FSETP.GEU.AND P5, PT, R141, -126, PT ;  /* 0xc2fc00008d00780b */ /* 0x000fda0003fae000 */
[----:B------:R-:W-:Y:S01]  /*c250*/  @!P5 FMUL R141, R141, 0.5 ;  /* 0x3f0000008d8dd820 */ /* 0x000fe20000400000 */
[----:B------:R-:W-:Y:S02]  /*c260*/  WARPGROUP.DEPBAR.LE gsb0, 0x0 ;  /* 0x00008000000079c5 */ /* 0x000fe40000010000 */
[----:B------:R-:W-:Y:S01]  /*c270*/  F2FP.BF16.F32.PACK_AB R25, R13, R130 ;  /* 0x000000820d19723e */ /* 0x000fe200000010ff */
[----:B-1----:R-:W-:Y:S01]  /*c280*/  @!P3 FMUL R32, R32, R32 ;  /* 0x000000202020b220 */ /* 0x002fe20000400000 */
[----:B------:R-:W-:Y:S01]  /*c290*/  F2FP.BF16.F32.PACK_AB R27, R23, R12 ;  /* 0x0000000c171b723e */ /* 0x000fe200000010ff */
[----:B------:R-:W1:Y:S01]  /*c2a0*/  MUFU.EX2 R141, R141 ;  /* 0x0000008d008d7308 */ /* 0x000e620000000800 */
[----:B------:R-:W-:Y:S01]  /*c2b0*/  F2FP.BF16.F32.PACK_AB R24, R29, R20 ;  /* 0x000000141d18723e */ /* 0x000fe200000010ff */
[----:B------:R-:W-:Y:S01]  /*c2c0*/  FADD R130, R127, R130 ;  /* 0x000000827f827221 */ /* 0x000fe20000000000 */
[----:B------:R-:W-:Y:S01]  /*c2d0*/  F2FP.BF16.F32.PACK_AB R26, R31, R22 ;  /* 0x000000161f1a723e */ /* 0x000fe200000010ff */
[----:B------:R-:W-:Y:S01]  /*c2e0*/  FADD R20, R125, R20 ;  /* 0x000000147d147221 */ /* 0x000fe20000000000 */
[----:B------:R-:W-:Y:S01]  /*c2f0*/  FSETP.GEU.AND P3, PT, R146, -126, PT ;  /* 0xc2fc00009200780b */ /* 0x000fe20003f6e000 */
[----:B------:R-:W-:Y:S01]  /*c300*/  FADD R13, R130, R13 ;  /* 0x0000000d820d7221 */ /* 0x000fe20000000000 */
[----:B------:R-:W-:Y:S01]  /*c310*/  WARPGROUP.ARRIVE ;  /* 0x00000000000079c5 */ /* 0x000fe20000000000 */
[----:B------:R-:W-:-:S02]  /*c320*/  FADD R29, R20, R29 ;  /* 0x0000001d141d7221 */ /* 0x000fc40000000000 */
[----:B------:R-:W-:Y:S02]  /*c330*/  FADD R12, R13, R12 ;  /* 0x0000000c0d0c7221 */ /* 0x000fe40000000000 */
[----:B------:R-:W-:Y:S01]  /*c340*/  FADD R22, R29, R22 ;  /* 0x000000161d167221 */ /* 0x000fe20000000000 */
[----:B------:R-:W-:Y:S01]  /*c350*/  HGMMA.64x96x16.F32.BF16 R152, R24, gdesc[UR8].tnspB, R152, gsb0 ;  /* 0x4160000818987df0 */ /* 0x000fe20008001898 */
[----:B------:R-:W-:Y:S01]  /*c360*/  UMOV UR10, UR8 ;  /* 0x00000008000a7c82 */ /* 0x000fe20008000000 */
[----:B------:R-:W-:Y:S01]  /*c370*/  UMOV UR11, 0x80000020 ;  /* 0x80000020000b7882 */ /* 0x000fe20000000000 */
[----:B------:R-:W-:Y:S01]  /*c380*/  FADD R23, R12, R23 ;  /* 0x000000170c177221 */ /* 0x000fe20000000000 */
[----:B-1----:R-:W-:Y:S01]  /*c390*/  @!P5 FMUL R141, R141, R141 ;  /* 0x0000008d8d8dd220 */ /* 0x002fe20000400000 */
[----:B------:R-:W-:Y:S01]  /*c3a0*/  FSETP.GEU.AND P5, PT, R14, -126, PT ;  /* 0xc2fc00000e00780b */ /* 0x000fe20003fae000 */
[----:B------:R-:W-:Y:S01]  /*c3b0*/  @!P3 FMUL R146, R146, 0.5 ;  /* 0x3f0000009292b820 */ /* 0x000fe20000400000 */
[----:B------:R-:W-:-:S03]  /*c3c0*/  FADD R31, R22, R31 ;  /* 0x0000001f161f7221 */ /* 0x000fc60000000000 */
[----:B------:R-:W1:Y:S01]  /*c3d0*/  MUFU.EX2 R37, R146 ;  /* 0x0000009200257308 */ /* 0x000e620000000800 */
[----:B------:R-:W-:-:S04]  /*c3e0*/  FADD R31, R31, R32 ;  /* 0x000000201f1f7221 */ /* 0x000fc80000000000 */
[----:B------:R-:W-:-:S03]  /*c3f0*/  FADD R31, R31, R137 ;  /* 0x000000891f1f7221 */ /* 0x000fc60000000000 */
[----:B------:R-:W-:Y:S01]  /*c400*/  @!P5 FMUL R14, R14, 0.5 ;  /* 0x3f0000000e0ed820 */ /* 0x000fe20000400000 */
[----:B------:R-:W-:-:S03]  /*c410*/  FADD R31, R31, R140 ;  /* 0x0000008c1f1f7221 */ /* 0x000fc60000000000 */
[----:B------:R-:W2:Y:S01]  /*c420*/  MUFU.EX2 R34, R14 ;  /* 0x0000000e00227308 */ /* 0x000ea20000000800 */
[----:B------:R-:W-:Y:S01]  /*c430*/  FADD R31, R31, R141 ;  /* 0x0000008d1f1f7221 */ /* 0x000fe20000000000 */
        /* <DEDUP_REMOVED lines=9> */
[----:B------:R-:W-:-:S03]  /*c4d0*/  ISETP.NE.AND P3, PT, R6, 0x4, PT ;  /* 0x000000040600780c */ /* 0x000fc60003f65270 */
[----:B------:R-:W-:Y:S01]  /*c4e0*/  FADD R31, R31, R144 ;  /* 0x000000901f1f7221 */ /* 0x000fe20000000000 */
[----:B------:R-:W-:-:S03]  /*c4f0*/  SEL R6, R6, RZ, P3 ;  /* 0x000000ff06067207 */ /* 0x000fc60001800000 */
[----:B------:R-:W-:Y:S01]  /*c500*/  FADD R31, R31, R145 ;  /* 0x000000911f1f7221 */ /* 0x000fe20000000000 */
[----:B--2---:R-:W-:Y:S01]  /*c510*/  @!P5 FMUL R14, R14, R14 ;  /* 0x0000000e0e0ed220 */ /* 0x004fe20000400000 */
[C---:B------:R-:W-:Y:S01]  /*c520*/  IMAD R12, R6.reuse, 0x8, R11 ;  /* 0x00000008060c7824 */ /* 0x040fe200078e020b */
[----:B------:R-:W-:Y:S02]  /*c530*/  IADD3 R6, R6, 0x1, RZ ;  /* 0x0000000106067810 */ /* 0x000fe40007ffe0ff */
[----:B------:R-:W-:Y:S02]  /*c540*/  FADD R31, R31, R14 ;  /* 0x0000000e1f1f7221 */ /* 0x000fe40000000000 */
[----:B------:R-:W-:Y:S02]  /*c550*/  PRMT R12, RZ, 0x654, R12 ;  /* 0x00000654ff0c7816 */ /* 0x000fe4000000000c */
[----:B------:R-:W-:Y:S01]  /*c560*/  ISETP.NE.AND P3, PT, R6, 0x4, PT ;  /* 0x000000040600780c */ /* 0x000fe20003f65270 */
[----:B------:R-:W-:-:S03]  /*c570*/  FADD R13, R31, R149 ;  /* 0x000000951f0d7221 */ /* 0x000fc60000000000 */
[----:B------:R-:W-:Y:S01]  /*c580*/  SEL R6, R6, RZ, P3 ;  /* 0x000000ff06067207 */ /* 0x000fe20001800000 */
[----:B------:R-:W-:Y:S02]  /*c590*/  WARPGROUP.DEPBAR.LE gsb0, 0x0 ;  /* 0x00008000000079c5 */ /* 0x000fe40000010000 */
[----:B------:R-:W-:Y:S01]  /*c5a0*/  F2FP.BF16.F32.PACK_AB R25, R33, R28 ;  /* 0x0000001c2119723e */ /* 0x000fe200000010ff */
[----:B------:R-:W-:Y:S01]  /*c5b0*/  FADD R28, R23, R28 ;  /* 0x0000001c171c7221 */ /* 0x000fe20000000000 */
[----:B------:R-:W-:Y:S02]  /*c5c0*/  F2FP.BF16.F32.PACK_AB R27, R35, R30 ;  /* 0x0000001e231b723e */ /* 0x000fe400000010ff */
[----:B------:R-:W-:Y:S01]  /*c5d0*/  F2FP.BF16.F32.PACK_AB R24, R137, R32 ;  /* 0x000000208918723e */ /* 0x000fe200000010ff */
[----:B------:R-:W-:Y:S01]  /*c5e0*/  FADD R33, R28, R33 ;  /* 0x000000211c217221 */ /* 0x000fe20000000000 */
[----:B------:R-:W-:-:S03]  /*c5f0*/  F2FP.BF16.F32.PACK_AB R26, R141, R140 ;  /* 0x0000008c8d1a723e */ /* 0x000fc600000010ff */
[----:B------:R-:W-:Y:S01]  /*c600*/  FADD R30, R33, R30 ;  /* 0x0000001e211e7221 */ /* 0x000fe20000000000 */
[----:B------:R-:W-:-:S03]  /*c610*/  WARPGROUP.ARRIVE ;  /* 0x00000000000079c5 */ /* 0x000fc60000000000 */
[----:B------:R-:W-:-:S03]  /*c620*/  FADD R30, R30, R35 ;  /* 0x000000231e1e7221 */ /* 0x000fc60000000000 */
[----:B------:R-:W-:Y:S01]  /*c630*/  HGMMA.64x96x16.F32.BF16 R152, R24, gdesc[UR8].tnspB, R152, gsb0 ;  /* 0x4160000818987df0 */ /* 0x000fe20008001898 */
[----:B------:R-:W-:-:S04]  /*c640*/  FADD R30, R30, R37 ;  /* 0x000000251e1e7221 */ /* 0x000fc80000000000 */
[----:B------:R-:W-:-:S04]  /*c650*/  FADD R30, R30, R147 ;  /* 0x000000931e1e7221 */ /* 0x000fc80000000000 */
[----:B------:R-:W-:Y:S01]  /*c660*/  FADD R30, R30, R39 ;  /* 0x000000271e1e7221 */ /* 0x000fe20000000000 */
[----:B------:R-:W-:Y:S02]  /*c670*/  WARPGROUP.DEPBAR.LE gsb0, 0x0 ;  /* 0x00008000000079c5 */ /* 0x000fe40000010000 */
[----:B------:R-:W-:Y:S02]  /*c680*/  F2FP.BF16.F32.PACK_AB R25, R147, R37 ;  /* 0x000000259319723e */ /* 0x000fe400000010ff */
[----:B------:R-:W-:Y:S02]  /*c690*/  F2FP.BF16.F32.PACK_AB R27, R34, R39 ;  /* 0x00000027221b723e */ /* 0x000fe400000010ff */
[----:B------:R-:W-:Y:S02]  /*c6a0*/  F2FP.BF16.F32.PACK_AB R24, R145, R144 ;  /* 0x000000909118723e */ /* 0x000fe400000010ff */
[----:B------:R-:W-:-:S04]  /*c6b0*/  F2FP.BF16.F32.PACK_AB R26, R149, R14 ;  /* 0x0000000e951a723e */ /* 0x000fc800000010ff */
[----:B------:R-:W-:-:S06]  /*c6c0*/  WARPGROUP.ARRIVE ;  /* 0x00000000000079c5 */ /* 0x000fcc0000000000 */
[----:B------:R-:W-:Y:S03]  /*c6d0*/  HGMMA.64x96x16.F32.BF16 R152, R24, gdesc[UR4].tnspB, R152, gsb0 ;  /* 0x4160000418987df0 */ /* 0x000fe60008001898 */
[----:B------:R-:W-:Y:S02]  /*c6e0*/  WARPGROUP.DEPBAR.LE gsb0, 0x0 ;  /* 0x00008000000079c5 */ /* 0x000fe40000010000 */
[----:B------:R1:W-:Y:S02]  /*c6f0*/  SYNCS.ARRIVE.TRANS64.RED.A1T0 RZ, [R12+URZ], RZ ;  /* 0x000000ff0cff79a7 */ /* 0x0003e4000810043f */
[----:B-1----:R-:W-:-:S04]  /*c700*/  SEL R12, RZ, 0x1, P4 ;  /* 0x00000001ff0c7807 */ /* 0x002fc80002000000 */
[----:B------:R-:W-:Y:S01]  /*c710*/  LOP3.LUT R3, R3, R12, RZ, 0x3c, !PT ;  /* 0x0000000c03037212 */ /* 0x000fe200078e3cff */
[----:B------:R-:W-:Y:S01]  /*c720*/  FADD R12, R30, R34 ;  /* 0x000000221e0c7221 */ /* 0x000fe20000000000 */
[----:B------:R-:W-:Y:S06]  /*c730*/  @P2 BRA `(.L_x_31) ;  /* 0x0000000000d02947 */ /* 0x000fec0003800000 */
[----:B------:R-:W-:Y:S01]  /*c740*/  ISETP.LT.OR P2, PT, R7, 0x1, !P0 ;  /* 0x000000010700780c */ /* 0x000fe20004741670 */
[----:B------:R-:W-:-:S12]  /*c750*/  BSSY B0, `(.L_x_32) ;  /* 0x0000031000007945 */ /* 0x000fd80003800000 */
[----:B------:R-:W-:Y:S05]  /*c760*/  @P2 BRA `(.L_x_33) ;  /* 0x0000000000bc2947 */ /* 0x000fea0003800000 */
[----:B------:R-:W-:Y:S01]  /*c770*/  IMAD R14, R5, 0x8, R2 ;  /* 0x00000008050e7824 */ /* 0x000fe200078e0202 */
[----:B------:R-:W-:Y:S02]  /*c780*/  SHF.L.U32 R21, R4, 0x1f, RZ ;  /* 0x0000001f04157819 */ /* 0x000fe400000006ff */
[----:B------:R-:W-:Y:S02]  /*c790*/  ISETP.NE.AND P3, PT, R0, RZ, PT ;  /* 0x000000ff0000720c */ /* 0x000fe40003f65270 */
[----:B------:R-:W1:Y:S02]  /*c7a0*/  SYNCS.PHASECHK.TRANS64.TRYWAIT P2, [R14+URZ+0x33020], R21 ;  /* 0x033020150e0075a7 */ /* 0x000e64000804017f */
[----:B-1----:R-:W-:Y:S09]  /*c7b0*/  @!P2 BRA `(.L_x_34) ;  /* 0x000000800060a947 */ /* 0x002ff20003800000 */
.L_x_85:
[----:B------:R-:W-:Y:S05]  /*c7c0*/  @P3 BRA `(.L_x_35) ;  /* 0x0000000000143947 */ /* 0x000fea0003800000 */
[----:B------:R-:W-:Y:S02]  /*c7d0*/  LOP3.LUT P2, RZ, R16, 0x1f, RZ, 0xc0, !PT ;  /* 0x0000001f10ff7812 */ /* 0x000fe4000784c0ff */
[----:B-1----:R-:W-:-:S04]  /*c7e0*/  MOV R21, 0xc000 ;  /* 0x0000c00000157802 */ /* 0x002fc80000000f00 */
[----:B------:R2:W-:Y:S07]  /*c7f0*/  SYNCS.ARRIVE.TRANS64 RZ, [R14+URZ+0x33000], R21 ;  /* 0x033000150eff79a7 */ /* 0x0005ee000800003f */
[----:B------:R-:W-:Y:S05]  /*c800*/  @!P2 BRA `(.L_x_35) ;  /* 0x000000000004a947 */ /* 0x000fea0003800000 */
[----:B------:R-:W-:Y:S01]  /*c810*/  BPT.TRAP 0x1 ;  /* 0x000000040000795c */ /* 0x000fe20000300000 */
.L_x_35:
[C---:B------:R-:W-:Y:S01]  /*c820*/  IMAD R20, R5.reuse, 0xc000, R2 ;  /* 0x0000c00005147824 */ /* 0x040fe200078e0202 */
[----:B------:R-:W-:Y:S01]  /*c830*/  R2UR UR25, R14 ;  /* 0x000000000e1972ca */ /* 0x000fe200000e0000 */
[----:B------:R-:W-:Y:S01]  /*c840*/  UIADD3 UR6, UP0, UR38, 0x2f0, URZ ;  /* 0x000002f026067890 */ /* 0x000fe2000ff1e03f */
[----:B------:R-:W-:Y:S01]  /*c850*/  R2UR UR27, R8 ;  /* 0x00000000081b72ca */ /* 0x000fe200000e0000 */
[----:B------:R-:W-:Y:S01]  /*c860*/  UMOV UR32, 0x0 ;  /* 0x0000000000207882 */ /* 0x000fe20000000000 */
[----:B------:R-:W-:Y:S01]  /*c870*/  R2UR UR8, R20 ;  /* 0x00000000140872ca */ /* 0x000fe200000e0000 */
[----:B------:R-:W-:Y:S01]  /*c880*/  UIADD3.X UR7, URZ, UR39, URZ, UP0, !UPT ;  /* 0x000000273f077290 */ /* 0x000fe200087fe43f */
[----:B------:R-:W-:Y:S01]  /*c890*/  IADD3 R5, R5, 0x1, RZ ;  /* 0x0000000105057810 */ /* 0x000fe20007ffe0ff */
[----:B------:R-:W-:Y:S01]  /*c8a0*/  UMOV UR33, 0x10000000 ;  /* 0x1000000000217882 */ /* 0x000fe20000000000 */
[----:B------:R-:W-:Y:S01]  /*c8b0*/  UMOV UR26, URZ ;  /* 0x0000003f001a7c82 */ /* 0x000fe20008000000 */
[----:B------:R-:W-:Y:S01]  /*c8c0*/  UMOV UR28, UR36 ;  /* 0x00000024001c7c82 */ /* 0x000fe20008000000 */
[----:B------:R-:W-:Y:S01]  /*c8d0*/  UMOV UR29, UR37 ;  /* 0x00000025001d7c82 */ /* 0x000fe20008000000 */
[----:B------:R-:W-:Y:S01]  /*c8e0*/  UMOV UR18, 0x20 ;  /* 0x0000002000127882 */ /* 0x000fe20000000000 */
[----:B------:R-:W-:Y:S01]  /*c8f0*/  UMOV UR20, UR36 ;  /* 0x0000002400147c82 */ /* 0x000fe20008000000 */
[----:B------:R-:W-:Y:S01]  /*c900*/  UIADD3 UR25, UR25, 0x33000, URZ ;  /* 0x0003300019197890 */ /* 0x000fe2000fffe03f */
[C---:B------:R-:W-:Y:S01]  /*c910*/  ISETP.NE.AND P2, PT, R5.reuse, 0x4, PT ;  /* 0x000000040500780c */ /* 0x040fe20003f45270 */
[----:B------:R-:W-:Y:S01]  /*c920*/  USHF.L.U32 UR27, UR27, 0x8, URZ ;  /* 0x000000081b1b7899 */ /* 0x000fe2000800063f */
[----:B------:R-:W-:Y:S01]  /*c930*/  VIADD R8, R8, 0x1 ;  /* 0x0000000108087836 */ /* 0x000fe20000000000 */
        /* <DEDUP_REMOVED lines=9> */
[----:B------:R-:W-:Y:S01]  /*c9d0*/  UMOV UR10, 0x40 ;  /* 0x00000040000a7882 */ /* 0x000fe20000000000 */
[----:B------:R-:W-:Y:S01]  /*c9e0*/  UMOV UR12, UR36 ;  /* 0x00000024000c7c82 */ /* 0x000fe20008000000 */
[----:B------:R-:W-:Y:S01]  /*c9f0*/  UMOV UR13, UR37 ;  /* 0x00000025000d7c82 */ /* 0x000fe20008000000 */
[----:B------:R-:W-:Y:S01]  /*ca00*/  UMOV UR9, UR25 ;  /* 0x0000001900097c82 */ /* 0x000fe20008000000 */
[----:B------:R1:W-:Y:S01]  /*ca10*/  UTMALDG.4D [UR24], [UR6], desc[UR32] ;  /* 0x00002018060075b4 */ /* 0x0003e20008019000 */
[----:B------:R-:W-:Y:S01]  /*ca20*/  UMOV UR11, UR27 ;  /* 0x0000001b000b7c82 */ /* 0x000fe20008000000 */
[----:B------:R1:W-:Y:S01]  /*ca30*/  UTMALDG.4D [UR16], [UR6], desc[UR32] ;  /* 0x00002010060075b4 */ /* 0x0003e20008019000 */
[----:B------:R1:W-:Y:S02]  /*ca40*/  UTMALDG.4D [UR8], [UR6], desc[UR32] ;  /* 0x00002008060075b4 */ /* 0x0003e40008019000 */
[----:B-1----:R-:W-:Y:S01]  /*ca50*/  NOP ;  /* 0x0000000000007918 */ /* 0x002fe20000000000 */
.L_x_33:
[----:B------:R-:W-:Y:S05]  /*ca60*/  BSYNC B0 ;  /* 0x0000000000007941 */ /* 0x000fea0003800000 */
.L_x_32:
[----:B------:R-:W-:-:S07]  /*ca70*/  IADD3 R7, R7, -0x1, RZ ;  /* 0xffffffff07077810 */ /* 0x000fce0007ffe0ff */
.L_x_31:
[----:B------:R-:W-:Y:S01]  /*ca80*/  IADD3 R10, R10, 0x100, RZ ;  /* 0x000001000a0a7810 */ /* 0x000fe20007ffe0ff */
[----:B------:R-:W-:Y:S01]  /*ca90*/  IMAD.MOV.U32 R21, RZ, RZ, R19 ;  /* 0x000000ffff157224 */ /* 0x000fe200078e0013 */
[----:B------:R-:W-:Y:S01]  /*caa0*/  MOV R23, R18 ;  /* 0x0000001200177202 */ /* 0x000fe20000000f00 */
[----:B------:R-:W-:Y:S06]  /*cab0*/  @P1 BRA `(.L_x_36) ;  /* 0xffffffac00981947 */ /* 0x000fec000383ffff */
.L_x_24:
[----:B------:R-:W-:-:S13]  /*cac0*/  ISETP.GE.AND P1, PT, R17, 0x1, PT ;  /* 0x000000011100780c */ /* 0x000fda0003f26270 */
[----:B------:R-:W-:Y:S05]  /*cad0*/  @!P1 BRA `(.L_x_37) ;  /* 0x0000006400009947 */ /* 0x000fea0003800000 */
[----:B------:R-:W-:Y:S01]  /*cae0*/  MOV R21, R19 ;  /* 0x0000001300157202 */ /* 0x000fe20000000f00 */
[----:B------:R-:W-:Y:S01]  /*caf0*/  IMAD.MOV.U32 R20, RZ, RZ, R18 ;  /* 0x000000ffff147224 */ /* 0x000fe200078e0012 */
[----:B------:R-:W-:-:S07]  /*cb00*/  LOP3.LUT R14, R16, 0x1f, RZ, 0xc0, !PT ;  /* 0x0000001f100e7812 */ /* 0x000fce00078ec0ff */
.L_x_50:
[----:B------:R-:W-:Y:S01]  /*cb10*/  LEA R19, R15, R2, 0x3 ;  /* 0x000000020f137211 */ /* 0x000fe200078e18ff */
[----:B------:R-:W-:Y:S05]  /*cb20*/  YIELD ;  /* 0x0000000000007946 */ /* 0x000fea0003800000 */
[----:B------:R-:W-:-:S04]  /*cb30*/  SHF.L.U32 R18, R3, 0x1f, RZ ;  /* 0x0000001f03127819 */ /* 0x000fc800000006ff */
[----:B------:R-:W1:Y:S02]  /*cb40*/  SYNCS.PHASECHK.TRANS64.TRYWAIT P1, [R19+URZ+0x33000], R18 ;  /* 0x03300012130075a7 */ /* 0x000e64000802017f */
[----:B-1----:R-:W-:Y:S05]  /*cb50*/  @!P1 BRA `(.L_x_38) ;  /* 0x0000007c008c9947 */ /* 0x002fea0003800000 */
.L_x_86:
[----:B------:R-:W-:Y:S05]  /*cb60*/  WARPSYNC.ALL ;  /* 0x0000000000007948 */ /* 0x000fea0003800000 */
[----:B-1----:R-:W-:Y:S01]  /*cb70*/  MOV R18, UR30 ;  /* 0x0000001e00127c02 */ /* 0x002fe20008000f00 */
[----:B------:R-:W-:Y:S01]  /*cb80*/  IMAD.MOV.U32 R19, RZ, RZ, -0x7fffffe0 ;  /* 0x80000020ff137424 */ /* 0x000fe200078e00ff */
[----:B------:R-:W-:Y:S01]  /*cb90*/  WARPGROUP.ARRIVE ;  /* 0x00000000000079c5 */ /* 0x000fe20000000000 */
[----:B------:R-:W-:Y:S02]  /*cba0*/  MOV R23, 0x80000020 ;  /* 0x8000002000177802 */ /* 0x000fe40000000f00 */
[----:B------:R-:W-:Y:S01]  /*cbb0*/  IMAD R18, R15, 0xc00, R18 ;  /* 0x00000c000f127824 */ /* 0x000fe200078e0212 */
[----:B------:R-:W-:-:S02]  /*cbc0*/  R2UR UR59, R19 ;  /* 0x00000000133b72ca */ /* 0x000fc400000e0000 */
[----:B------:R-:W-:Y:S02]  /*cbd0*/  R2UR UR55, R23 ;  /* 0x00000000173772ca */ /* 0x000fe400000e0000 */
[C---:B------:R-:W-:Y:S02]  /*cbe0*/  R2UR UR58, R18.reuse ;  /* 0x00000000123a72ca */ /* 0x040fe400000e0000 */
[----:B------:R-:W-:Y:S02]  /*cbf0*/  IADD3 R22, R18, 0x2, RZ ;  /* 0x0000000212167810 */ /* 0x000fe40007ffe0ff */
[----:B------:R-:W-:Y:S02]  /*cc00*/  MOV R23, 0x80000020 ;  /* 0x8000002000177802 */ /* 0x000fe40000000f00 */
[----:B------:R-:W-:Y:S01]  /*cc10*/  R2UR UR54, R22 ;  /* 0x00000000163672ca */ /* 0x000fe200000e0000 */
[----:B------:R-:W-:Y:S01]  /*cc20*/  VIADD R22, R18, 0x400 ;  /* 0x0000040012167836 */ /* 0x000fe20000000000 */
[----:B------:R-:W-:Y:S01]  /*cc30*/  R2UR UR51, R23 ;  /* 0x00000000173372ca */ /* 0x000fe200000e0000 */
[----:B------:R-:W-:Y:S01]  /*cc40*/  IMAD.MOV.U32 R23, RZ, RZ, -0x7fffffe0 ;  /* 0x80000020ff177424 */ /* 0x000fe200078e00ff */
[----:B------:R-:W-:-:S02]  /*cc50*/  MOV R19, 0x80000020 ;  /* 0x8000002000137802 */ /* 0x000fc40000000f00 */
[----:B------:R-:W-:Y:S01]  /*cc60*/  R2UR UR50, R22 ;  /* 0x00000000163272ca */ /* 0x000fe200000e0000 */
[----:B------:R-:W-:Y:S01]  /*cc70*/  HGMMA.64x256x16.F32.BF16 R24, gdesc[UR56], RZ, !UPT, gsb0 ;  /* 0x03e00000381879f0 */ /* 0x000fe2000c0018ff */
[----:B------:R-:W-:Y:S02]  /*cc80*/  IADD3 R22, R18, 0x402, RZ ;  /* 0x0000040212167810 */ /* 0x000fe40007ffe0ff */
[----:B------:R-:W-:Y:S02]  /*cc90*/  R2UR UR47, R23 ;  /* 0x00000000172f72ca */ /* 0x000fe400000e0000 */
[----:B------:R-:W-:Y:S02]  /*cca0*/  R2UR UR46, R22 ;  /* 0x00000000162e72ca */ /* 0x000fe400000e0000 */
[C---:B------:R-:W-:Y:S01]  /*ccb0*/  IADD3 R22, R18.reuse, 0x800, RZ ;  /* 0x0000080012167810 */ /* 0x040fe20007ffe0ff */
[----:B------:R-:W-:Y:S01]  /*ccc0*/  VIADD R18, R18, 0x802 ;  /* 0x0000080212127836 */ /* 0x000fe20000000000 */
[----:B------:R-:W-:-:S02]  /*ccd0*/  MOV R23, 0x80000020 ;  /* 0x8000002000177802 */ /* 0x000fc40000000f00 */
[----:B------:R-:W-:Y:S02]  /*cce0*/  R2UR UR42, R22 ;  /* 0x00000000162a72ca */ /* 0x000fe400000e0000 */
[----:B------:R-:W-:Y:S02]  /*ccf0*/  R2UR UR43, R23 ;  /* 0x00000000172b72ca */ /* 0x000fe400000e0000 */
[----:B------:R-:W-:Y:S02]  /*cd00*/  R2UR UR6, R18 ;  /* 0x00000000120672ca */ /* 0x000fe400000e0000 */
[----:B------:R-:W-:Y:S02]  /*cd10*/  R2UR UR7, R19 ;  /* 0x00000000130772ca */ /* 0x000fe400000e0000 */
[----:B------:R-:W-:Y:S01]  /*cd20*/  ISETP.NE.AND P1, PT, R9, RZ, PT ;  /* 0x000000ff0900720c */ /* 0x000fe20003f25270 */
[----:B------:R-:W-:Y:S02]  /*cd30*/  WARPGROUP.DEPBAR.LE gsb0, 0x0 ;  /* 0x00008000000079c5 */ /* 0x000fe40000010000 */
[----:B------:R-:W-:-:S06]  /*cd40*/  WARPGROUP.ARRIVE ;  /* 0x00000000000079c5 */ /* 0x000fcc0000000000 */
        /* <DEDUP_REMOVED lines=21> */
[----:B------:R-:W-:Y:S02]  /*cea0*/  LEA R18, R5, R2, 0x3 ;  /* 0x0000000205127211 */ /* 0x000fe400078e18ff */
[----:B------:R-:W-:Y:S02]  /*ceb0*/  SHF.L.U32 R19, R4, 0x1f, RZ ;  /* 0x0000001f04137819 */ /* 0x000fe400000006ff */
[----:B------:R-:W-:Y:S02]  /*cec0*/  ISETP.NE.AND P3, PT, R0, RZ, PT ;  /* 0x000000ff0000720c */ /* 0x000fe40003f65270 */
[----:B------:R-:W1:Y:S02]  /*ced0*/  SYNCS.PHASECHK.TRANS64.TRYWAIT P2, [R18+URZ+0x33020], R19 ;  /* 0x03302013120075a7 */ /* 0x000e64000804017f */
[----:B-1----:R-:W-:Y:S09]  /*cee0*/  @!P2 BRA `(.L_x_41) ;  /* 0x0000007800bca947 */ /* 0x002ff20003800000 */
.L_x_87:
[----:B------:R-:W-:Y:S05]  /*cef0*/  @P3 BRA `(.L_x_42) ;  /* 0x0000000000143947 */ /* 0x000fea0003800000 */
[----:B------:R-:W-:Y:S01]  /*cf00*/  ISETP.NE.AND P2, PT, R14, RZ, PT ;  /* 0x000000ff0e00720c */ /* 0x000fe20003f45270 */
[----:B-1----:R-:W-:-:S04]  /*cf10*/  IMAD.MOV.U32 R19, RZ, RZ, 0xc000 ;  /* 0x0000c000ff137424 */ /* 0x002fc800078e00ff */
[----:B------:R2:W-:Y:S08]  /*cf20*/  SYNCS.ARRIVE.TRANS64 RZ, [R18+URZ+0x33000], R19 ;  /* 0x0330001312ff79a7 */ /* 0x0005f0000800003f */
[----:B------:R-:W-:Y:S05]  /*cf30*/  @!P2 BRA `(.L_x_42) ;  /* 0x000000000004a947 */ /* 0x000fea0003800000 */
[----:B------:R-:W-:Y:S01]  /*cf40*/  BPT.TRAP 0x1 ;  /* 0x000000040000795c */ /* 0x000fe20000300000 */
.L_x_42:
[----:B-12---:R-:W-:Y:S01]  /*cf50*/  IMAD R19, R5, 0xc000, R2 ;  /* 0x0000c00005137824 */ /* 0x006fe200078e0202 */
        /* <DEDUP_REMOVED lines=14> */
[----:B------:R-:W-:Y:S01]  /*d040*/  ISETP.NE.AND P2, PT, R5, 0x4, PT ;  /* 0x000000040500780c */ /* 0x000fe20003f45270 */
[----:B------:R-:W-:-:S02]  /*d050*/  USHF.L.U32 UR27, UR27, 0x8, URZ ;  /* 0x000000081b1b7899 */ /* 0x000fc4000800063f */
[----:B------:R-:W-:Y:S01]  /*d060*/  UIADD3 UR24, UR8, 0x3000, URZ ;  /* 0x0000300008187890 */ /* 0x000fe2000fffe03f */
[----:B------:R-:W-:Y:S01]  /*d070*/  SEL R19, RZ, 0x1, P2 ;  /* 0x00000001ff137807 */ /* 0x000fe20001000000 */
        /* <DEDUP_REMOVED lines=17> */
.L_x_40:
[----:B------:R-:W-:-:S07]  /*d190*/  IADD3 R7, R7, -0x1, RZ ;  /* 0xffffffff07077810 */ /* 0x000fce0007ffe0ff */
.L_x_39:
[----:B------:R-:W-:Y:S01]  /*d1a0*/  VIADD R15, R15, 0x1 ;  /* 0x000000010f0f7836 */ /* 0x000fe20000000000 */
[----:B------:R-:W-:Y:S05]  /*d1b0*/  WARPSYNC.ALL ;  /* 0x0000000000007948 */ /* 0x000fea0003800000 */
[----:B------:R-:W-:-:S04]  /*d1c0*/  ISETP.NE.AND P2, PT, R15, 0x4, PT ;  /* 0x000000040f00780c */ /* 0x000fc80003f45270 */
[----:B------:R-:W-:Y:S02]  /*d1d0*/  SEL R18, RZ, 0x1, P2 ;  /* 0x00000001ff127807 */ /* 0x000fe40001000000 */
[----:B------:R-:W-:Y:S02]  /*d1e0*/  SEL R15, R15, RZ, P2 ;  /* 0x000000ff0f0f7207 */ /* 0x000fe40001000000 */
[----:B------:R-:W-:Y:S02]  /*d1f0*/  LOP3.LUT R3, R3, R18, RZ, 0x3c, !PT ;  /* 0x0000001203037212 */ /* 0x000fe400078e3cff */
[C---:B------:R-:W-:Y:S01]  /*d200*/  IADD3 R18, R10.reuse, 0x1, RZ ;  /* 0x000000010a127810 */ /* 0x040fe20007ffe0ff */
[C---:B------:R-:W-:Y:S01]  /*d210*/  VIADD R22, R10.reuse, 0x9 ;  /* 0x000000090a167836 */ /* 0x040fe20000000000 */
[----:B------:R-:W-:Y:S01]  /*d220*/  IADD3 R19, R10, 0x8, RZ ;  /* 0x000000080a137810 */ /* 0x000fe20007ffe0ff */
[----:B------:R-:W-:Y:S01]  /*d230*/  BSSY B0, `(.L_x_43) ;  /* 0x00001a1000007945 */ /* 0x000fe20003800000 */
[----:B------:R-:W-:-:S02]  /*d240*/  ISETP.GE.AND P2, PT, R18, UR15, PT ;  /* 0x0000000f12007c0c */ /* 0x000fc4000bf46270 */
[C---:B------:R-:W-:Y:S02]  /*d250*/  IADD3 R18, R10.reuse, 0x10, RZ ;  /* 0x000000100a127810 */ /* 0x040fe40007ffe0ff */
[----:B------:R-:W-:Y:S02]  /*d260*/  ISETP.GE.AND P5, PT, R10, UR15, PT ;  /* 0x0000000f0a007c0c */ /* 0x000fe4000bfa6270 */
[----:B------:R-:W-:Y:S02]  /*d270*/  ISETP.GE.AND P6, PT, R18, UR15, PT ;  /* 0x0000000f12007c0c */ /* 0x000fe4000bfc6270 */
[C---:B------:R-:W-:Y:S02]  /*d280*/  IADD3 R18, R10.reuse, 0x11, RZ ;  /* 0x000000110a127810 */ /* 0x040fe40007ffe0ff */
[----:B------:R-:W-:Y:S01]  /*d290*/  ISETP.GE.AND P4, PT, R19, UR15, PT ;  /* 0x0000000f13007c0c */ /* 0x000fe2000bf86270 */
[----:B------:R-:W-:Y:S01]  /*d2a0*/  VIADD R19, R10, 0x18 ;  /* 0x000000180a137836 */ /* 0x000fe20000000000 */
[----:B------:R-:W-:-:S02]  /*d2b0*/  FSEL R24, R24, -INF , !P5 ;  /* 0xff80000018187808 */ /* 0x000fc40006800000 */
[----:B------:R-:W-:Y:S02]  /*d2c0*/  FSEL R23, R26, -INF , !P5 ;  /* 0xff8000001a177808 */ /* 0x000fe40006800000 */
[----:B------:R-:W-:Y:S02]  /*d2d0*/  ISETP.GE.AND P5, PT, R18, UR15, PT ;  /* 0x0000000f12007c0c */ /* 0x000fe4000bfa6270 */
[----:B------:R-:W-:Y:S02]  /*d2e0*/  IADD3 R18, R10, 0x19, RZ ;  /* 0x000000190a127810 */ /* 0x000fe40007ffe0ff */
[----:B------:R-:W-:Y:S02]  /*d2f0*/  FSEL R25, R25, -INF , !P2 ;  /* 0xff80000019197808 */ /* 0x000fe40005000000 */
[----:B------:R-:W-:Y:S02]  /*d300*/  FSEL R27, R27, -INF , !P2 ;  /* 0xff8000001b1b7808 */ /* 0x000fe40005000000 */
[----:B------:R-:W-:-:S02]  /*d310*/  FSEL R28, R28, -INF , !P4 ;  /* 0xff8000001c1c7808 */ /* 0x000fc40006000000 */
[----:B------:R-:W-:Y:S02]  /*d320*/  FSEL R30, R30, -INF , !P4 ;  /* 0xff8000001e1e7808 */ /* 0x000fe40006000000 */
[----:B------:R-:W-:Y:S02]  /*d330*/  ISETP.GE.AND P3, PT, R22, UR15, PT ;  /* 0x0000000f16007c0c */ /* 0x000fe4000bf66270 */
[----:B------:R-:W-:Y:S02]  /*d340*/  ISETP.GE.AND P2, PT, R19, UR15, PT ;  /* 0x0000000f13007c0c */ /* 0x000fe4000bf46270 */
[----:B------:R-:W-:Y:S01]  /*d350*/  ISETP.GE.AND P4, PT, R18, UR15, PT ;  /* 0x0000000f12007c0c */ /* 0x000fe2000bf86270 */
[C---:B------:R-:W-:Y:S01]  /*d360*/  VIADD R18, R10.reuse, 0x21 ;  /* 0x000000210a127836 */ /* 0x040fe20000000000 */
[----:B------:R-:W-:Y:S02]  /*d370*/  IADD3 R19, R10, 0x20, RZ ;  /* 0x000000200a137810 */ /* 0x000fe40007ffe0ff */
[----:B------:R-:W-:-:S02]  /*d380*/  FSEL R29, R29, -INF , !P3 ;  /* 0xff8000001d1d7808 */ /* 0x000fc40005800000 */
[----:B------:R-:W-:Y:S02]  /*d390*/  FSEL R31, R31, -INF , !P3 ;  /* 0xff8000001f1f7808 */ /* 0x000fe40005800000 */
[----:B------:R-:W-:Y:S02]  /*d3a0*/  ISETP.GE.AND P3, PT, R19, UR15, PT ;  /* 0x0000000f13007c0c */ /* 0x000fe4000bf66270 */
[----:B------:R-:W-:Y:S02]  /*d3b0*/  FSEL R32, R32, -INF , !P6 ;  /* 0xff80000020207808 */ /* 0x000fe40007000000 */
[----:B------:R-:W-:Y:S02]  /*d3c0*/  FSEL R34, R34, -INF , !P6 ;  /* 0xff80000022227808 */ /* 0x000fe40007000000 */
[----:B------:R-:W-:Y:S02]  /*d3d0*/  IADD3 R19, R10, 0x28, RZ ;  /* 0x000000280a137810 */ /* 0x000fe40007ffe0ff */
[----:B------:R-:W-:-:S02]  /*d3e0*/  ISETP.GE.AND P6, PT, R18, UR15, PT ;  /* 0x0000000f12007c0c */ /* 0x000fc4000bfc6270 */
[C---:B------:R-:W-:Y:S02]  /*d3f0*/  IADD3 R18, R10.reuse, 0x29, RZ ;  /* 0x000000290a127810 */ /* 0x040fe40007ffe0ff */
[----:B------:R-:W-:Y:S02]  /*d400*/  FSEL R33, R33, -INF , !P5 ;  /* 0xff80000021217808 */ /* 0x000fe40006800000 */
[----:B------:R-:W-:Y:S02]  /*d410*/  FSEL R35, R35, -INF , !P5 ;  /* 0xff80000023237808 */ /* 0x000fe40006800000 */
[----:B------:R-:W-:Y:S01]  /*d420*/  ISETP.GE.AND P5, PT, R19, UR15, PT ;  /* 0x0000000f13007c0c */ /* 0x000fe2000bfa6270 */
[----:B------:R-:W-:Y:S01]  /*d430*/  VIADD R19, R10, 0x30 ;  /* 0x000000300a137836 */ /* 0x000fe20000000000 */
[----:B------:R-:W-:Y:S02]  /*d440*/  FSEL R36, R36, -INF , !P2 ;  /* 0xff80000024247808 */ /* 0x000fe40005000000 */
[----:B------:R-:W-:-:S02]  /*d450*/  FSEL R38, R38, -INF , !P2 ;  /* 0xff80000026267808 */ /* 0x000fc40005000000 */
[----:B------:R-:W-:Y:S02]  /*d460*/  ISETP.GE.AND P2, PT, R18, UR15, PT ;  /* 0x0000000f12007c0c */ /* 0x000fe4000bf46270 */
[----:B------:R-:W-:Y:S02]  /*d470*/  IADD3 R18, R10, 0x31, RZ ;  /* 0x000000310a127810 */ /* 0x000fe40007ffe0ff */
[----:B------:R-:W-:Y:S02]  /*d480*/  FSEL R37, R37, -INF , !P4 ;  /* 0xff80000025257808 */ /* 0x000fe40006000000 */
[----:B------:R-:W-:Y:S02]  /*d490*/  FSEL R39, R39, -INF , !P4 ;  /* 0xff80000027277808 */ /* 0x000fe40006000000 */
[----:B------:R-:W-:Y:S02]  /*d4a0*/  FSEL R40, R40, -INF , !P3 ;  /* 0xff80000028287808 */ /* 0x000fe40005800000 */
[----:B------:R-:W-:-:S02]  /*d4b0*/  FSEL R42, R42, -INF , !P3 ;  /* 0xff8000002a2a7808 */ /* 0x000fc40005800000 */
[----:B------:R-:W-:Y:S02]  /*d4c0*/  ISETP.GE.AND P4, PT, R19, UR15, PT ;  /* 0x0000000f13007c0c */ /* 0x000fe4000bf86270 */
[----:B------:R-:W-:Y:S01]  /*d4d0*/  ISETP.GE.AND P3, PT, R18, UR15, PT ;  /* 0x0000000f12007c0c */ /* 0x000fe2000bf66270 */
[C---:B------:R-:W-:Y:S01]  /*d4e0*/  VIADD R18, R10.reuse, 0x39 ;  /* 0x000000390a127836 */ /* 0x040fe20000000000 */
[----:B------:R-:W-:Y:S02]  /*d4f0*/  IADD3 R19, R10, 0x38, RZ ;  /* 0x000000380a137810 */ /* 0x000fe40007ffe0ff */
[----:B------:R-:W-:Y:S02]  /*d500*/  FSEL R41, R41, -INF , !P6 ;  /* 0xff80000029297808 */ /* 0x000fe40007000000 */
[----:B------:R-:W-:Y:S02]  /*d510*/  FSEL R43, R43, -INF , !P6 ;  /* 0xff8000002b2b7808 */ /* 0x000fe40007000000 */
[----:B------:R-:W-:-:S02]  /*d520*/  ISETP.GE.AND P6, PT, R19, UR15, PT ;  /* 0x0000000f13007c0c */ /* 0x000fc4000bfc6270 */
[----:B------:R-:W-:Y:S02]  /*d530*/  FSEL R44, R44, -INF , !P5 ;  /* 0xff8000002c2c7808 */ /* 0x000fe40006800000 */
[----:B------:R-:W-:Y:S02]  /*d540*/  FSEL R46, R46, -INF , !P5 ;  /* 0xff8000002e2e7808 */ /* 0x000fe40006800000 */
[----:B------:R-:W-:Y:S02]  /*d550*/  IADD3 R19, R10, 0x40, RZ ;  /* 0x000000400a137810 */ /* 0x000fe40007ffe0ff */
[----:B------:R-:W-:Y:S02]  /*d560*/  ISETP.GE.AND P5, PT, R18, UR15, PT ;  /* 0x0000000f12007c0c */ /* 0x000fe4000bfa6270 */
[----:B------:R-:W-:Y:S02]  /*d570*/  IADD3 R18, R10, 0x41, RZ ;  /* 0x000000410a127810 */ /* 0x000fe40007ffe0ff */
[----:B------:R-:W-:-:S02]  /*d580*/  FSEL R45, R45, -INF , !P2 ;  /* 0xff8000002d2d7808 */ /* 0x000fc40005000000 */
[----:B------:R-:W-:Y:S02]  /*d590*/  FSEL R47, R47, -INF , !P2 ;  /* 0xff8000002f2f7808 */ /* 0x000fe40005000000 */
[----:B------:R-:W-:Y:S01]  /*d5a0*/  ISETP.GE.AND P2, PT, R19, UR15, PT ;  /* 0x0000000f13007c0c */ /* 0x000fe2000bf46270 */
[----:B------:R-:W-:Y:S01]  /*d5b0*/  VIADD R19, R10, 0x48 ;  /* 0x000000480a137836 */ /* 0x000fe20000000000 */
[----:B------:R-:W-:Y:S02]  /*d5c0*/  FSEL R48, R48, -INF , !P4 ;  /* 0xff80000030307808 */ /* 0x000fe40006000000 */
[----:B------:R-:W-:Y:S02]  /*d5d0*/  FSEL R50, R50, -INF , !P4 ;  /* 0xff80000032327808 */ /* 0x000fe40006000000 */
[----:B------:R-:W-:Y:S02]  /*d5e0*/  ISETP.GE.AND P4, PT, R18, UR15, PT ;  /* 0x0000000f12007c0c */ /* 0x000fe4000bf86270 */
[----:B------:R-:W-:-:S02]  /*d5f0*/  IADD3 R18, R10, 0x49, RZ ;  /* 0x000000490a127810 */ /* 0x000fc40007ffe0ff */
[----:B------:R-:W-:Y:S02]  /*d600*/  FSEL R49, R49, -INF , !P3 ;  /* 0xff80000031317808 */ /* 0x000fe40005800000 */
[----:B------:R-:W-:Y:S02]  /*d610*/  FSEL R51, R51, -INF , !P3 ;  /* 0xff80000033337808 */ /* 0x000fe40005800000 */
[----:B------:R-:W-:Y:S02]  /*d620*/  FSEL R52, R52, -INF , !P6 ;  /* 0xff80000034347808 */ /* 0x000fe40007000000 */
[----:B------:R-:W-:Y:S02]  /*d630*/  FSEL R54, R54, -INF , !P6 ;  /* 0xff80000036367808 */ /* 0x000fe40007000000 */
[----:B------:R-:W-:Y:S02]  /*d640*/  ISETP.GE.AND P3, PT, R19, UR15, PT ;  /* 0x0000000f13007c0c */ /* 0x000fe4000bf66270 */
[----:B------:R-:W-:Y:S01]  /*d650*/  ISETP.GE.AND P6, PT, R18, UR15, PT ;  /* 0x0000000f12007c0c */ /* 0x000fe2000bfc6270 */
[C---:B------:R-:W-:Y:S01]  /*d660*/  VIADD R18, R10.reuse, 0x51 ;  /* 0x000000510a127836 */ /* 0x040fe20000000000 */
[----:B------:R-:W-:-:S02]  /*d670*/  IADD3 R19, R10, 0x50, RZ ;  /* 0x000000500a137810 */ /* 0x000fc40007ffe0ff */
[----:B------:R-:W-:Y:S02]  /*d680*/  FSEL R53, R53, -INF , !P5 ;  /* 0xff80000035357808 */ /* 0x000fe40006800000 */
[----:B------:R-:W-:Y:S02]  /*d690*/  FSEL R55, R55, -INF , !P5 ;  /* 0xff80000037377808 */ /* 0x000fe40006800000 */
[----:B------:R-:W-:Y:S02]  /*d6a0*/  ISETP.GE.AND P5, PT, R19, UR15, PT ;  /* 0x0000000f13007c0c */ /* 0x000fe4000bfa6270 */
[----:B------:R-:W-:Y:S02]  /*d6b0*/  FSEL R56, R56, -INF , !P2 ;  /* 0xff80000038387808 */ /* 0x000fe40005000000 */
[----:B------:R-:W-:Y:S02]  /*d6c0*/  FSEL R58, R58, -INF , !P2 ;  /* 0xff8000003a3a7808 */ /* 0x000fe40005000000 */
[----:B------:R-:W-:-:S02]  /*d6d0*/  IADD3 R19, R10, 0x58, RZ ;  /* 0x000000580a137810 */ /* 0x000fc40007ffe0ff */
[----:B------:R-:W-:Y:S02]  /*d6e0*/  ISETP.GE.AND P2, PT, R18, UR15, PT ;  /* 0x0000000f12007c0c */ /* 0x000fe4000bf46270 */
[C---:B------:R-:W-:Y:S02]  /*d6f0*/  IADD3 R18, R10.reuse, 0x59, RZ ;  /* 0x000000590a127810 */ /* 0x040fe40007ffe0ff */
[----:B------:R-:W-:Y:S02]  /*d700*/  FSEL R57, R57, -INF , !P4 ;  /* 0xff80000039397808 */ /* 0x000fe40006000000 */
[----:B------:R-:W-:Y:S02]  /*d710*/  FSEL R59, R59, -INF , !P4 ;  /* 0xff8000003b3b7808 */ /* 0x000fe40006000000 */
        /* <DEDUP_REMOVED lines=11> */
[----:B------:R-:W-:Y:S01]  /*d7d0*/  ISETP.GE.AND P5, PT, R18, UR15, PT ;  /* 0x0000000f12007c0c */ /* 0x000fe2000bfa6270 */
[C---:B------:R-:W-:Y:S01]  /*d7e0*/  VIADD R18, R10.reuse, 0x69 ;  /* 0x000000690a127836 */ /* 0x040fe20000000000 */
[----:B------:R-:W-:Y:S02]  /*d7f0*/  IADD3 R19, R10, 0x68, RZ ;  /* 0x000000680a137810 */ /* 0x000fe40007ffe0ff */
[----:B------:R-:W-:Y:S02]  /*d800*/  FSEL R65, R65, -INF , !P2 ;  /* 0xff80000041417808 */ /* 0x000fe40005000000 */
[----:B------:R-:W-:-:S02]  /*d810*/  FSEL R67, R67, -INF , !P2 ;  /* 0xff80000043437808 */ /* 0x000fc40005000000 */
[----:B------:R-:W-:Y:S02]  /*d820*/  ISETP.GE.AND P2, PT, R19, UR15, PT ;  /* 0x0000000f13007c0c */ /* 0x000fe4000bf46270 */
[----:B------:R-:W-:Y:S02]  /*d830*/  FSEL R68, R68, -INF , !P4 ;  /* 0xff80000044447808 */ /* 0x000fe40006000000 */
[----:B------:R-:W-:Y:S02]  /*d840*/  FSEL R70, R70, -INF , !P4 ;  /* 0xff80000046467808 */ /* 0x000fe40006000000 */
[----:B------:R-:W-:Y:S02]  /*d850*/  IADD3 R19, R10, 0x70, RZ ;  /* 0x000000700a137810 */ /* 0x000fe40007ffe0ff */
[----:B------:R-:W-:Y:S02]  /*d860*/  ISETP.GE.AND P4, PT, R18, UR15, PT ;  /* 0x0000000f12007c0c */ /* 0x000fe4000bf86270 */
[----:B------:R-:W-:-:S02]  /*d870*/  IADD3 R18, R10, 0x71, RZ ;  /* 0x000000710a127810 */ /* 0x000fc40007ffe0ff */
[----:B------:R-:W-:Y:S02]  /*d880*/  FSEL R69, R69, -INF , !P3 ;  /* 0xff80000045457808 */ /* 0x000fe40005800000 */
[----:B------:R-:W-:Y:S02]  /*d890*/  FSEL R71, R71, -INF , !P3 ;  /* 0xff80000047477808 */ /* 0x000fe40005800000 */
[----:B------:R-:W-:Y:S01]  /*d8a0*/  ISETP.GE.AND P3, PT, R19, UR15, PT ;  /* 0x0000000f13007c0c */ /* 0x000fe2000bf66270 */
[----:B------:R-:W-:Y:S01]  /*d8b0*/  VIADD R19, R10, 0x78 ;  /* 0x000000780a137836 */ /* 0x000fe20000000000 */
[----:B------:R-:W-:Y:S02]  /*d8c0*/  FSEL R72, R72, -INF , !P6 ;  /* 0xff80000048487808 */ /* 0x000fe40007000000 */
[----:B------:R-:W-:Y:S02]  /*d8d0*/  FSEL R74, R74, -INF , !P6 ;  /* 0xff8000004a4a7808 */ /* 0x000fe40007000000 */
[----:B------:R-:W-:-:S02]  /*d8e0*/  ISETP.GE.AND P6, PT, R18, UR15, PT ;  /* 0x0000000f12007c0c */ /* 0x000fc4000bfc6270 */
[----:B------:R-:W-:Y:S02]  /*d8f0*/  IADD3 R18, R10, 0x79, RZ ;  /* 0x000000790a127810 */ /* 0x000fe40007ffe0ff */
[----:B------:R-:W-:Y:S02]  /*d900*/  FSEL R73, R73, -INF , !P5 ;  /* 0xff80000049497808 */ /* 0x000fe40006800000 */
[----:B------:R-:W-:Y:S02]  /*d910*/  FSEL R75, R75, -INF , !P5 ;  /* 0xff8000004b4b7808 */ /* 0x000fe40006800000 */
[----:B------:R-:W-:Y:S02]  /*d920*/  FSEL R76, R76, -INF , !P2 ;  /* 0xff8000004c4c7808 */ /* 0x000fe40005000000 */
[----:B------:R-:W-:Y:S02]  /*d930*/  FSEL R78, R78, -INF , !P2 ;  /* 0xff8000004e4e7808 */ /* 0x000fe40005000000 */
[----:B------:R-:W-:-:S02]  /*d940*/  ISETP.GE.AND P5, PT, R19, UR15, PT ;  /* 0x0000000f13007c0c */ /* 0x000fc4000bfa6270 */
[----:B------:R-:W-:Y:S01]  /*d950*/  ISETP.GE.AND P2, PT, R18, UR15, PT ;  /* 0x0000000f12007c0c */ /* 0x000fe2000bf46270 */
[C---:B------:R-:W-:Y:S01]  /*d960*/  VIADD R18, R10.reuse, 0x81 ;  /* 0x000000810a127836 */ /* 0x040fe20000000000 */
[----:B------:R-:W-:Y:S02]  /*d970*/  IADD3 R19, R10, 0x80, RZ ;  /* 0x000000800a137810 */ /* 0x000fe40007ffe0ff */
[----:B------:R-:W-:Y:S02]  /*d980*/  FSEL R77, R77, -INF , !P4 ;  /* 0xff8000004d4d7808 */ /* 0x000fe40006000000 */
[----:B------:R-:W-:Y:S02]  /*d990*/  FSEL R79, R79, -INF , !P4 ;  /* 0xff8000004f4f7808 */ /* 0x000fe40006000000 */
[----:B------:R-:W-:Y:S02]  /*d9a0*/  ISETP.GE.AND P4, PT, R19, UR15, PT ;  /* 0x0000000f13007c0c */ /* 0x000fe4000bf86270 */
[----:B------:R-:W-:-:S02]  /*d9b0*/  FSEL R80, R80, -INF , !P3 ;  /* 0xff80000050507808 */ /* 0x000fc40005800000 */
[----:B------:R-:W-:Y:S02]  /*d9c0*/  FSEL R82, R82, -INF , !P3 ;  /* 0xff80000052527808 */ /* 0x000fe40005800000 */
[----:B------:R-:W-:Y:S02]  /*d9d0*/  IADD3 R19, R10, 0x88, RZ ;  /* 0x000000880a137810 */ /* 0x000fe40007ffe0ff */
[----:B------:R-:W-:Y:S02]  /*d9e0*/  ISETP.GE.AND P3, PT, R18, UR15, PT ;  /* 0x0000000f12007c0c */ /* 0x000fe4000bf66270 */
[----:B------:R-:W-:Y:S02]  /*d9f0*/  FMNMX R18, R24, R21, !PT ;  /* 0x0000001518127209 */ /* 0x000fe40007800000 */
[----:B------:R-:W-:Y:S02]  /*da00*/  FMNMX R22, R23, R20, !PT ;  /* 0x0000001417167209 */ /* 0x000fe40007800000 */
[----:B------:R-:W-:-:S02]  /*da10*/  FSEL R81, R81, -INF , !P6 ;  /* 0xff80000051517808 */ /* 0x000fc40007000000 */
[----:B------:R-:W-:Y:S02]  /*da20*/  FSEL R83, R83, -INF , !P6 ;  /* 0xff80000053537808 */ /* 0x000fe40007000000 */
[----:B------:R-:W-:Y:S02]  /*da30*/  ISETP.GE.AND P6, PT, R19, UR15, PT ;  /* 0x0000000f13007c0c */ /* 0x000fe4000bfc6270 */
        /* <DEDUP_REMOVED lines=46> */
[----:B------:R-:W-:Y:S02]  /*dd20*/  FMNMX R201, R71, R22, !PT ;  /* 0x0000001647c97209 */ /* 0x000fe40007800000 */
[----:B------:R-:W-:Y:S02]  /*dd30*/  FSEL R84, R84, -INF , !P5 ;  /* 0xff80000054547808 */ /* 0x000fe40006800000 */
[----:B------:R-:W-:Y:S02]  /*dd40*/  FSEL R86, R86, -INF , !P5 ;  /* 0xff80000056567808 */ /* 0x000fe40006800000 */
[----:B------:R-:W-:Y:S01]  /*dd50*/  ISETP.GE.AND P5, PT, R26, UR15, PT ;  /* 0x0000000f1a007c0c */ /* 0x000fe2000bfa6270 */
[----:B------:R-:W-:Y:S01]  /*dd60*/  VIADD R26, R10, 0x90 ;  /* 0x000000900a1a7836 */ /* 0x000fe20000000000 */
[----:B------:R-:W-:Y:S02]  /*dd70*/  FMNMX R18, R72, R19, !PT ;  /* 0x0000001348127209 */ /* 0x000fe40007800000 */
[----:B------:R-:W-:-:S02]  /*dd80*/  FMNMX R22, R74, R201, !PT ;  /* 0x000000c94a167209 */ /* 0x000fc40007800000 */
[----:B------:R-:W-:Y:S02]  /*dd90*/  FSEL R85, R85, -INF , !P2 ;  /* 0xff80000055557808 */ /* 0x000fe40005000000 */
[----:B------:R-:W-:Y:S02]  /*dda0*/  FSEL R87, R87, -INF , !P2 ;  /* 0xff80000057577808 */ /* 0x000fe40005000000 */
[----:B------:R-:W-:Y:S02]  /*ddb0*/  ISETP.GE.AND P2, PT, R26, UR15, PT ;  /* 0x0000000f1a007c0c */ /* 0x000fe4000bf46270 */
[----:B------:R-:W-:Y:S02]  /*ddc0*/  FMNMX R19, R73, R18, !PT ;  /* 0x0000001249137209 */ /* 0x000fe40007800000 */
[----:B------:R-:W-:Y:S02]  /*ddd0*/  FMNMX R201, R75, R22, !PT ;  /* 0x000000164bc97209 */ /* 0x000fe40007800000 */
[----:B------:R-:W-:-:S02]  /*dde0*/  IADD3 R26, R10, 0x91, RZ ;  /* 0x000000910a1a7810 */ /* 0x000fc40007ffe0ff */
[----:B------:R-:W-:Y:S02]  /*ddf0*/  FSEL R88, R88, -INF , !P4 ;  /* 0xff80000058587808 */ /* 0x000fe40006000000 */
[----:B------:R-:W-:Y:S02]  /*de00*/  FSEL R90, R90, -INF , !P4 ;  /* 0xff8000005a5a7808 */ /* 0x000fe40006000000 */
[----:B------:R-:W-:Y:S02]  /*de10*/  FMNMX R18, R76, R19, !PT ;  /* 0x000000134c127209 */ /* 0x000fe40007800000 */
[----:B------:R-:W-:Y:S02]  /*de20*/  FMNMX R22, R78, R201, !PT ;  /* 0x000000c94e167209 */ /* 0x000fe40007800000 */
[----:B------:R-:W-:Y:S02]  /*de30*/  ISETP.GE.AND P4, PT, R26, UR15, PT ;  /* 0x0000000f1a007c0c */ /* 0x000fe4000bf86270 */
[----:B------:R-:W-:-:S02]  /*de40*/  IADD3 R26, R10, 0x98, RZ ;  /* 0x000000980a1a7810 */ /* 0x000fc40007ffe0ff */
[----:B------:R-:W-:Y:S02]  /*de50*/  FMNMX R19, R77, R18, !PT ;  /* 0x000000124d137209 */ /* 0x000fe40007800000 */
[----:B------:R-:W-:Y:S02]  /*de60*/  FMNMX R201, R79, R22, !PT ;  /* 0x000000164fc97209 */ /* 0x000fe40007800000 */
[----:B------:R-:W-:Y:S02]  /*de70*/  FSEL R89, R89, -INF , !P3 ;  /* 0xff80000059597808 */ /* 0x000fe40005800000 */
[----:B------:R-:W-:Y:S02]  /*de80*/  FSEL R91, R91, -INF , !P3 ;  /* 0xff8000005b5b7808 */ /* 0x000fe40005800000 */
[----:B------:R-:W-:Y:S01]  /*de90*/  ISETP.GE.AND P3, PT, R26, UR15, PT ;  /* 0x0000000f1a007c0c */ /* 0x000fe2000bf66270 */
[----:B------:R-:W-:Y:S01]  /*dea0*/  VIADD R26, R10, 0x99 ;  /* 0x000000990a1a7836 */ /* 0x000fe20000000000 */
[----:B------:R-:W-:-:S02]  /*deb0*/  FMNMX R18, R80, R19, !PT ;  /* 0x0000001350127209 */ /* 0x000fc40007800000 */
[----:B------:R-:W-:Y:S02]  /*dec0*/  FMNMX R22, R82, R201, !PT ;  /* 0x000000c952167209 */ /* 0x000fe40007800000 */
[----:B------:R-:W-:Y:S02]  /*ded0*/  FSEL R92, R92, -INF , !P6 ;  /* 0xff8000005c5c7808 */ /* 0x000fe40007000000 */
[----:B------:R-:W-:Y:S02]  /*dee0*/  FSEL R94, R94, -INF , !P6 ;  /* 0xff8000005e5e7808 */ /* 0x000fe40007000000 */
[----:B------:R-:W-:Y:S02]  /*def0*/  ISETP.GE.AND P6, PT, R26, UR15, PT ;  /* 0x0000000f1a007c0c */ /* 0x000fe4000bfc6270 */
[----:B------:R-:W-:Y:S02]  /*df00*/  FMNMX R19, R81, R18, !PT ;  /* 0x0000001251137209 */ /* 0x000fe40007800000 */
[----:B------:R-:W-:-:S02]  /*df10*/  FMNMX R201, R83, R22, !PT ;  /* 0x0000001653c97209 */ /* 0x000fc40007800000 */
[----:B------:R-:W-:Y:S02]  /*df20*/  IADD3 R26, R10, 0xa0, RZ ;  /* 0x000000a00a1a7810 */ /* 0x000fe40007ffe0ff */
[----:B------:R-:W-:Y:S02]  /*df30*/  FSEL R93, R93, -INF , !P5 ;  /* 0xff8000005d5d7808 */ /* 0x000fe40006800000 */
[----:B------:R-:W-:Y:S02]  /*df40*/  FSEL R95, R95, -INF , !P5 ;  /* 0xff8000005f5f7808 */ /* 0x000fe40006800000 */
[----:B------:R-:W-:Y:S02]  /*df50*/  FMNMX R18, R84, R19, !PT ;  /* 0x0000001354127209 */ /* 0x000fe40007800000 */
[----:B------:R-:W-:Y:S02]  /*df60*/  FMNMX R22, R86, R201, !PT ;  /* 0x000000c956167209 */ /* 0x000fe40007800000 */
[----:B------:R-:W-:-:S02]  /*df70*/  ISETP.GE.AND P5, PT, R26, UR15, PT ;  /* 0x0000000f1a007c0c */ /* 0x000fc4000bfa6270 */
[----:B------:R-:W-:Y:S02]  /*df80*/  IADD3 R26, R10, 0xa1, RZ ;  /* 0x000000a10a1a7810 */ /* 0x000fe40007ffe0ff */
        /* <DEDUP_REMOVED lines=80> */
[----:B------:R-:W-:Y:S02]  /*e490*/  FSEL R120, R120, -INF , !P3 ;  /* 0xff80000078787808 */ /* 0x000fe40005800000 */
[----:B------:R-:W-:Y:S02]  /*e4a0*/  FSEL R122, R122, -INF , !P3 ;  /* 0xff8000007a7a7808 */ /* 0x000fe40005800000 */
[----:B------:R-:W-:Y:S02]  /*e4b0*/  FMNMX R19, R117, R18, !PT ;  /* 0x0000001275137209 */ /* 0x000fe40007800000 */
[----:B------:R-:W-:Y:S02]  /*e4c0*/  FMNMX R201, R119, R22, !PT ;  /* 0x0000001677c97209 */ /* 0x000fe40007800000 */
[----:B------:R-:W-:Y:S01]  /*e4d0*/  ISETP.GE.AND P3, PT, R26, UR15, PT ;  /* 0x0000000f1a007c0c */ /* 0x000fe2000bf66270 */
[----:B------:R-:W-:Y:S01]  /*e4e0*/  VIADD R26, R10, 0xd8 ;  /* 0x000000d80a1a7836 */ /* 0x000fe20000000000 */
[----:B------:R-:W-:-:S02]  /*e4f0*/  FSEL R121, R121, -INF , !P6 ;  /* 0xff80000079797808 */ /* 0x000fc40007000000 */
[----:B------:R-:W-:Y:S02]  /*e500*/  FSEL R123, R123, -INF , !P6 ;  /* 0xff8000007b7b7808 */ /* 0x000fe40007000000 */
[----:B------:R-:W-:Y:S02]  /*e510*/  FMNMX R18, R120, R19, !PT ;  /* 0x0000001378127209 */ /* 0x000fe40007800000 */
[----:B------:R-:W-:Y:S02]  /*e520*/  FMNMX R22, R122, R201, !PT ;  /* 0x000000c97a167209 */ /* 0x000fe40007800000 */
[----:B------:R-:W-:Y:S02]  /*e530*/  ISETP.GE.AND P6, PT, R26, UR15, PT ;  /* 0x0000000f1a007c0c */ /* 0x000fe4000bfc6270 */
[----:B------:R-:W-:Y:S02]  /*e540*/  FSEL R124, R124, -INF , !P5 ;  /* 0xff8000007c7c7808 */ /* 0x000fe40006800000 */
[----:B------:R-:W-:-:S02]  /*e550*/  FSEL R126, R126, -INF , !P5 ;  /* 0xff8000007e7e7808 */ /* 0x000fc40006800000 */
[----:B------:R-:W-:Y:S02]  /*e560*/  FMNMX R19, R121, R18, !PT ;  /* 0x0000001279137209 */ /* 0x000fe40007800000 */
[----:B------:R-:W-:Y:S02]  /*e570*/  FMNMX R201, R123, R22, !PT ;  /* 0x000000167bc97209 */ /* 0x000fe40007800000 */
[----:B------:R-:W-:Y:S02]  /*e580*/  IADD3 R26, R10, 0xd9, RZ ;  /* 0x000000d90a1a7810 */ /* 0x000fe40007ffe0ff */
[----:B------:R-:W-:Y:S02]  /*e590*/  FSEL R125, R125, -INF , !P2 ;  /* 0xff8000007d7d7808 */ /* 0x000fe40005000000 */
[----:B------:R-:W-:Y:S02]  /*e5a0*/  FSEL R127, R127, -INF , !P2 ;  /* 0xff8000007f7f7808 */ /* 0x000fe40005000000 */
[----:B------:R-:W-:-:S02]  /*e5b0*/  FMNMX R18, R124, R19, !PT ;  /* 0x000000137c127209 */ /* 0x000fc40007800000 */
[----:B------:R-:W-:Y:S02]  /*e5c0*/  FMNMX R22, R126, R201, !PT ;  /* 0x000000c97e167209 */ /* 0x000fe40007800000 */
[----:B------:R-:W-:Y:S02]  /*e5d0*/  ISETP.GE.AND P5, PT, R26, UR15, PT ;  /* 0x0000000f1a007c0c */ /* 0x000fe4000bfa6270 */
[----:B------:R-:W-:Y:S02]  /*e5e0*/  IADD3 R26, R10, 0xe0, RZ ;  /* 0x000000e00a1a7810 */ /* 0x000fe40007ffe0ff */
[----:B------:R-:W-:Y:S02]  /*e5f0*/  FSEL R128, R128, -INF , !P4 ;  /* 0xff80000080807808 */ /* 0x000fe40006000000 */
[----:B------:R-:W-:Y:S02]  /*e600*/  FSEL R130, R130, -INF , !P4 ;  /* 0xff80000082827808 */ /* 0x000fe40006000000 */
[----:B------:R-:W-:-:S02]  /*e610*/  FMNMX R19, R125, R18, !PT ;  /* 0x000000127d137209 */ /* 0x000fc40007800000 */
[----:B------:R-:W-:Y:S02]  /*e620*/  FMNMX R201, R127, R22, !PT ;  /* 0x000000167fc97209 */ /* 0x000fe40007800000 */
[----:B------:R-:W-:Y:S01]  /*e630*/  ISETP.GE.AND P2, PT, R26, UR15, PT ;  /* 0x0000000f1a007c0c */ /* 0x000fe2000bf46270 */
[----:B------:R-:W-:Y:S01]  /*e640*/  VIADD R26, R10, 0xe1 ;  /* 0x000000e10a1a7836 */ /* 0x000fe20000000000 */
[----:B------:R-:W-:Y:S02]  /*e650*/  FSEL R129, R129, -INF , !P3 ;  /* 0xff80000081817808 */ /* 0x000fe40005800000 */
[----:B------:R-:W-:Y:S02]  /*e660*/  FSEL R131, R131, -INF , !P3 ;  /* 0xff80000083837808 */ /* 0x000fe40005800000 */
[----:B------:R-:W-:Y:S02]  /*e670*/  FMNMX R18, R128, R19, !PT ;  /* 0x0000001380127209 */ /* 0x000fe40007800000 */
[----:B------:R-:W-:-:S02]  /*e680*/  FMNMX R22, R130, R201, !PT ;  /* 0x000000c982167209 */ /* 0x000fc40007800000 */
[----:B------:R-:W-:Y:S02]  /*e690*/  ISETP.GE.AND P4, PT, R26, UR15, PT ;  /* 0x0000000f1a007c0c */ /* 0x000fe4000bf86270 */
[----:B------:R-:W-:Y:S02]  /*e6a0*/  FSEL R132, R132, -INF , !P6 ;  /* 0xff80000084847808 */ /* 0x000fe40007000000 */
[----:B------:R-:W-:Y:S02]  /*e6b0*/  FSEL R134, R134, -INF , !P6 ;  /* 0xff80000086867808 */ /* 0x000fe40007000000 */
        /* <DEDUP_REMOVED lines=26> */
[----:B------:R-:W-:Y:S02]  /*e860*/  FMNMX R18, R140, R19, !PT ;  /* 0x000000138c127209 */ /* 0x000fe40007800000 */
[----:B------:R-:W-:-:S02]  /*e870*/  FSEL R143, R143, -INF , !P6 ;  /* 0xff8000008f8f7808 */ /* 0x000fc40007000000 */
[----:B------:R-:W-:Y:S02]  /*e880*/  FMNMX R22, R142, R201, !PT ;  /* 0x000000c98e167209 */ /* 0x000fe40007800000 */
[----:B------:R-:W-:Y:S02]  /*e890*/  ISETP.GE.AND P2, PT, R26, UR15, PT ;  /* 0x0000000f1a007c0c */ /* 0x000fe4000bf46270 */
[----:B------:R-:W-:Y:S02]  /*e8a0*/  IADD3 R26, R10, 0xf8, RZ ;  /* 0x000000f80a1a7810 */ /* 0x000fe40007ffe0ff */
[----:B------:R-:W-:Y:S02]  /*e8b0*/  FSEL R144, R144, -INF , !P5 ;  /* 0xff80000090907808 */ /* 0x000fe40006800000 */
[----:B------:R-:W-:Y:S02]  /*e8c0*/  FMNMX R19, R141, R18, !PT ;  /* 0x000000128d137209 */ /* 0x000fe40007800000 */
[----:B------:R-:W-:-:S02]  /*e8d0*/  FSEL R146, R146, -INF , !P5 ;  /* 0xff80000092927808 */ /* 0x000fc40006800000 */
[----:B------:R-:W-:Y:S02]  /*e8e0*/  FMNMX R201, R143, R22, !PT ;  /* 0x000000168fc97209 */ /* 0x000fe40007800000 */
[----:B------:R-:W-:Y:S01]  /*e8f0*/  ISETP.GE.AND P4, PT, R26, UR15, PT ;  /* 0x0000000f1a007c0c */ /* 0x000fe2000bf86270 */
[----:B------:R-:W-:Y:S01]  /*e900*/  VIADD R26, R10, 0xf9 ;  /* 0x000000f90a1a7836 */ /* 0x000fe20000000000 */
[----:B------:R-:W-:Y:S02]  /*e910*/  FSEL R145, R145, -INF , !P2 ;  /* 0xff80000091917808 */ /* 0x000fe40005000000 */
[----:B------:R-:W-:Y:S02]  /*e920*/  FMNMX R18, R144, R19, !PT ;  /* 0x0000001390127209 */ /* 0x000fe40007800000 */
[----:B------:R-:W-:Y:S02]  /*e930*/  FSEL R147, R147, -INF , !P2 ;  /* 0xff80000093937808 */ /* 0x000fe40005000000 */
[----:B------:R-:W-:-:S02]  /*e940*/  FMNMX R22, R146, R201, !PT ;  /* 0x000000c992167209 */ /* 0x000fc40007800000 */
[----:B------:R-:W-:Y:S02]  /*e950*/  ISETP.GE.AND P3, PT, R26, UR15, PT ;  /* 0x0000000f1a007c0c */ /* 0x000fe4000bf66270 */
[----:B------:R-:W-:Y:S02]  /*e960*/  FSEL R148, R148, -INF , !P4 ;  /* 0xff80000094947808 */ /* 0x000fe40006000000 */
[----:B------:R-:W-:Y:S02]  /*e970*/  FMNMX R19, R145, R18, !PT ;  /* 0x0000001291137209 */ /* 0x000fe40007800000 */
[----:B------:R-:W-:Y:S02]  /*e980*/  FSEL R150, R150, -INF , !P4 ;  /* 0xff80000096967808 */ /* 0x000fe40006000000 */
[----:B------:R-:W-:Y:S02]  /*e990*/  FMNMX R201, R147, R22, !PT ;  /* 0x0000001693c97209 */ /* 0x000fe40007800000 */
[----:B------:R-:W-:-:S02]  /*e9a0*/  FSEL R149, R149, -INF , !P3 ;  /* 0xff80000095957808 */ /* 0x000fc40005800000 */
[----:B------:R-:W-:Y:S02]  /*e9b0*/  FMNMX R18, R148, R19, !PT ;  /* 0x0000001394127209 */ /* 0x000fe40007800000 */
[----:B------:R-:W-:Y:S02]  /*e9c0*/  FSEL R151, R151, -INF , !P3 ;  /* 0xff80000097977808 */ /* 0x000fe40005800000 */
[----:B------:R-:W-:Y:S02]  /*e9d0*/  FMNMX R26, R150, R201, !PT ;  /* 0x000000c9961a7209 */ /* 0x000fe40007800000 */
[----:B------:R-:W-:Y:S02]  /*e9e0*/  FMNMX R22, R149, R18, !PT ;  /* 0x0000001295167209 */ /* 0x000fe40007800000 */
[----:B------:R-:W-:Y:S02]  /*e9f0*/  FMNMX R26, R151, R26, !PT ;  /* 0x0000001a971a7209 */ /* 0x000fe40007800000 */
[----:B------:R-:W-:Y:S01]  /*ea00*/  LEA R206, R15, R2, 0x3 ;  /* 0x000000020fce7211 */ /* 0x000fe200078e18ff */
[----:B------:R-:W1:Y:S01]  /*ea10*/  SHFL.BFLY PT, R19, R22, 0x1, 0x1f ;  /* 0x0c201f0016137f89 */ /* 0x000e6200000e0000 */
[----:B------:R-:W-:-:S03]  /*ea20*/  SHF.L.U32 R203, R3, 0x1f, RZ ;  /* 0x0000001f03cb7819 */ /* 0x000fc600000006ff */
[----:B------:R-:W2:Y:S01]  /*ea30*/  SHFL.BFLY PT, R201, R26, 0x1, 0x1f ;  /* 0x0c201f001ac97f89 */ /* 0x000ea200000e0000 */
[----:B-1----:R-:W-:Y:S02]  /*ea40*/  FMNMX R200, R22, R19, !PT ;  /* 0x0000001316c87209 */ /* 0x002fe40007800000 */
[----:B------:R-:W-:Y:S02]  /*ea50*/  LEA R22, R6, R11, 0x3 ;  /* 0x0000000b06167211 */ /* 0x000fe400078e18ff */
[----:B--2---:R-:W-:Y:S01]  /*ea60*/  FMNMX R201, R26, R201, !PT ;  /* 0x000000c91ac97209 */ /* 0x004fe20007800000 */
[----:B------:R-:W1:Y:S01]  /*ea70*/  SHFL.BFLY PT, R19, R200, 0x2, 0x1f ;  /* 0x0c401f00c8137f89 */ /* 0x000e6200000e0000 */
[----:B------:R-:W-:-:S03]  /*ea80*/  PRMT R22, RZ, 0x654, R22 ;  /* 0x00000654ff167816 */ /* 0x000fc60000000016 */
[----:B------:R-:W2:Y:S01]  /*ea90*/  SHFL.BFLY PT, R18, R201, 0x2, 0x1f ;  /* 0x0c401f00c9127f89 */ /* 0x000ea200000e0000 */
[----:B------:R3:W-:Y:S01]  /*eaa0*/  SYNCS.ARRIVE.TRANS64.RED.A1T0 RZ, [R22+URZ], RZ ;  /* 0x000000ff16ff79a7 */ /* 0x0007e2000810043f */
[----:B------:R-:W4:Y:S01]  /*eab0*/  SYNCS.PHASECHK.TRANS64.TRYWAIT P6, [R206+URZ+0x33000], R203 ;  /* 0x033000cbce0075a7 */ /* 0x000f2200080c017f */
[----:B-1----:R-:W-:Y:S02]  /*eac0*/  FMNMX R19, R200, R19, !PT ;  /* 0x00000013c8137209 */ /* 0x002fe40007800000 */
[----:B--2---:R-:W-:Y:S02]  /*ead0*/  FMNMX R18, R201, R18, !PT ;  /* 0x00000012c9127209 */ /* 0x004fe40007800000 */
[C---:B------:R-:W-:Y:S02]  /*eae0*/  FSETP.NEU.AND P2, PT, R19.reuse, -INF , PT ;  /* 0xff8000001300780b */ /* 0x040fe40003f4d000 */
[----:B------:R-:W-:Y:S02]  /*eaf0*/  FSETP.NEU.AND P3, PT, R18, -INF , PT ;  /* 0xff8000001200780b */ /* 0x000fe40003f6d000 */
[----:B------:R-:W-:-:S02]  /*eb00*/  FSEL R204, R19, RZ, P2 ;  /* 0x000000ff13cc7208 */ /* 0x000fc40001000000 */
[----:B------:R-:W-:-:S03]  /*eb10*/  FSEL R205, R18, RZ, P3 ;  /* 0x000000ff12cd7208 */ /* 0x000fc60001800000 */
[----:B------:R-:W-:Y:S02]  /*eb20*/  FADD R21, -R204, R21 ;  /* 0x00000015cc157221 */ /* 0x000fe40000000100 */
[C---:B------:R-:W-:Y:S01]  /*eb30*/  FADD R20, -R205.reuse, R20 ;  /* 0x00000014cd147221 */ /* 0x040fe20000000100 */
[----:B---3--:R-:W-:Y:S01]  /*eb40*/  FMUL R22, R205, UR14 ;  /* 0x0000000ecd167c20 */ /* 0x008fe20008400000 */
[----:B------:R-:W-:Y:S02]  /*eb50*/  FMUL R21, R21, UR14 ;  /* 0x0000000e15157c20 */ /* 0x000fe40008400000 */
[----:B------:R-:W-:Y:S01]  /*eb60*/  FMUL R20, R20, UR14 ;  /* 0x0000000e14147c20 */ /* 0x000fe20008400000 */
[--C-:B------:R-:W-:Y:S01]  /*eb70*/  FFMA R202, R23, UR14, -R22.reuse ;  /* 0x0000000e17ca7c23 */ /* 0x100fe20008000816 */
[--C-:B------:R-:W-:Y:S01]  /*eb80*/  FFMA R27, R27, UR14, -R22.reuse ;  /* 0x0000000e1b1b7c23 */ /* 0x100fe20008000816 */
[----:B------:R-:W-:Y:S01]  /*eb90*/  FSETP.GEU.AND P4, PT, R21, -126, PT ;  /* 0xc2fc00001500780b */ /* 0x000fe20003f8e000 */
[----:B------:R-:W-:Y:S01]  /*eba0*/  FFMA R26, R30, UR14, -R22 ;  /* 0x0000000e1e1a7c23 */ /* 0x000fe20008000816 */
[----:B------:R-:W-:-:S02]  /*ebb0*/  FSETP.GEU.AND P5, PT, R20, -126, PT ;  /* 0xc2fc00001400780b */ /* 0x000fc40003fae000 */
[----:B------:R-:W-:Y:S02]  /*ebc0*/  FSETP.GEU.AND P2, PT, R202, -126, PT ;  /* 0xc2fc0000ca00780b */ /* 0x000fe40003f4e000 */
[----:B------:R-:W-:-:S07]  /*ebd0*/  FSETP.GEU.AND P3, PT, R27, -126, PT ;  /* 0xc2fc00001b00780b */ /* 0x000fce0003f6e000 */
[----:B------:R-:W-:Y:S02]  /*ebe0*/  @!P4 FMUL R21, R21, 0.5 ;  /* 0x3f0000001515c820 */ /* 0x000fe40000400000 */
[----:B------:R-:W-:Y:S02]  /*ebf0*/  @!P5 FMUL R20, R20, 0.5 ;  /* 0x3f0000001414d820 */ /* 0x000fe40000400000 */
[----:B------:R1:W2:Y:S01]  /*ec00*/  MUFU.EX2 R200, R21 ;  /* 0x0000001500c87308 */ /* 0x0002a20000000800 */
[----:B------:R-:W-:-:S07]  /*ec10*/  @!P2 FMUL R202, R202, 0.5 ;  /* 0x3f000000cacaa820 */ /* 0x000fce0000400000 */
[----:B------:R1:W3:Y:S01]  /*ec20*/  MUFU.EX2 R201, R20 ;  /* 0x0000001400c97308 */ /* 0x0002e20000000800 */
[----:B----4-:R-:W-:Y:S05]  /*ec30*/  @!P6 BRA `(.L_x_44) ;  /* 0x0000005c007ce947 */ /* 0x010fea0003800000 */
.L_x_88:
[----:B------:R-:W-:Y:S05]  /*ec40*/  BSYNC B0 ;  /* 0x0000000000007941 */ /* 0x000fea0003800000 */
.L_x_43:
[----:B------:R-:W-:Y:S01]  /*ec50*/  FSETP.GEU.AND P6, PT, R26, -126, PT ;  /* 0xc2fc00001a00780b */ /* 0x000fe20003fce000 */
[----:B------:R-:W-:Y:S01]  /*ec60*/  @!P3 FMUL R27, R27, 0.5 ;  /* 0x3f0000001b1bb820 */ /* 0x000fe20000400000 */
[----:B-1----:R-:W-:Y:S01]  /*ec70*/  FFMA R20, R31, UR14, -R22 ;  /* 0x0000000e1f147c23 */ /* 0x002fe20008000816 */
[----:B------:R-:W1:Y:S01]  /*ec80*/  MUFU.EX2 R202, R202 ;  /* 0x000000ca00ca7308 */ /* 0x000e620000000800 */
[----:B------:R-:W-:Y:S01]  /*ec90*/  FMUL R23, R204, UR14 ;  /* 0x0000000ecc177c20 */ /* 0x000fe20008400000 */
[----:B--2---:R-:W-:Y:S01]  /*eca0*/  @!P4 FMUL R200, R200, R200 ;  /* 0x000000c8c8c8c220 */ /* 0x004fe20000400000 */
[----:B---3--:R-:W-:Y:S01]  /*ecb0*/  @!P5 FMUL R201, R201, R201 ;  /* 0x000000c9c9c9d220 */ /* 0x008fe20000400000 */
[----:B------:R-:W-:Y:S01]  /*ecc0*/  FSETP.GEU.AND P4, PT, R20, -126, PT ;  /* 0xc2fc00001400780b */ /* 0x000fe20003f8e000 */
[--C-:B------:R-:W-:Y:S01]  /*ecd0*/  FFMA R204, R28, UR14, -R23.reuse ;  /* 0x0000000e1ccc7c23 */ /* 0x100fe20008000817 */
[--C-:B----4-:R-:W-:Y:S01]  /*ece0*/  FFMA R203, R29, UR14, -R23.reuse ;  /* 0x0000000e1dcb7c23 */ /* 0x110fe20008000817 */
[--C-:B------:R-:W-:Y:S01]  /*ecf0*/  FFMA R24, R24, UR14, -R23.reuse ;  /* 0x0000000e18187c23 */ /* 0x100fe20008000817 */
[----:B------:R-:W2:Y:S01]  /*ed00*/  MUFU.EX2 R30, R27 ;  /* 0x0000001b001e7308 */ /* 0x000ea20000000800 */
[----:B------:R-:W-:Y:S01]  /*ed10*/  FFMA R25, R25, UR14, -R23 ;  /* 0x0000000e19197c23 */ /* 0x000fe20008000817 */
[----:B------:R-:W-:Y:S01]  /*ed20*/  @!P6 FMUL R26, R26, 0.5 ;  /* 0x3f0000001a1ae820 */ /* 0x000fe20000400000 */
[----:B------:R-:W-:Y:S01]  /*ed30*/  MOV R21, 0x80000020 ;  /* 0x8000002000157802 */ /* 0x000fe20000000f00 */
[----:B------:R-:W-:Y:S05]  /*ed40*/  WARPSYNC.ALL ;  /* 0x0000000000007948 */ /* 0x000fea0003800000 */
[----:B------:R-:W3:Y:S01]  /*ed50*/  MUFU.EX2 R31, R26 ;  /* 0x0000001a001f7308 */ /* 0x000ee20000000800 */
[----:B-1----:R-:W-:Y:S01]  /*ed60*/  @!P2 FMUL R202, R202, R202 ;  /* 0x000000cacacaa220 */ /* 0x002fe20000400000 */
[----:B------:R-:W-:Y:S01]  /*ed70*/  FSETP.GEU.AND P5, PT, R24, -126, PT ;  /* 0xc2fc00001800780b */ /* 0x000fe20003fae000 */
[----:B------:R-:W-:Y:S01]  /*ed80*/  @!P4 FMUL R20, R20, 0.5 ;  /* 0x3f0000001414c820 */ /* 0x000fe20000400000 */
[----:B------:R-:W-:Y:S01]  /*ed90*/  FSETP.GEU.AND P2, PT, R25, -126, PT ;  /* 0xc2fc00001900780b */ /* 0x000fe20003f4e000 */
[-C--:B------:R-:W-:Y:S01]  /*eda0*/  FMUL R152, R152, R200.reuse ;  /* 0x000000c898987220 */ /* 0x080fe20000400000 */
[----:B------:R-:W-:Y:S01]  /*edb0*/  R2UR UR7, R21 ;  /* 0x00000000150772ca */ /* 0x000fe200000e0000 */
[----:B------:R-:W-:Y:S01]  /*edc0*/  FMUL R153, R153, R200 ;  /* 0x000000c899997220 */ /* 0x000fe20000400000 */
[----:B--2---:R-:W-:Y:S01]  /*edd0*/  @!P3 FMUL R30, R30, R30 ;  /* 0x0000001e1e1eb220 */ /* 0x004fe20000400000 */
[----:B------:R-:W-:Y:S01]  /*ede0*/  FSETP.GEU.AND P3, PT, R204, -126, PT ;  /* 0xc2fc0000cc00780b */ /* 0x000fe20003f6e000 */
[----:B------:R1:W2:Y:S01]  /*edf0*/  MUFU.EX2 R28, R20 ;  /* 0x00000014001c7308 */ /* 0x0002a20000000800 */
[-C--:B------:R-:W-:Y:S01]  /*ee00*/  FMUL R156, R156, R200.reuse ;  /* 0x000000c89c9c7220 */ /* 0x080fe20000400000 */
[-C--:B------:R-:W-:Y:S01]  /*ee10*/  FMUL R157, R157, R200.reuse ;  /* 0x000000c89d9d7220 */ /* 0x080fe20000400000 */
[-C--:B------:R-:W-:Y:S01]  /*ee20*/  FMUL R160, R160, R200.reuse ;  /* 0x000000c8a0a07220 */ /* 0x080fe20000400000 */
[-C--:B------:R-:W-:Y:S01]  /*ee30*/  FMUL R161, R161, R200.reuse ;  /* 0x000000c8a1a17220 */ /* 0x080fe20000400000 */
[----:B------:R-:W-:Y:S01]  /*ee40*/  @!P5 FMUL R24, R24, 0.5 ;  /* 0x3f0000001818d820 */ /* 0x000fe20000400000 */
[----:B------:R-:W-:Y:S01]  /*ee50*/  FMUL R164, R164, R200 ;  /* 0x000000c8a4a47220 */ /* 0x000fe20000400000 */
[----:B---3--:R-:W-:Y:S01]  /*ee60*/  @!P6 FMUL R31, R31, R31 ;  /* 0x0000001f1f1fe220 */ /* 0x008fe20000400000 */
[----:B------:R-:W-:Y:S01]  /*ee70*/  FSETP.GEU.AND P6, PT, R203, -126, PT ;  /* 0xc2fc0000cb00780b */ /* 0x000fe20003fce000 */
[----:B------:R-:W-:Y:S01]  /*ee80*/  @!P2 FMUL R25, R25, 0.5 ;  /* 0x3f0000001919a820 */ /* 0x000fe20000400000 */
[----:B------:R-:W3:Y:S01]  /*ee90*/  MUFU.EX2 R205, R24 ;  /* 0x0000001800cd7308 */ /* 0x000ee20000000800 */
[----:B-1----:R-:W-:-:S02]  /*eea0*/  IMAD.U32 R20, RZ, RZ, UR23 ;  /* 0x00000017ff147e24 */ /* 0x002fc4000f8e00ff */
[----:B------:R-:W-:Y:S01]  /*eeb0*/  @!P3 FMUL R204, R204, 0.5 ;  /* 0x3f000000ccccb820 */ /* 0x000fe20000400000 */
[-C--:B------:R-:W-:Y:S01]  /*eec0*/  FMUL R165, R165, R200.reuse ;  /* 0x000000c8a5a57220 */ /* 0x080fe20000400000 */
[-C--:B------:R-:W-:Y:S01]  /*eed0*/  FMUL R168, R168, R200.reuse ;  /* 0x000000c8a8a87220 */ /* 0x080fe20000400000 */
[----:B------:R-:W-:Y:S02]  /*eee0*/  IMAD R20, R15, 0xc00, R20 ;  /* 0x00000c000f147824 */ /* 0x000fe400078e0214 */
[----:B------:R-:W-:Y:S01]  /*eef0*/  FMUL R169, R169, R200 ;  /* 0x000000c8a9a97220 */ /* 0x000fe20000400000 */
[----:B--2---:R-:W-:Y:S01]  /*ef00*/  @!P4 FMUL R28, R28, R28 ;  /* 0x0000001c1c1cc220 */ /* 0x004fe20000400000 */
[----:B------:R-:W1:Y:S01]  /*ef10*/  MUFU.EX2 R29, R25 ;  /* 0x00000019001d7308 */ /* 0x000e620000000800 */
[-C--:B------:R-:W-:Y:S01]  /*ef20*/  FMUL R172, R172, R200.reuse ;  /* 0x000000c8acac7220 */ /* 0x080fe20000400000 */
[----:B------:R-:W-:Y:S01]  /*ef30*/  R2UR UR6, R20 ;  /* 0x00000000140672ca */ /* 0x000fe200000e0000 */
[----:B------:R-:W-:Y:S01]  /*ef40*/  @!P6 FMUL R203, R203, 0.5 ;  /* 0x3f000000cbcbe820 */ /* 0x000fe20000400000 */
[-C--:B------:R-:W-:Y:S01]  /*ef50*/  FMUL R173, R173, R200.reuse ;  /* 0x000000c8adad7220 */ /* 0x080fe20000400000 */
[-C--:B------:R-:W-:Y:S01]  /*ef60*/  FMUL R176, R176, R200.reuse ;  /* 0x000000c8b0b07220 */ /* 0x080fe20000400000 */
[-C--:B------:R-:W-:Y:S01]  /*ef70*/  FMUL R177, R177, R200.reuse ;  /* 0x000000c8b1b17220 */ /* 0x080fe20000400000 */
[-C--:B------:R-:W-:Y:S01]  /*ef80*/  FMUL R180, R180, R200.reuse ;  /* 0x000000c8b4b47220 */ /* 0x080fe20000400000 */
[----:B------:R-:W2:Y:S01]  /*ef90*/  MUFU.EX2 R204, R204 ;  /* 0x000000cc00cc7308 */ /* 0x000ea20000000800 */
[----:B---3--:R-:W-:Y:S01]  /*efa0*/  @!P5 FMUL R205, R205, R205 ;  /* 0x000000cdcdcdd220 */ /* 0x008fe20000400000 */
[-C--:B------:R-:W-:Y:S01]  /*efb0*/  FMUL R181, R181, R200.reuse ;  /* 0x000000c8b5b57220 */ /* 0x080fe20000400000 */
[-C--:B------:R-:W-:Y:S01]  /*efc0*/  FMUL R184, R184, R200.reuse ;  /* 0x000000c8b8b87220 */ /* 0x080fe20000400000 */
[-C--:B------:R-:W-:Y:S01]  /*efd0*/  FMUL R185, R185, R200.reuse ;  /* 0x000000c8b9b97220 */ /* 0x080fe20000400000 */
[-C--:B------:R-:W-:Y:S01]  /*efe0*/  FMUL R188, R188, R200.reuse ;  /* 0x000000c8bcbc7220 */ /* 0x080fe20000400000 */
[-C--:B------:R-:W-:Y:S01]  /*eff0*/  FMUL R189, R189, R200.reuse ;  /* 0x000000c8bdbd7220 */ /* 0x080fe20000400000 */
[-C--:B------:R-:W-:Y:S01]  /*f000*/  FMUL R192, R192, R200.reuse ;  /* 0x000000c8c0c07220 */ /* 0x080fe20000400000 */
[----:B------:R-:W3:Y:S01]  /*f010*/  MUFU.EX2 R203, R203 ;  /* 0x000000cb00cb7308 */ /* 0x000ee20000000800 */
[----:B-1----:R-:W-:Y:S01]  /*f020*/  @!P2 FMUL R29, R29, R29 ;  /* 0x0000001d1d1da220 */ /* 0x002fe20000400000 */
[-C--:B------:R-:W-:Y:S01]  /*f030*/  FMUL R193, R193, R200.reuse ;  /* 0x000000c8c1c17220 */ /* 0x080fe20000400000 */
[-C--:B------:R-:W-:Y:S01]  /*f040*/  FMUL R196, R196, R200.reuse ;  /* 0x000000c8c4c47220 */ /* 0x080fe20000400000 */
[----:B------:R-:W-:Y:S01]  /*f050*/  FMUL R197, R197, R200 ;  /* 0x000000c8c5c57220 */ /* 0x000fe20000400000 */
[-C--:B------:R-:W-:Y:S01]  /*f060*/  FMUL R154, R154, R201.reuse ;  /* 0x000000c99a9a7220 */ /* 0x080fe20000400000 */
[-C--:B------:R-:W-:Y:S01]  /*f070*/  FMUL R155, R155, R201.reuse ;  /* 0x000000c99b9b7220 */ /* 0x080fe20000400000 */
[-C--:B------:R-:W-:Y:S01]  /*f080*/  FMUL R158, R158, R201.reuse ;  /* 0x000000c99e9e7220 */ /* 0x080fe20000400000 */
[-C--:B------:R-:W-:Y:S01]  /*f090*/  FMUL R159, R159, R201.reuse ;  /* 0x000000c99f9f7220 */ /* 0x080fe20000400000 */
[----:B--2---:R-:W-:Y:S01]  /*f0a0*/  @!P3 FMUL R204, R204, R204 ;  /* 0x000000ccccccb220 */ /* 0x004fe20000400000 */
[-C--:B------:R-:W-:Y:S01]  /*f0b0*/  FMUL R162, R162, R201.reuse ;  /* 0x000000c9a2a27220 */ /* 0x080fe20000400000 */
[-C--:B------:R-:W-:Y:S01]  /*f0c0*/  FMUL R163, R163, R201.reuse ;  /* 0x000000c9a3a37220 */ /* 0x080fe20000400000 */
[-C--:B------:R-:W-:Y:S01]  /*f0d0*/  FMUL R166, R166, R201.reuse ;  /* 0x000000c9a6a67220 */ /* 0x080fe20000400000 */
[-C--:B------:R-:W-:Y:S01]  /*f0e0*/  FMUL R167, R167, R201.reuse ;  /* 0x000000c9a7a77220 */ /* 0x080fe20000400000 */
[-C--:B------:R-:W-:Y:S01]  /*f0f0*/  FMUL R170, R170, R201.reuse ;  /* 0x000000c9aaaa7220 */ /* 0x080fe20000400000 */
[-C--:B------:R-:W-:Y:S01]  /*f100*/  FMUL R171, R171, R201.reuse ;  /* 0x000000c9abab7220 */ /* 0x080fe20000400000 */
[----:B------:R-:W-:Y:S01]  /*f110*/  FMUL R174, R174, R201 ;  /* 0x000000c9aeae7220 */ /* 0x000fe20000400000 */
[----:B---3--:R-:W-:Y:S01]  /*f120*/  @!P6 FMUL R203, R203, R203 ;  /* 0x000000cbcbcbe220 */ /* 0x008fe20000400000 */
        /* <DEDUP_REMOVED lines=12> */
[----:B------:R-:W-:Y:S01]  /*f1f0*/  FMUL R199, R199, R201 ;  /* 0x000000c9c7c77220 */ /* 0x000fe20000400000 */
[----:B------:R-:W-:Y:S01]  /*f200*/  F2FP.BF16.F32.PACK_AB R25, R30, R202 ;  /* 0x000000ca1e19723e */ /* 0x000fe200000010ff */
[--C-:B------:R-:W-:Y:S01]  /*f210*/  FFMA R206, R32, UR14, -R23.reuse ;  /* 0x0000000e20ce7c23 */ /* 0x100fe20008000817 */
[----:B------:R-:W-:Y:S01]  /*f220*/  F2FP.BF16.F32.PACK_AB R27, R28, R31 ;  /* 0x0000001f1c1b723e */ /* 0x000fe200000010ff */
[--C-:B------:R-:W-:Y:S01]  /*f230*/  FFMA R32, R33, UR14, -R23.reuse ;  /* 0x0000000e21207c23 */ /* 0x100fe20008000817 */
[----:B------:R-:W-:Y:S01]  /*f240*/  F2FP.BF16.F32.PACK_AB R24, R29, R205 ;  /* 0x000000cd1d18723e */ /* 0x000fe200000010ff */
[--C-:B------:R-:W-:Y:S01]  /*f250*/  FFMA R33, R34, UR14, -R22.reuse ;  /* 0x0000000e22217c23 */ /* 0x100fe20008000816 */
[----:B------:R-:W-:Y:S01]  /*f260*/  F2FP.BF16.F32.PACK_AB R26, R203, R204 ;  /* 0x000000cccb1a723e */ /* 0x000fe200000010ff */
[--C-:B------:R-:W-:Y:S01]  /*f270*/  FFMA R34, R35, UR14, -R22.reuse ;  /* 0x0000000e23227c23 */ /* 0x100fe20008000816 */
[----:B------:R-:W-:Y:S01]  /*f280*/  FSETP.GEU.AND P5, PT, R32, -126, PT ;  /* 0xc2fc00002000780b */ /* 0x000fe20003fae000 */
[--C-:B------:R-:W-:Y:S01]  /*f290*/  FFMA R35, R36, UR14, -R23.reuse ;  /* 0x0000000e24237c23 */ /* 0x100fe20008000817 */
[----:B------:R-:W-:Y:S01]  /*f2a0*/  WARPGROUP.ARRIVE ;  /* 0x00000000000079c5 */ /* 0x000fe20000000000 */
[----:B------:R-:W-:Y:S01]  /*f2b0*/  FSETP.GEU.AND P6, PT, R33, -126, PT ;  /* 0xc2fc00002100780b */ /* 0x000fe20003fce000 */
[--C-:B------:R-:W-:Y:S01]  /*f2c0*/  FFMA R36, R39, UR14, -R22.reuse ;  /* 0x0000000e27247c23 */ /* 0x100fe20008000816 */
[----:B------:R-:W-:Y:S01]  /*f2d0*/  FSETP.GEU.AND P4, PT, R206, -126, PT ;  /* 0xc2fc0000ce00780b */ /* 0x000fe20003f8e000 */
[--C-:B------:R-:W-:Y:S01]  /*f2e0*/  FFMA R39, R40, UR14, -R23.reuse ;  /* 0x0000000e28277c23 */ /* 0x100fe20008000817 */
[----:B------:R-:W-:Y:S01]  /*f2f0*/  FSETP.GEU.AND P3, PT, R34, -126, PT ;  /* 0xc2fc00002200780b */ /* 0x000fe20003f6e000 */
[----:B------:R-:W-:Y:S01]  /*f300*/  HGMMA.64x96x16.F32.BF16 R152, R24, gdesc[UR4].tnspB, R152, gsb0 ;  /* 0x4160000418987df0 */ /* 0x000fe20008001898 */
[----:B------:R-:W-:Y:S01]  /*f310*/  FSETP.GEU.AND P2, PT, R35, -126, PT ;  /* 0xc2fc00002300780b */ /* 0x000fe20003f4e000 */
        /* <DEDUP_REMOVED lines=10> */
[----:B------:R-:W-:Y:S01]  /*f3c0*/  @!P3 FMUL R34, R34, 0.5 ;  /* 0x3f0000002222b820 */ /* 0x000fe20000400000 */
[--C-:B------:R-:W-:Y:S01]  /*f3d0*/  FFMA R46, R47, UR14, -R22.reuse ;  /* 0x0000000e2f2e7c23 */ /* 0x100fe20008000816 */
[----:B------:R-:W-:Y:S01]  /*f3e0*/  @!P2 FMUL R35, R35, 0.5 ;  /* 0x3f0000002323a820 */ /* 0x000fe20000400000 */
[--C-:B------:R-:W-:Y:S01]  /*f3f0*/  FFMA R47, R48, UR14, -R23.reuse ;  /* 0x0000000e302f7c23 */ /* 0x100fe20008000817 */
[--C-:B------:R-:W-:Y:S01]  /*f400*/  FFMA R48, R49, UR14, -R23.reuse ;  /* 0x0000000e31307c23 */ /* 0x100fe20008000817 */
[--C-:B------:R-:W-:Y:S01]  /*f410*/  FFMA R49, R50, UR14, -R22.reuse ;  /* 0x0000000e32317c23 */ /* 0x100fe20008000816 */
[--C-:B------:R-:W-:Y:S01]  /*f420*/  FFMA R50, R51, UR14, -R22.reuse ;  /* 0x0000000e33327c23 */ /* 0x100fe20008000816 */
[----:B------:R-:W2:Y:S01]  /*f430*/  MUFU.EX2 R33, R33 ;  /* 0x0000002100217308 */ /* 0x000ea20000000800 */
[--C-:B------:R-:W-:Y:S01]  /*f440*/  FFMA R51, R53, UR14, -R23.reuse ;  /* 0x0000000e35337c23 */ /* 0x100fe20008000817 */
[--C-:B------:R-:W-:Y:S01]  /*f450*/  FFMA R52, R52, UR14, -R23.reuse ;  /* 0x0000000e34347c23 */ /* 0x100fe20008000817 */
[--C-:B------:R-:W-:Y:S01]  /*f460*/  FFMA R54, R54, UR14, -R22.reuse ;  /* 0x0000000e36367c23 */ /* 0x100fe20008000816 */
[--C-:B------:R-:W-:Y:S01]  /*f470*/  FFMA R53, R55, UR14, -R22.reuse ;  /* 0x0000000e37357c23 */ /* 0x100fe20008000816 */
[--C-:B------:R-:W-:Y:S01]  /*f480*/  FFMA R55, R56, UR14, -R23.reuse ;  /* 0x0000000e38377c23 */ /* 0x100fe20008000817 */
[--C-:B------:R-:W-:Y:S01]  /*f490*/  FFMA R56, R57, UR14, -R23.reuse ;  /* 0x0000000e39387c23 */ /* 0x100fe20008000817 */
[--C-:B------:R-:W-:Y:S01]  /*f4a0*/  FFMA R57, R58, UR14, -R22.reuse ;  /* 0x0000000e3a397c23 */ /* 0x100fe20008000816 */
[----:B------:R-:W3:Y:S01]  /*f4b0*/  MUFU.EX2 R21, R206 ;  /* 0x000000ce00157308 */ /* 0x000ee20000000800 */
[----:B-1----:R-:W-:Y:S01]  /*f4c0*/  @!P5 FMUL R32, R32, R32 ;  /* 0x000000202020d220 */ /* 0x002fe20000400000 */
[--C-:B------:R-:W-:Y:S01]  /*f4d0*/  FFMA R58, R59, UR14, -R22.reuse ;  /* 0x0000000e3b3a7c23 */ /* 0x100fe20008000816 */
[--C-:B------:R-:W-:Y:S01]  /*f4e0*/  FFMA R59, R61, UR14, -R23.reuse ;  /* 0x0000000e3d3b7c23 */ /* 0x100fe20008000817 */
[--C-:B------:R-:W-:Y:S01]  /*f4f0*/  FFMA R61, R63, UR14, -R22.reuse ;  /* 0x0000000e3f3d7c23 */ /* 0x100fe20008000816 */
[--C-:B------:R-:W-:Y:S01]  /*f500*/  FFMA R63, R64, UR14, -R23.reuse ;  /* 0x0000000e403f7c23 */ /* 0x100fe20008000817 */
[--C-:B------:R-:W-:Y:S01]  /*f510*/  FFMA R64, R65, UR14, -R23.reuse ;  /* 0x0000000e41407c23 */ /* 0x100fe20008000817 */
[--C-:B------:R-:W-:Y:S01]  /*f520*/  FFMA R65, R66, UR14, -R22.reuse ;  /* 0x0000000e42417c23 */ /* 0x100fe20008000816 */
[----:B------:R-:W1:Y:S01]  /*f530*/  MUFU.EX2 R34, R34 ;  /* 0x0000002200227308 */ /* 0x000e620000000800 */
[----:B--2---:R-:W-:Y:S01]  /*f540*/  @!P6 FMUL R33, R33, R33 ;  /* 0x000000212121e220 */ /* 0x004fe20000400000 */
[----:B------:R-:W-:Y:S01]  /*f550*/  FSETP.GEU.AND P6, PT, R36, -126, PT ;  /* 0xc2fc00002400780b */ /* 0x000fe20003fce000 */
[--C-:B------:R-:W-:Y:S01]  /*f560*/  FFMA R66, R71, UR14, -R22.reuse ;  /* 0x0000000e47427c23 */ /* 0x100fe20008000816 */
[--C-:B------:R-:W-:Y:S01]  /*f570*/  FFMA R71, R72, UR14, -R23.reuse ;  /* 0x0000000e48477c23 */ /* 0x100fe20008000817 */
[--C-:B------:R-:W-:Y:S01]  /*f580*/  FFMA R72, R73, UR14, -R23.reuse ;  /* 0x0000000e49487c23 */ /* 0x100fe20008000817 */
[--C-:B------:R-:W-:Y:S01]  /*f590*/  FFMA R73, R74, UR14, -R22.reuse ;  /* 0x0000000e4a497c23 */ /* 0x100fe20008000816 */
[--C-:B------:R-:W-:Y:S01]  /*f5a0*/  FFMA R74, R75, UR14, -R22.reuse ;  /* 0x0000000e4b4a7c23 */ /* 0x100fe20008000816 */
[----:B------:R-:W2:Y:S01]  /*f5b0*/  MUFU.EX2 R35, R35 ;  /* 0x0000002300237308 */ /* 0x000ea20000000800 */
[----:B---3--:R-:W-:Y:S01]  /*f5c0*/  @!P4 FMUL R21, R21, R21 ;  /* 0x000000151515c220 */ /* 0x008fe20000400000 */
[--C-:B------:R-:W-:Y:S01]  /*f5d0*/  FFMA R78, R78, UR14, -R22.reuse ;  /* 0x0000000e4e4e7c23 */ /* 0x100fe20008000816 */
[--C-:B------:R-:W-:Y:S01]  /*f5e0*/  FFMA R75, R79, UR14, -R22.reuse ;  /* 0x0000000e4f4b7c23 */ /* 0x100fe20008000816 */
[--C-:B------:R-:W-:Y:S01]  /*f5f0*/  FFMA R80, R80, UR14, -R23.reuse ;  /* 0x0000000e50507c23 */ /* 0x100fe20008000817 */
[--C-:B------:R-:W-:Y:S01]  /*f600*/  FFMA R206, R82, UR14, -R22.reuse ;  /* 0x0000000e52ce7c23 */ /* 0x100fe20008000816 */
[--C-:B------:R-:W-:Y:S01]  /*f610*/  FFMA R81, R81, UR14, -R23.reuse ;  /* 0x0000000e51517c23 */ /* 0x100fe20008000817 */
[----:B------:R-:W-:Y:S01]  /*f620*/  @!P6 FMUL R36, R36, 0.5 ;  /* 0x3f0000002424e820 */ /* 0x000fe20000400000 */
[--C-:B------:R-:W-:Y:S01]  /*f630*/  FFMA R79, R83, UR14, -R22.reuse ;  /* 0x0000000e534f7c23 */ /* 0x100fe20008000816 */
[----:B-1----:R-:W-:Y:S01]  /*f640*/  @!P3 FMUL R34, R34, R34 ;  /* 0x000000222222b220 */ /* 0x002fe20000400000 */
[----:B------:R-:W-:Y:S01]  /*f650*/  FSETP.GEU.AND P3, PT, R39, -126, PT ;  /* 0xc2fc00002700780b */ /* 0x000fe20003f6e000 */
[--C-:B------:R-:W-:Y:S01]  /*f660*/  FFMA R82, R84, UR14, -R23.reuse ;  /* 0x0000000e54527c23 */ /* 0x100fe20008000817 */
[--C-:B------:R-:W-:Y:S01]  /*f670*/  FFMA R85, R85, UR14, -R23.reuse ;  /* 0x0000000e55557c23 */ /* 0x100fe20008000817 */
[----:B------:R-:W1:Y:S01]  /*f680*/  MUFU.EX2 R36, R36 ;  /* 0x0000002400247308 */ /* 0x000e620000000800 */
[--C-:B------:R-:W-:Y:S01]  /*f690*/  FFMA R84, R87, UR14, -R22.reuse ;  /* 0x0000000e57547c23 */ /* 0x100fe20008000816 */
[--C-:B------:R-:W-:Y:S01]  /*f6a0*/  FFMA R86, R86, UR14, -R22.reuse ;  /* 0x0000000e56567c23 */ /* 0x100fe20008000816 */
[--C-:B------:R-:W-:Y:S01]  /*f6b0*/  FFMA R207, R88, UR14, -R23.reuse ;  /* 0x0000000e58cf7c23 */ /* 0x100fe20008000817 */
[----:B--2---:R-:W-:Y:S01]  /*f6c0*/  @!P2 FMUL R35, R35, R35 ;  /* 0x000000232323a220 */ /* 0x004fe20000400000 */
[----:B------:R-:W-:Y:S01]  /*f6d0*/  FSETP.GEU.AND P2, PT, R44, -126, PT ;  /* 0xc2fc00002c00780b */ /* 0x000fe20003f4e000 */
[--C-:B------:R-:W-:Y:S01]  /*f6e0*/  FFMA R87, R89, UR14, -R23.reuse ;  /* 0x0000000e59577c23 */ /* 0x100fe20008000817 */
[--C-:B------:R-:W-:Y:S01]  /*f6f0*/  FFMA R88, R90, UR14, -R22.reuse ;  /* 0x0000000e5a587c23 */ /* 0x100fe20008000816 */
[--C-:B------:R-:W-:Y:S01]  /*f700*/  FFMA R89, R91, UR14, -R22.reuse ;  /* 0x0000000e5b597c23 */ /* 0x100fe20008000816 */
[--C-:B------:R-:W-:Y:S01]  /*f710*/  FFMA R90, R93, UR14, -R23.reuse ;  /* 0x0000000e5d5a7c23 */ /* 0x100fe20008000817 */
[----:B------:R-:W-:Y:S01]  /*f720*/  @!P3 FMUL R39, R39, 0.5 ;  /* 0x3f0000002727b820 */ /* 0x000fe20000400000 */
[--C-:B------:R-:W-:Y:S01]  /*f730*/  FFMA R91, R94, UR14, -R22.reuse ;  /* 0x0000000e5e5b7c23 */ /* 0x100fe20008000816 */
[--C-:B------:R-:W-:Y:S01]  /*f740*/  FFMA R94, R96, UR14, -R23.reuse ;  /* 0x0000000e605e7c23 */ /* 0x100fe20008000817 */
[--C-:B------:R-:W-:Y:S01]  /*f750*/  FFMA R96, R98, UR14, -R22.reuse ;  /* 0x0000000e62607c23 */ /* 0x100fe20008000816 */
[--C-:B------:R-:W-:Y:S01]  /*f760*/  FFMA R98, R103, UR14, -R22.reuse ;  /* 0x0000000e67627c23 */ /* 0x100fe20008000816 */
[--C-:B------:R-:W-:Y:S01]  /*f770*/  FFMA R103, R105, UR14, -R23.reuse ;  /* 0x0000000e69677c23 */ /* 0x100fe20008000817 */
[----:B------:R-:W2:Y:S01]  /*f780*/  MUFU.EX2 R39, R39 ;  /* 0x0000002700277308 */ /* 0x000ea20000000800 */
[----:B-1----:R-:W-:Y:S01]  /*f790*/  @!P6 FMUL R36, R36, R36 ;  /* 0x000000242424e220 */ /* 0x002fe20000400000 */
[----:B------:R-:W-:Y:S01]  /*f7a0*/  FSETP.GEU.AND P6, PT, R41, -126, PT ;  /* 0xc2fc00002900780b */ /* 0x000fe20003fce000 */
[----:B------:R-:W-:Y:S01]  /*f7b0*/  @!P2 FMUL R44, R44, 0.5 ;  /* 0x3f0000002c2ca820 */ /* 0x000fe20000400000 */
        /* <DEDUP_REMOVED lines=11> */
[----:B------:R-:W-:Y:S01]  /*f870*/  @!P6 FMUL R41, R41, 0.5 ;  /* 0x3f0000002929e820 */ /* 0x000fe20000400000 */
[--C-:B------:R-:W-:Y:S01]  /*f880*/  FFMA R120, R123, UR14, -R22.reuse ;  /* 0x0000000e7b787c23 */ /* 0x100fe20008000816 */
[----:B--2---:R-:W-:Y:S01]  /*f890*/  @!P3 FMUL R39, R39, R39 ;  /* 0x000000272727b220 */ /* 0x004fe20000400000 */
[----:B------:R-:W-:Y:S01]  /*f8a0*/  FSETP.GEU.AND P3, PT, R43, -126, PT ;  /* 0xc2fc00002b00780b */ /* 0x000fe20003f6e000 */
[--C-:B------:R-:W-:Y:S01]  /*f8b0*/  FFMA R123, R127, UR14, -R22.reuse ;  /* 0x0000000e7f7b7c23 */ /* 0x100fe20008000816 */
[--C-:B------:R-:W-:Y:S01]  /*f8c0*/  FFMA R129, R129, UR14, -R23.reuse ;  /* 0x0000000e81817c23 */ /* 0x100fe20008000817 */
[----:B------:R-:W2:Y:S01]  /*f8d0*/  MUFU.EX2 R41, R41 ;  /* 0x0000002900297308 */ /* 0x000ea20000000800 */
[----:B------:R-:W-:Y:S01]  /*f8e0*/  FFMA R130, R130, UR14, -R22 ;  /* 0x0000000e82827c23 */ /* 0x000fe20008000816 */
[----:B------:R-:W-:Y:S01]  /*f8f0*/  FFMA R128, R128, UR14, -R23 ;  /* 0x0000000e80807c23 */ /* 0x000fe20008000817 */
[----:B------:R-:W-:Y:S01]  /*f900*/  FFMA R200, R200, R13, R205 ;  /* 0x0000000dc8c87223 */ /* 0x000fe200000000cd */
[----:B------:R-:W-:Y:S01]  /*f910*/  FFMA R201, R201, R12, R202 ;  /* 0x0000000cc9c97223 */ /* 0x000fe200000000ca */
[----:B-1----:R-:W-:Y:S01]  /*f920*/  @!P2 FMUL R44, R44, R44 ;  /* 0x0000002c2c2ca220 */ /* 0x002fe20000400000 */
[----:B------:R-:W-:Y:S01]  /*f930*/  FSETP.GEU.AND P2, PT, R52, -126, PT ;  /* 0xc2fc00003400780b */ /* 0x000fe20003f4e000 */
[----:B------:R-:W-:Y:S01]  /*f940*/  FADD R29, R200, R29 ;  /* 0x0000001dc81d7221 */ /* 0x000fe20000000000 */
[----:B------:R-:W-:Y:S01]  /*f950*/  FADD R12, R201, R30 ;  /* 0x0000001ec90c7221 */ /* 0x000fe20000000000 */
[----:B------:R-:W-:Y:S01]  /*f960*/  FFMA R131, R131, UR14, -R22 ;  /* 0x0000000e83837c23 */ /* 0x000fe20008000816 */
[----:B------:R-:W-:Y:S01]  /*f970*/  @!P3 FMUL R43, R43, 0.5 ;  /* 0x3f0000002b2bb820 */ /* 0x000fe20000400000 */
[----:B------:R-:W-:Y:S01]  /*f980*/  FADD R204, R29, R204 ;  /* 0x000000cc1dcc7221 */ /* 0x000fe20000000000 */
[----:B------:R-:W-:Y:S01]  /*f990*/  FADD R31, R12, R31 ;  /* 0x0000001f0c1f7221 */ /* 0x000fe20000000000 */
[--C-:B------:R-:W-:Y:S01]  /*f9a0*/  FFMA R132, R132, UR14, -R23.reuse ;  /* 0x0000000e84847c23 */ /* 0x100fe20008000817 */
[----:B------:R-:W-:Y:S01]  /*f9b0*/  FFMA R133, R133, UR14, -R23 ;  /* 0x0000000e85857c23 */ /* 0x000fe20008000817 */
[----:B------:R-:W-:Y:S01]  /*f9c0*/  FADD R204, R204, R203 ;  /* 0x000000cbcccc7221 */ /* 0x000fe20000000000 */
[----:B------:R-:W1:Y:S01]  /*f9d0*/  MUFU.EX2 R43, R43 ;  /* 0x0000002b002b7308 */ /* 0x000e620000000800 */
[----:B------:R-:W-:-:S02]  /*f9e0*/  WARPGROUP.DEPBAR.LE gsb0, 0x0 ;  /* 0x00008000000079c5 */ /* 0x000fc40000010000 */
[----:B------:R-:W-:Y:S01]  /*f9f0*/  FFMA R26, R37, UR14, -R23 ;  /* 0x0000000e251a7c23 */ /* 0x000fe20008000817 */
[----:B------:R-:W-:Y:S01]  /*fa00*/  FFMA R37, R38, UR14, -R22 ;  /* 0x0000000e26257c23 */ /* 0x000fe20008000816 */
[----:B------:R-:W-:Y:S01]  /*fa10*/  IMAD.MOV.U32 R25, RZ, RZ, -0x7fffffe0 ;  /* 0x80000020ff197424 */ /* 0x000fe200078e00ff */
[----:B------:R-:W-:Y:S01]  /*fa20*/  IADD3 R24, R20, 0x40, RZ ;  /* 0x0000004014187810 */ /* 0x000fe20007ffe0ff */
[----:B--2---:R-:W-:Y:S01]  /*fa30*/  @!P6 FMUL R41, R41, R41 ;  /* 0x000000292929e220 */ /* 0x004fe20000400000 */
[----:B------:R-:W-:Y:S01]  /*fa40*/  FSETP.GEU.AND P4, PT, R26, -126, PT ;  /* 0xc2fc00001a00780b */ /* 0x000fe20003f8e000 */
[----:B------:R-:W-:Y:S01]  /*fa50*/  @!P2 FMUL R52, R52, 0.5 ;  /* 0x3f0000003434a820 */ /* 0x000fe20000400000 */
[----:B------:R-:W-:Y:S01]  /*fa60*/  FSETP.GEU.AND P5, PT, R37, -126, PT ;  /* 0xc2fc00002500780b */ /* 0x000fe20003fae000 */
[----:B------:R-:W-:Y:S01]  /*fa70*/  FADD R13, R204, R21 ;  /* 0x00000015cc0d7221 */ /* 0x000fe20000000000 */
[----:B------:R-:W-:Y:S01]  /*fa80*/  R2UR UR6, R24 ;  /* 0x00000000180672ca */ /* 0x000fe200000e0000 */
[----:B------:R-:W-:Y:S01]  /*fa90*/  FADD R28, R31, R28 ;  /* 0x0000001c1f1c7221 */ /* 0x000fe20000000000 */
[----:B------:R-:W-:Y:S01]  /*faa0*/  R2UR UR7, R25 ;  /* 0x00000000190772ca */ /* 0x000fe200000e0000 */
[----:B------:R-:W2:Y:S01]  /*fab0*/  MUFU.EX2 R52, R52 ;  /* 0x0000003400347308 */ /* 0x000ea20000000800 */
[----:B------:R-:W-:Y:S01]  /*fac0*/  F2FP.BF16.F32.PACK_AB R24, R32, R21 ;  /* 0x000000152018723e */ /* 0x000fe200000010ff */
[----:B-1----:R-:W-:Y:S01]  /*fad0*/  @!P3 FMUL R43, R43, R43 ;  /* 0x0000002b2b2bb220 */ /* 0x002fe20000400000 */
[----:B------:R-:W-:Y:S01]  /*fae0*/  F2FP.BF16.F32.PACK_AB R25, R34, R33 ;  /* 0x000000212219723e */ /* 0x000fe200000010ff */
[----:B------:R-:W-:Y:S01]  /*faf0*/  FADD R33, R28, R33 ;  /* 0x000000211c217221 */ /* 0x000fe20000000000 */
[----:B------:R-:W-:Y:S01]  /*fb00*/  FSETP.GEU.AND P6, PT, R46, -126, PT ;  /* 0xc2fc00002e00780b */ /* 0x000fe20003fce000 */
[----:B------:R-:W-:Y:S01]  /*fb10*/  @!P4 FMUL R26, R26, 0.5 ;  /* 0x3f0000001a1ac820 */ /* 0x000fe20000400000 */
[----:B------:R-:W-:Y:S01]  /*fb20*/  FSETP.GEU.AND P3, PT, R50, -126, PT ;  /* 0xc2fc00003200780b */ /* 0x000fe20003f6e000 */
[----:B------:R-:W-:Y:S01]  /*fb30*/  @!P5 FMUL R37, R37, 0.5 ;  /* 0x3f0000002525d820 */ /* 0x000fe20000400000 */
[----:B------:R-:W-:Y:S01]  /*fb40*/  FADD R34, R33, R34 ;  /* 0x0000002221227221 */ /* 0x000fe20000000000 */
[----:B------:R-:W1:Y:S01]  /*fb50*/  MUFU.EX2 R38, R26 ;  /* 0x0000001a00267308 */ /* 0x000e620000000800 */
[----:B------:R-:W-:Y:S01]  /*fb60*/  FFMA R33, R134, UR14, -R22 ;  /* 0x0000000e86217c23 */ /* 0x000fe20008000816 */
[----:B------:R-:W-:Y:S01]  /*fb70*/  FADD R32, R13, R32 ;  /* 0x000000200d207221 */ /* 0x000fe20000000000 */
[----:B------:R-:W-:Y:S01]  /*fb80*/  IMAD.MOV.U32 R13, RZ, RZ, -0x7fffffe0 ;  /* 0x80000020ff0d7424 */ /* 0x000fe200078e00ff */
[----:B------:R-:W-:Y:S01]  /*fb90*/  IADD3 R12, R20, 0x340, RZ ;  /* 0x00000340140c7810 */ /* 0x000fe20007ffe0ff */
[--C-:B------:R-:W-:Y:S01]  /*fba0*/  FFMA R136, R136, UR14, -R23.reuse ;  /* 0x0000000e88887c23 */ /* 0x100fe20008000817 */
[--C-:B------:R-:W-:Y:S01]  /*fbb0*/  FFMA R142, R142, UR14, -R22.reuse ;  /* 0x0000000e8e8e7c23 */ /* 0x100fe20008000816 */
[----:B--2---:R-:W-:Y:S01]  /*fbc0*/  @!P2 FMUL R52, R52, R52 ;  /* 0x000000343434a220 */ /* 0x004fe20000400000 */
[----:B------:R-:W2:Y:S01]  /*fbd0*/  MUFU.EX2 R37, R37 ;  /* 0x0000002500257308 */ /* 0x000ea20000000800 */
[----:B------:R-:W-:Y:S01]  /*fbe0*/  @!P6 FMUL R46, R46, 0.5 ;  /* 0x3f0000002e2ee820 */ /* 0x000fe20000400000 */
[----:B------:R-:W-:Y:S01]  /*fbf0*/  @!P3 FMUL R50, R50, 0.5 ;  /* 0x3f0000003232b820 */ /* 0x000fe20000400000 */
[--C-:B------:R-:W-:Y:S01]  /*fc00*/  FFMA R143, R143, UR14, -R22.reuse ;  /* 0x0000000e8f8f7c23 */ /* 0x100fe20008000816 */
[--C-:B------:R-:W-:Y:S01]  /*fc10*/  FFMA R145, R145, UR14, -R23.reuse ;  /* 0x0000000e91917c23 */ /* 0x100fe20008000817 */
[--C-:B------:R-:W-:Y:S01]  /*fc20*/  FFMA R146, R146, UR14, -R22.reuse ;  /* 0x0000000e92927c23 */ /* 0x100fe20008000816 */
[--C-:B------:R-:W-:Y:S01]  /*fc30*/  FFMA R144, R144, UR14, -R23.reuse ;  /* 0x0000000e90907c23 */ /* 0x100fe20008000817 */
[--C-:B------:R-:W-:Y:S01]  /*fc40*/  FFMA R147, R147, UR14, -R22.reuse ;  /* 0x0000000e93937c23 */ /* 0x100fe20008000816 */
[----:B------:R-:W3:Y:S01]  /*fc50*/  MUFU.EX2 R46, R46 ;  /* 0x0000002e002e7308 */ /* 0x000ee20000000800 */
[----:B-1----:R-:W-:Y:S01]  /*fc60*/  @!P4 FMUL R38, R38, R38 ;  /* 0x000000262626c220 */ /* 0x002fe20000400000 */
[----:B------:R-:W-:Y:S01]  /*fc70*/  FSETP.GEU.AND P4, PT, R42, -126, PT ;  /* 0xc2fc00002a00780b */ /* 0x000fe20003f8e000 */
[----:B------:R-:W-:Y:S01]  /*fc80*/  FFMA R148, R148, UR14, -R23 ;  /* 0x0000000e94947c23 */ /* 0x000fe20008000817 */
[--C-:B------:R-:W-:Y:S01]  /*fc90*/  FFMA R150, R150, UR14, -R22.reuse ;  /* 0x0000000e96967c23 */ /* 0x100fe20008000816 */
[----:B------:R-:W-:Y:S01]  /*fca0*/  FFMA R151, R151, UR14, -R22 ;  /* 0x0000000e97977c23 */ /* 0x000fe20008000816 */
[----:B------:R-:W-:Y:S01]  /*fcb0*/  F2FP.BF16.F32.PACK_AB R26, R38, R35 ;  /* 0x00000023261a723e */ /* 0x000fe200000010ff */
[----:B------:R-:W-:Y:S01]  /*fcc0*/  FADD R35, R32, R35 ;  /* 0x0000002320237221 */ /* 0x000fe20000000000 */
[----:B------:R-:W1:Y:S01]  /*fcd0*/  MUFU.EX2 R50, R50 ;  /* 0x0000003200327308 */ /* 0x000e620000000800 */
[----:B--2---:R-:W-:Y:S01]  /*fce0*/  @!P5 FMUL R37, R37, R37 ;  /* 0x000000252525d220 */ /* 0x004fe20000400000 */
[----:B------:R-:W-:Y:S01]  /*fcf0*/  FSETP.GEU.AND P5, PT, R40, -126, PT ;  /* 0xc2fc00002800780b */ /* 0x000fe20003fae000 */
[----:B------:R-:W-:Y:S01]  /*fd00*/  FADD R38, R35, R38 ;  /* 0x0000002623267221 */ /* 0x000fe20000000000 */
[----:B------:R-:W-:Y:S01]  /*fd10*/  FFMA R35, R138, UR14, -R22 ;  /* 0x0000000e8a237c23 */ /* 0x000fe20008000816 */
[----:B------:R-:W-:-:S02]  /*fd20*/  IADD3 R6, R6, 0x1, RZ ;  /* 0x0000000106067810 */ /* 0x000fc40007ffe0ff */
[----:B------:R-:W-:Y:S01]  /*fd30*/  F2FP.BF16.F32.PACK_AB R27, R36, R37 ;  /* 0x00000025241b723e */ /* 0x000fe200000010ff */
[----:B------:R-:W-:Y:S01]  /*fd40*/  @!P4 FMUL R42, R42, 0.5 ;  /* 0x3f0000002a2ac820 */ /* 0x000fe20000400000 */
[----:B---3--:R-:W-:Y:S01]  /*fd50*/  @!P6 FMUL R46, R46, R46 ;  /* 0x0000002e2e2ee220 */ /* 0x008fe20000400000 */
[----:B------:R-:W-:Y:S01]  /*fd60*/  FSETP.GEU.AND P6, PT, R49, -126, PT ;  /* 0xc2fc00003100780b */ /* 0x000fe20003fce000 */
[----:B------:R-:W-:Y:S01]  /*fd70*/  WARPGROUP.ARRIVE ;  /* 0x00000000000079c5 */ /* 0x000fe20000000000 */
[----:B------:R-:W-:Y:S01]  /*fd80*/  FADD R37, R34, R37 ;  /* 0x0000002522257221 */ /* 0x000fe20000000000 */
[----:B------:R-:W-:Y:S01]  /*fd90*/  FFMA R34, R135, UR14, -R22 ;  /* 0x0000000e87227c23 */ /* 0x000fe20008000816 */
[----:B------:R-:W2:Y:S01]  /*fda0*/  MUFU.EX2 R42, R42 ;  /* 0x0000002a002a7308 */ /* 0x000ea20000000800 */
[----:B------:R-:W-:Y:S01]  /*fdb0*/  @!P5 FMUL R40, R40, 0.5 ;  /* 0x3f0000002828d820 */ /* 0x000fe20000400000 */
[----:B------:R-:W-:Y:S01]  /*fdc0*/  FADD R36, R37, R36 ;  /* 0x0000002425247221 */ /* 0x000fe20000000000 */
[----:B------:R-:W-:Y:S01]  /*fdd0*/  HGMMA.64x96x16.F32.BF16 R152, R24, gdesc[UR4].tnspB, R152, gsb0 ;  /* 0x4160000418987df0 */ /* 0x000fe20008001898 */
[----:B-1----:R-:W-:Y:S01]  /*fde0*/  @!P3 FMUL R50, R50, R50 ;  /* 0x000000323232b220 */ /* 0x002fe20000400000 */
[----:B------:R-:W-:Y:S01]  /*fdf0*/  FSETP.GEU.AND P3, PT, R55, -126, PT ;  /* 0xc2fc00003700780b */ /* 0x000fe20003f6e000 */
[----:B------:R-:W-:-:S02]  /*fe00*/  FFMA R37, R140, UR14, -R23 ;  /* 0x0000000e8c257c23 */ /* 0x000fc40008000817 */
[----:B------:R-:W1:Y:S01]  /*fe10*/  MUFU.EX2 R40, R40 ;  /* 0x0000002800287308 */ /* 0x000e620000000800 */
[----:B------:R-:W-:-:S07]  /*fe20*/  @!P6 FMUL R49, R49, 0.5 ;  /* 0x3f0000003131e820 */ /* 0x000fce0000400000 */
[----:B------:R-:W3:Y:S01]  /*fe30*/  MUFU.EX2 R49, R49 ;  /* 0x0000003100317308 */ /* 0x000ee20000000800 */
[----:B--2---:R-:W-:Y:S01]  /*fe40*/  @!P4 FMUL R42, R42, R42 ;  /* 0x0000002a2a2ac220 */ /* 0x004fe20000400000 */
[----:B------:R-:W-:Y:S01]  /*fe50*/  FSETP.GEU.AND P4, PT, R47, -126, PT ;  /* 0xc2fc00002f00780b */ /* 0x000fe20003f8e000 */
[----:B------:R-:W-:Y:S01]  /*fe60*/  @!P3 FMUL R55, R55, 0.5 ;  /* 0x3f0000003737b820 */ /* 0x000fe20000400000 */
[----:B-1----:R-:W-:Y:S01]  /*fe70*/  @!P5 FMUL R40, R40, R40 ;  /* 0x000000282828d220 */ /* 0x002fe20000400000 */
[----:B------:R-:W-:-:S04]  /*fe80*/  FSETP.GEU.AND P5, PT, R45, -126, PT ;  /* 0xc2fc00002d00780b */ /* 0x000fc80003fae000 */
[----:B------:R-:W1:Y:S06]  /*fe90*/  MUFU.EX2 R55, R55 ;  /* 0x0000003700377308 */ /* 0x000e6c0000000800 */
[----:B------:R-:W-:Y:S01]  /*fea0*/  @!P4 FMUL R47, R47, 0.5 ;  /* 0x3f0000002f2fc820 */ /* 0x000fe20000400000 */
[----:B---3--:R-:W-:Y:S01]  /*feb0*/  @!P6 FMUL R49, R49, R49 ;  /* 0x000000313131e220 */ /* 0x008fe20000400000 */
[----:B------:R-:W-:-:S04]  /*fec0*/  FSETP.GEU.AND P6, PT, R53, -126, PT ;  /* 0xc2fc00003500780b */ /* 0x000fc80003fce000 */
[----:B------:R-:W2:Y:S01]  /*fed0*/  MUFU.EX2 R47, R47 ;  /* 0x0000002f002f7308 */ /* 0x000ea20000000800 */
[----:B------:R-:W-:Y:S01]  /*fee0*/  @!P5 FMUL R45, R45, 0.5 ;  /* 0x3f0000002d2dd820 */ /* 0x000fe20000400000 */
[----:B-1----:R-:W-:-:S06]  /*fef0*/  @!P3 FMUL R55, R55, R55 ;  /* 0x000000373737b220 */ /* 0x002fcc0000400000 */
[----:B------:R-:W1:Y:S01]  /*ff00*/  MUFU.EX2 R45, R45 ;  /* 0x0000002d002d7308 */ /* 0x000e620000000800 */
[----:B------:R-:W-:Y:S01]  /*ff10*/  FSETP.GEU.AND P3, PT, R59, -126, PT ;  /* 0xc2fc00003b00780b */ /* 0x000fe20003f6e000 */
[----:B------:R-:W-:-:S06]  /*ff20*/  @!P6 FMUL R53, R53, 0.5 ;  /* 0x3f0000003535e820 */ /* 0x000fcc0000400000 */
[----:B------:R-:W3:Y:S01]  /*ff30*/  MUFU.EX2 R53, R53 ;  /* 0x0000003500357308 */ /* 0x000ee20000000800 */
[----:B--2---:R-:W-:Y:S01]  /*ff40*/  @!P4 FMUL R47, R47, R47 ;  /* 0x0000002f2f2fc220 */ /* 0x004fe20000400000 */
[----:B------:R-:W-:-:S04]  /*ff50*/  FSETP.GEU.AND P4, PT, R51, -126, PT ;  /* 0xc2fc00003300780b */ /* 0x000fc80003f8e000 */
[----:B------:R-:W-:Y:S01]  /*ff60*/  @!P3 FMUL R59, R59, 0.5 ;  /* 0x3f0000003b3bb820 */ /* 0x000fe20000400000 */
[----:B-1----:R-:W-:Y:S01]  /*ff70*/  @!P5 FMUL R45, R45, R45 ;  /* 0x0000002d2d2dd220 */ /* 0x002fe20000400000 */
[----:B------:R-:W-:-:S04]  /*ff80*/  FSETP.GEU.AND P5, PT, R48, -126, PT ;  /* 0xc2fc00003000780b */ /* 0x000fc80003fae000 */
[----:B------:R-:W1:Y:S03]  /*ff90*/  MUFU.EX2 R59, R59 ;  /* 0x0000003b003b7308 */ /* 0x000e660000000800 */
[----:B------:R-:W-:Y:S01]  /*ffa0*/  @!P4 FMUL R51, R51, 0.5 ;  /* 0x3f0000003333c820 */ /* 0x000fe20000400000 */
[----:B---3--:R-:W-:Y:S01]  /*ffb0*/  @!P6 FMUL R53, R53, R53 ;  /* 0x000000353535e220 */ /* 0x008fe20000400000 */
[----:B------:R-:W-:-:S04]  /*ffc0*/  FSETP.GEU.AND P6, PT, R57, -126, PT ;  /* 0xc2fc00003900780b */ /* 0x000fc80003fce000 */
[----:B------:R-:W2:Y:S01]  /*ffd0*/  MUFU.EX2 R51, R51 ;  /* 0x0000003300337308 */ /* 0x000ea20000000800 */
[----:B------:R-:W-:-:S07]  /*ffe0*/  @!P5 FMUL R48, R48, 0.5 ;  /* 0x3f0000003030d820 */ /* 0x000fce0000400000 */
[----:B------:R-:W3:Y:S01]  /*fff0*/  MUFU.EX2 R48, R48 ;  /* 0x0000003000307308 */ /* 0x000ee20000000800 */
[----:B-1----:R-:W-:Y:S01]  /*10000*/  @!P3 FMUL R59, R59, R59 ;  /* 0x0000003b3b3bb220 */ /* 0x002fe20000400000 */
[----:B------:R-:W-:-:S06]  /*10010*/  @!P6 FMUL R57, R57, 0.5 ;  /* 0x3f0000003939e820 */ /* 0x000fcc0000400000 */
[----:B------:R-:W1:Y:S01]  /*10020*/  MUFU.EX2 R57, R57 ;  /* 0x0000003900397308 */ /* 0x000e620000000800 */
[----:B--2---:R-:W-:Y:S01]  /*10030*/  @!P4 FMUL R51, R51, R51 ;  /* 0x000000333333c220 */ /* 0x004fe20000400000 */
[----:B------:R-:W-:Y:S01]  /*10040*/  FSETP.GEU.AND P4, PT, R58, -126, PT ;  /* 0xc2fc00003a00780b */ /* 0x000fe20003f8e000 */
[----:B---3--:R-:W-:Y:S01]  /*10050*/  @!P5 FMUL R48, R48, R48 ;  /* 0x000000303030d220 */ /* 0x008fe20000400000 */
[----:B------:R-:W-:-:S11]  /*10060*/  FSETP.GEU.AND P5, PT, R54, -126, PT ;  /* 0xc2fc00003600780b */ /* 0x000fd60003fae000 */
[----:B------:R-:W-:Y:S01]  /*10070*/  @!P4 FMUL R58, R58, 0.5 ;  /* 0x3f0000003a3ac820 */ /* 0x000fe20000400000 */
[----:B-1----:R-:W-:Y:S01]  /*10080*/  @!P6 FMUL R57, R57, R57 ;  /* 0x000000393939e220 */ /* 0x002fe20000400000 */
[----:B------:R-:W-:-:S04]  /*10090*/  FSETP.GEU.AND P6, PT, R61, -126, PT ;  /* 0xc2fc00003d00780b */ /* 0x000fc80003fce000 */
[----:B------:R-:W1:Y:S01]  /*100a0*/  MUFU.EX2 R58, R58 ;  /* 0x0000003a003a7308 */ /* 0x000e620000000800 */
[----:B------:R-:W-:Y:S02]  /*100b0*/  WARPGROUP.DEPBAR.LE gsb0, 0x0 ;  /* 0x00008000000079c5 */ /* 0x000fe40000010000 */
[----:B------:R-:W-:Y:S01]  /*100c0*/  IADD3 R24, R20, 0x80, RZ ;  /* 0x0000008014187810 */ /* 0x000fe20007ffe0ff */
[----:B------:R-:W-:Y:S01]  /*100d0*/  @!P5 FMUL R54, R54, 0.5 ;  /* 0x3f0000003636d820 */ /* 0x000fe20000400000 */
[----:B------:R-:W-:Y:S02]  /*100e0*/  MOV R25, 0x80000020 ;  /* 0x8000002000197802 */ /* 0x000fe40000000f00 */
[----:B------:R-:W-:Y:S02]  /*100f0*/  R2UR UR6, R24 ;  /* 0x00000000180672ca */ /* 0x000fe400000e0000 */
[----:B------:R-:W-:Y:S01]  /*10100*/  R2UR UR7, R25 ;  /* 0x00000000190772ca */ /* 0x000fe200000e0000 */
[----:B------:R-:W2:Y:S01]  /*10110*/  MUFU.EX2 R54, R54 ;  /* 0x0000003600367308 */ /* 0x000ea20000000800 */
[----:B------:R-:W-:Y:S01]  /*10120*/  F2FP.BF16.F32.PACK_AB R24, R40, R39 ;  /* 0x000000272818723e */ /* 0x000fe200000010ff */
[----:B------:R-:W-:Y:S01]  /*10130*/  @!P6 FMUL R61, R61, 0.5 ;  /* 0x3f0000003d3de820 */ /* 0x000fe20000400000 */
[----:B------:R-:W-:Y:S01]  /*10140*/  F2FP.BF16.F32.PACK_AB R25, R42, R41 ;  /* 0x000000292a19723e */ /* 0x000fe200000010ff */
[----:B------:R-:W-:Y:S01]  /*10150*/  FADD R39, R38, R39 ;  /* 0x0000002726277221 */ /* 0x000fe20000000000 */
[----:B------:R-:W-:Y:S01]  /*10160*/  F2FP.BF16.F32.PACK_AB R26, R43, R44 ;  /* 0x0000002c2b1a723e */ /* 0x000fe200000010ff */
[----:B-1----:R-:W-:Y:S01]  /*10170*/  @!P4 FMUL R58, R58, R58 ;  /* 0x0000003a3a3ac220 */ /* 0x002fe20000400000 */
[----:B------:R-:W-:Y:S01]  /*10180*/  F2FP.BF16.F32.PACK_AB R27, R46, R45 ;  /* 0x0000002d2e1b723e */ /* 0x000fe200000010ff */
[----:B------:R-:W1:Y:S01]  /*10190*/  MUFU.EX2 R61, R61 ;  /* 0x0000003d003d7308 */ /* 0x000e620000000800 */
[----:B------:R-:W-:Y:S01]  /*101a0*/  FSETP.GEU.AND P4, PT, R63, -126, PT ;  /* 0xc2fc00003f00780b */ /* 0x000fe20003f8e000 */
[----:B------:R-:W-:Y:S01]  /*101b0*/  FADD R41, R36, R41 ;  /* 0x0000002924297221 */ /* 0x000fe20000000000 */
[----:B------:R-:W-:Y:S01]  /*101c0*/  WARPGROUP.ARRIVE ;  /* 0x00000000000079c5 */ /* 0x000fe20000000000 */
[----:B------:R-:W-:Y:S01]  /*101d0*/  FFMA R36, R139, UR14, -R22 ;  /* 0x0000000e8b247c23 */ /* 0x000fe20008000816 */
[----:B------:R-:W-:Y:S01]  /*101e0*/  FFMA R38, R141, UR14, -R23 ;  /* 0x0000000e8d267c23 */ /* 0x000fe20008000817 */
[----:B------:R-:W-:Y:S01]  /*101f0*/  FADD R39, R39, R40 ;  /* 0x0000002827277221 */ /* 0x000fe20000000000 */
[----:B------:R-:W-:-:S02]  /*10200*/  FADD R42, R41, R42 ;  /* 0x0000002a292a7221 */ /* 0x000fc40000000000 */
[----:B------:R-:W-:Y:S01]  /*10210*/  HGMMA.64x96x16.F32.BF16 R152, R24, gdesc[UR4].tnspB, R152, gsb0 ;  /* 0x4160000418987df0 */ /* 0x000fe20008001898 */
[----:B--2---:R-:W-:Y:S01]  /*10220*/  @!P5 FMUL R54, R54, R54 ;  /* 0x000000363636d220 */ /* 0x004fe20000400000 */
[----:B------:R-:W-:Y:S01]  /*10230*/  FSETP.GEU.AND P5, PT, R56, -126, PT ;  /* 0xc2fc00003800780b */ /* 0x000fe20003fae000 */
[----:B------:R-:W-:Y:S01]  /*10240*/  FADD R44, R39, R44 ;  /* 0x0000002c272c7221 */ /* 0x000fe20000000000 */
[----:B------:R-:W-:Y:S01]  /*10250*/  FADD R45, R42, R45 ;  /* 0x0000002d2a2d7221 */ /* 0x000fe20000000000 */
[----:B------:R-:W-:Y:S02]  /*10260*/  @!P4 FMUL R63, R63, 0.5 ;  /* 0x3f0000003f3fc820 */ /* 0x000fe40000400000 */
[----:B------:R-:W-:Y:S01]  /*10270*/  FADD R44, R44, R43 ;  /* 0x0000002b2c2c7221 */ /* 0x000fe20000000000 */
[----:B-1----:R-:W-:Y:S01]  /*10280*/  @!P6 FMUL R61, R61, R61 ;  /* 0x0000003d3d3de220 */ /* 0x002fe20000400000 */
[----:B------:R-:W-:Y:S01]  /*10290*/  FSETP.GEU.AND P6, PT, R65, -126, PT ;  /* 0xc2fc00004100780b */ /* 0x000fe20003fce000 */
[----:B------:R-:W-:Y:S01]  /*102a0*/  FADD R46, R45, R46 ;  /* 0x0000002e2d2e7221 */ /* 0x000fe20000000000 */
[----:B------:R-:W1:Y:S04]  /*102b0*/  MUFU.EX2 R63, R63 ;  /* 0x0000003f003f7308 */ /* 0x000e680000000800 */
[----:B------:R-:W-:-:S06]  /*102c0*/  @!P5 FMUL R56, R56, 0.5 ;  /* 0x3f0000003838d820 */ /* 0x000fcc0000400000 */
[----:B------:R-:W2:Y:S01]  /*102d0*/  MUFU.EX2 R56, R56 ;  /* 0x0000003800387308 */ /* 0x000ea20000000800 */
[----:B------:R-:W-:Y:S01]  /*102e0*/  @!P6 FMUL R65, R65, 0.5 ;  /* 0x3f0000004141e820 */ /* 0x000fe20000400000 */
[----:B-1----:R-:W-:-:S06]  /*102f0*/  @!P4 FMUL R63, R63, R63 ;  /* 0x0000003f3f3fc220 */ /* 0x002fcc0000400000 */
[----:B------:R-:W1:Y:S01]  /*10300*/  MUFU.EX2 R65, R65 ;  /* 0x0000004100417308 */ /* 0x000e620000000800 */
[----:B--2---:R-:W-:Y:S01]  /*10310*/  @!P5 FMUL R56, R56, R56 ;  /* 0x000000383838d220 */ /* 0x004fe20000400000 */
        /* <DEDUP_REMOVED lines=9> */
[----:B------:R-:W-:Y:S01]  /*103b0*/  IMAD.MOV.U32 R25, RZ, RZ, -0x7fffffe0 ;  /* 0x80000020ff197424 */ /* 0x000fe200078e00ff */
[----:B------:R-:W-:Y:S02]  /*103c0*/  IADD3 R24, R20, 0xc0, RZ ;  /* 0x000000c014187810 */ /* 0x000fe40007ffe0ff */
[----:B------:R-:W-:Y:S02]  /*103d0*/  F2FP.BF16.F32.PACK_AB R26, R51, R52 ;  /* 0x00000034331a723e */ /* 0x000fe400000010ff */
[----:B------:R-:W-:Y:S02]  /*103e0*/  R2UR UR6, R24 ;  /* 0x00000000180672ca */ /* 0x000fe400000e0000 */
[----:B------:R-:W-:Y:S01]  /*103f0*/  R2UR UR7, R25 ;  /* 0x00000000190772ca */ /* 0x000fe200000e0000 */
[----:B-1----:R-:W-:Y:S01]  /*10400*/  @!P6 FMUL R73, R73, R73 ;  /* 0x000000494949e220 */ /* 0x002fe20000400000 */
[----:B------:R-:W-:Y:S01]  /*10410*/  F2FP.BF16.F32.PACK_AB R24, R48, R47 ;  /* 0x0000002f3018723e */ /* 0x000fe200000010ff */
[----:B------:R-:W-:Y:S01]  /*10420*/  FADD R47, R44, R47 ;  /* 0x0000002f2c2f7221 */ /* 0x000fe20000000000 */
        /* <DEDUP_REMOVED lines=11> */
[----:B------:R-:W-:-:S04]  /*104e0*/  FADD R54, R54, R53 ;  /* 0x0000003536367221 */ /* 0x000fc80000000000 */
        /* <DEDUP_REMOVED lines=11> */
[----:B------:R-:W-:Y:S01]  /*105a0*/  FSETP.GEU.AND P6, PT, R87, -126, PT ;  /* 0xc2fc00005700780b */ /* 0x000fe20003fce000 */
[----:B------:R-:W-:Y:S02]  /*105b0*/  WARPGROUP.DEPBAR.LE gsb0, 0x0 ;  /* 0x00008000000079c5 */ /* 0x000fe40000010000 */
[----:B------:R-:W-:Y:S01]  /*105c0*/  FFMA R26, R60, UR14, -R23 ;  /* 0x0000000e3c1a7c23 */ /* 0x000fe20008000817 */
[----:B------:R-:W-:Y:S01]  /*105d0*/  FFMA R60, R62, UR14, -R22 ;  /* 0x0000000e3e3c7c23 */ /* 0x000fe20008000816 */
[----:B------:R-:W-:Y:S02]  /*105e0*/  IADD3 R24, R20, 0x100, RZ ;  /* 0x0000010014187810 */ /* 0x000fe40007ffe0ff */
[----:B------:R-:W-:-:S06]  /*105f0*/  MOV R25, 0x80000020 ;  /* 0x8000002000197802 */ /* 0x000fcc0000000f00 */
[----:B------:R-:W-:Y:S01]  /*10600*/  @!P6 FMUL R87, R87, 0.5 ;  /* 0x3f0000005757e820 */ /* 0x000fe20000400000 */
[----:B------:R-:W-:Y:S02]  /*10610*/  FSETP.GEU.AND P5, PT, R60, -126, PT ;  /* 0xc2fc00003c00780b */ /* 0x000fe40003fae000 */
[----:B------:R-:W-:Y:S02]  /*10620*/  FSETP.GEU.AND P2, PT, R26, -126, PT ;  /* 0xc2fc00001a00780b */ /* 0x000fe40003f4e000 */
[----:B------:R-:W-:Y:S01]  /*10630*/  R2UR UR6, R24 ;  /* 0x00000000180672ca */ /* 0x000fe200000e0000 */
[----:B------:R-:W1:Y:S01]  /*10640*/  MUFU.EX2 R87, R87 ;  /* 0x0000005700577308 */ /* 0x000e620000000800 */
[----:B------:R-:W-:Y:S02]  /*10650*/  R2UR UR7, R25 ;  /* 0x00000000190772ca */ /* 0x000fe400000e0000 */
[----:B------:R-:W-:Y:S01]  /*10660*/  F2FP.BF16.F32.PACK_AB R24, R56, R55 ;  /* 0x000000373818723e */ /* 0x000fe200000010ff */
[----:B------:R-:W-:Y:S01]  /*10670*/  FADD R55, R52, R55 ;  /* 0x0000003734377221 */ /* 0x000fe20000000000 */
[----:B------:R-:W-:Y:S01]  /*10680*/  F2FP.BF16.F32.PACK_AB R25, R58, R57 ;  /* 0x000000393a19723e */ /* 0x000fe200000010ff */
[----:B------:R-:W-:-:S02]  /*10690*/  FADD R57, R54, R57 ;  /* 0x0000003936397221 */ /* 0x000fc40000000000 */
[----:B------:R-:W-:Y:S01]  /*106a0*/  @!P5 FMUL R60, R60, 0.5 ;  /* 0x3f0000003c3cd820 */ /* 0x000fe20000400000 */
[----:B------:R-:W-:Y:S01]  /*106b0*/  FADD R55, R55, R56 ;  /* 0x0000003837377221 */ /* 0x000fe20000000000 */
[----:B------:R-:W-:Y:S01]  /*106c0*/  @!P2 FMUL R26, R26, 0.5 ;  /* 0x3f0000001a1aa820 */ /* 0x000fe20000400000 */
[----:B------:R-:W-:-:S03]  /*106d0*/  FADD R57, R57, R58 ;  /* 0x0000003a39397221 */ /* 0x000fc60000000000 */
[----:B------:R-:W2:Y:S01]  /*106e0*/  MUFU.EX2 R62, R26 ;  /* 0x0000001a003e7308 */ /* 0x000ea20000000800 */
[----:B-1----:R-:W-:Y:S01]  /*106f0*/  @!P6 FMUL R87, R87, R87 ;  /* 0x000000575757e220 */ /* 0x002fe20000400000 */
[----:B------:R-:W-:-:S06]  /*10700*/  FSETP.GEU.AND P6, PT, R91, -126, PT ;  /* 0xc2fc00005b00780b */ /* 0x000fcc0003fce000 */
[----:B------:R-:W1:Y:S01]  /*10710*/  MUFU.EX2 R60, R60 ;  /* 0x0000003c003c7308 */ /* 0x000e620000000800 */
[----:B--2---:R-:W-:-:S06]  /*10720*/  @!P2 FMUL R62, R62, R62 ;  /* 0x0000003e3e3ea220 */ /* 0x004fcc0000400000 */
[----:B------:R-:W-:Y:S01]  /*10730*/  @!P6 FMUL R91, R91, 0.5 ;  /* 0x3f0000005b5be820 */ /* 0x000fe20000400000 */
[----:B------:R-:W-:Y:S01]  /*10740*/  F2FP.BF16.F32.PACK_AB R26, R59, R62 ;  /* 0x0000003e3b1a723e */ /* 0x000fe200000010ff */
[----:B------:R-:W-:-:S04]  /*10750*/  FADD R62, R55, R62 ;  /* 0x0000003e373e7221 */ /* 0x000fc80000000000 */
[----:B------:R-:W2:Y:S01]  /*10760*/  MUFU.EX2 R91, R91 ;  /* 0x0000005b005b7308 */ /* 0x000ea20000000800 */
[----:B-1----:R-:W-:Y:S01]  /*10770*/  @!P5 FMUL R60, R60, R60 ;  /* 0x0000003c3c3cd220 */ /* 0x002fe20000400000 */
[----:B------:R-:W-:Y:S01]  /*10780*/  FSETP.GEU.AND P5, PT, R64, -126, PT ;  /* 0xc2fc00004000780b */ /* 0x000fe20003fae000 */
[----:B------:R-:W-:-:S03]  /*10790*/  FADD R62, R62, R59 ;  /* 0x0000003b3e3e7221 */ /* 0x000fc60000000000 */
[----:B------:R-:W-:Y:S01]  /*107a0*/  F2FP.BF16.F32.PACK_AB R27, R61, R60 ;  /* 0x0000003c3d1b723e */ /* 0x000fe200000010ff */
[----:B------:R-:W-:-:S03]  /*107b0*/  FADD R60, R57, R60 ;  /* 0x0000003c393c7221 */ /* 0x000fc60000000000 */
[----:B------:R-:W-:Y:S01]  /*107c0*/  WARPGROUP.ARRIVE ;  /* 0x00000000000079c5 */ /* 0x000fe20000000000 */
[----:B------:R-:W-:-:S04]  /*107d0*/  FADD R60, R60, R61 ;  /* 0x0000003d3c3c7221 */ /* 0x000fc80000000000 */
[----:B------:R-:W-:Y:S01]  /*107e0*/  @!P5 FMUL R64, R64, 0.5 ;  /* 0x3f0000004040d820 */ /* 0x000fe20000400000 */
[----:B------:R-:W-:Y:S01]  /*107f0*/  HGMMA.64x96x16.F32.BF16 R152, R24, gdesc[UR4].tnspB, R152, gsb0 ;  /* 0x4160000418987df0 */ /* 0x000fe20008001898 */
[----:B--2---:R-:W-:-:S04]  /*10800*/  @!P6 FMUL R91, R91, R91 ;  /* 0x0000005b5b5be220 */ /* 0x004fc80000400000 */
[----:B------:R-:W1:Y:S02]  /*10810*/  MUFU.EX2 R64, R64 ;  /* 0x0000004000407308 */ /* 0x000e640000000800 */
[----:B-1----:R-:W-:Y:S01]  /*10820*/  @!P5 FMUL R64, R64, R64 ;  /* 0x000000404040d220 */ /* 0x002fe20000400000 */
[----:B------:R-:W-:Y:S02]  /*10830*/  WARPGROUP.DEPBAR.LE gsb0, 0x0 ;  /* 0x00008000000079c5 */ /* 0x000fe40000010000 */
[--C-:B------:R-:W-:Y:S01]  /*10840*/  FFMA R24, R67, UR14, -R22.reuse ;  /* 0x0000000e43187c23 */ /* 0x100fe20008000816 */
[--C-:B------:R-:W-:Y:S01]  /*10850*/  FFMA R26, R69, UR14, -R23.reuse ;  /* 0x0000000e451a7c23 */ /* 0x100fe20008000817 */
[----:B------:R-:W-:Y:S01]  /*10860*/  FFMA R67, R68, UR14, -R23 ;  /* 0x0000000e44437c23 */ /* 0x000fe20008000817 */
[----:B------:R-:W-:Y:S01]  /*10870*/  FFMA R69, R70, UR14, -R22 ;  /* 0x0000000e46457c23 */ /* 0x000fe20008000816 */
[----:B------:R-:W-:Y:S01]  /*10880*/  IMAD.MOV.U32 R25, RZ, RZ, -0x7fffffe0 ;  /* 0x80000020ff197424 */ /* 0x000fe200078e00ff */
[----:B------:R-:W-:-:S02]  /*10890*/  FSETP.GEU.AND P3, PT, R24, -126, PT ;  /* 0xc2fc00001800780b */ /* 0x000fc40003f6e000 */
[----:B------:R-:W-:Y:S02]  /*108a0*/  FSETP.GEU.AND P2, PT, R67, -126, PT ;  /* 0xc2fc00004300780b */ /* 0x000fe40003f4e000 */
[----:B------:R-:W-:Y:S02]  /*108b0*/  FSETP.GEU.AND P5, PT, R69, -126, PT ;  /* 0xc2fc00004500780b */ /* 0x000fe40003fae000 */
[----:B------:R-:W-:Y:S02]  /*108c0*/  FSETP.GEU.AND P4, PT, R26, -126, PT ;  /* 0xc2fc00001a00780b */ /* 0x000fe40003f8e000 */
[----:B------:R-:W-:-:S05]  /*108d0*/  R2UR UR7, R25 ;  /* 0x00000000190772ca */ /* 0x000fca00000e0000 */
[----:B------:R-:W-:Y:S02]  /*108e0*/  @!P3 FMUL R24, R24, 0.5 ;  /* 0x3f0000001818b820 */ /* 0x000fe40000400000 */
[----:B------:R-:W-:Y:S02]  /*108f0*/  @!P2 FMUL R67, R67, 0.5 ;  /* 0x3f0000004343a820 */ /* 0x000fe40000400000 */
[----:B------:R-:W-:Y:S01]  /*10900*/  @!P5 FMUL R69, R69, 0.5 ;  /* 0x3f0000004545d820 */ /* 0x000fe20000400000 */
[----:B------:R1:W2:Y:S01]  /*10910*/  MUFU.EX2 R68, R24 ;  /* 0x0000001800447308 */ /* 0x0002a20000000800 */
[----:B------:R-:W-:-:S07]  /*10920*/  @!P4 FMUL R26, R26, 0.5 ;  /* 0x3f0000001a1ac820 */ /* 0x000fce0000400000 */
[----:B------:R-:W3:Y:S01]  /*10930*/  MUFU.EX2 R67, R67 ;  /* 0x0000004300437308 */ /* 0x000ee20000000800 */
[----:B-1----:R-:W-:-:S04]  /*10940*/  IADD3 R24, R20, 0x140, RZ ;  /* 0x0000014014187810 */ /* 0x002fc80007ffe0ff */
[----:B------:R-:W-:Y:S02]  /*10950*/  R2UR UR6, R24 ;  /* 0x00000000180672ca */ /* 0x000fe400000e0000 */
[----:B------:R-:W-:Y:S01]  /*10960*/  F2FP.BF16.F32.PACK_AB R24, R64, R63 ;  /* 0x0000003f4018723e */ /* 0x000fe200000010ff */
[----:B------:R-:W1:Y:S01]  /*10970*/  MUFU.EX2 R70, R26 ;  /* 0x0000001a00467308 */ /* 0x000e620000000800 */
[----:B--2---:R-:W-:Y:S01]  /*10980*/  @!P3 FMUL R68, R68, R68 ;  /* 0x000000444444b220 */ /* 0x004fe20000400000 */
[----:B------:R-:W-:Y:S01]  /*10990*/  FSETP.GEU.AND P3, PT, R71, -126, PT ;  /* 0xc2fc00004700780b */ /* 0x000fe20003f6e000 */
[----:B------:R-:W-:-:S03]  /*109a0*/  FADD R63, R62, R63 ;  /* 0x0000003f3e3f7221 */ /* 0x000fc60000000000 */
[----:B------:R-:W-:Y:S01]  /*109b0*/  F2FP.BF16.F32.PACK_AB R25, R68, R65 ;  /* 0x000000414419723e */ /* 0x000fe200000010ff */
[----:B------:R-:W-:Y:S01]  /*109c0*/  FADD R65, R60, R65 ;  /* 0x000000413c417221 */ /* 0x000fe20000000000 */
[----:B------:R-:W2:Y:S01]  /*109d0*/  MUFU.EX2 R69, R69 ;  /* 0x0000004500457308 */ /* 0x000ea20000000800 */
[----:B---3--:R-:W-:Y:S01]  /*109e0*/  @!P2 FMUL R67, R67, R67 ;  /* 0x000000434343a220 */ /* 0x008fe20000400000 */
[----:B------:R-:W-:Y:S01]  /*109f0*/  FADD R64, R63, R64 ;  /* 0x000000403f407221 */ /* 0x000fe20000000000 */
[----:B------:R-:W-:-:S04]  /*10a00*/  FADD R68, R65, R68 ;  /* 0x0000004441447221 */ /* 0x000fc80000000000 */
[----:B------:R-:W-:Y:S01]  /*10a10*/  @!P3 FMUL R71, R71, 0.5 ;  /* 0x3f0000004747b820 */ /* 0x000fe20000400000 */
[----:B-1----:R-:W-:Y:S01]  /*10a20*/  @!P4 FMUL R70, R70, R70 ;  /* 0x000000464646c220 */ /* 0x002fe20000400000 */
[----:B------:R-:W-:-:S04]  /*10a30*/  FSETP.GEU.AND P4, PT, R74, -126, PT ;  /* 0xc2fc00004a00780b */ /* 0x000fc80003f8e000 */
[----:B------:R-:W1:Y:S01]  /*10a40*/  MUFU.EX2 R71, R71 ;  /* 0x0000004700477308 */ /* 0x000e620000000800 */
[----:B------:R-:W-:Y:S01]  /*10a50*/  F2FP.BF16.F32.PACK_AB R26, R70, R67 ;  /* 0x00000043461a723e */ /* 0x000fe200000010ff */
[----:B------:R-:W-:Y:S01]  /*10a60*/  FADD R67, R64, R67 ;  /* 0x0000004340437221 */ /* 0x000fe20000000000 */
[----:B--2---:R-:W-:Y:S01]  /*10a70*/  @!P5 FMUL R69, R69, R69 ;  /* 0x000000454545d220 */ /* 0x004fe20000400000 */
[----:B------:R-:W-:Y:S02]  /*10a80*/  FSETP.GEU.AND P5, PT, R72, -126, PT ;  /* 0xc2fc00004800780b */ /* 0x000fe40003fae000 */
[----:B------:R-:W-:Y:S02]  /*10a90*/  FADD R70, R67, R70 ;  /* 0x0000004643467221 */ /* 0x000fe40000000000 */
[----:B------:R-:W-:Y:S01]  /*10aa0*/  F2FP.BF16.F32.PACK_AB R27, R66, R69 ;  /* 0x00000045421b723e */ /* 0x000fe200000010ff */
[----:B------:R-:W-:Y:S01]  /*10ab0*/  @!P4 FMUL R74, R74, 0.5 ;  /* 0x3f0000004a4ac820 */ /* 0x000fe20000400000 */
[----:B------:R-:W-:-:S02]  /*10ac0*/  FADD R69, R68, R69 ;  /* 0x0000004544457221 */ /* 0x000fc40000000000 */
[----:B------:R-:W-:Y:S02]  /*10ad0*/  WARPGROUP.ARRIVE ;  /* 0x00000000000079c5 */ /* 0x000fe40000000000 */
[----:B------:R-:W-:Y:S01]  /*10ae0*/  FADD R66, R69, R66 ;  /* 0x0000004245427221 */ /* 0x000fe20000000000 */
[----:B------:R-:W2:Y:S01]  /*10af0*/  MUFU.EX2 R74, R74 ;  /* 0x0000004a004a7308 */ /* 0x000ea20000000800 */
[----:B-1----:R-:W-:Y:S01]  /*10b00*/  @!P3 FMUL R71, R71, R71 ;  /* 0x000000474747b220 */ /* 0x002fe20000400000 */
[----:B------:R-:W-:Y:S01]  /*10b10*/  @!P5 FMUL R72, R72, 0.5 ;  /* 0x3f0000004848d820 */ /* 0x000fe20000400000 */
[----:B------:R-:W-:Y:S05]  /*10b20*/  HGMMA.64x96x16.F32.BF16 R152, R24, gdesc[UR4].tnspB, R152, gsb0 ;  /* 0x4160000418987df0 */ /* 0x000fea0008001898 */
[----:B------:R-:W1:Y:S01]  /*10b30*/  MUFU.EX2 R72, R72 ;  /* 0x0000004800487308 */ /* 0x000e620000000800 */
[----:B--2---:R-:W-:Y:S01]  /*10b40*/  @!P4 FMUL R74, R74, R74 ;  /* 0x0000004a4a4ac220 */ /* 0x004fe20000400000 */
[----:B------:R-:W-:Y:S01]  /*10b50*/  FSETP.GEU.AND P4, PT, R80, -126, PT ;  /* 0xc2fc00005000780b */ /* 0x000fe20003f8e000 */
[----:B-1----:R-:W-:Y:S01]  /*10b60*/  @!P5 FMUL R72, R72, R72 ;  /* 0x000000484848d220 */ /* 0x002fe20000400000 */
        /* <DEDUP_REMOVED lines=19> */
[----:B------:R-:W-:Y:S02]  /*10ca0*/  WARPGROUP.DEPBAR.LE gsb0, 0x0 ;  /* 0x00008000000079c5 */ /* 0x000fe40000010000 */
[--C-:B------:R-:W-:Y:S01]  /*10cb0*/  FFMA R26, R76, UR14, -R23.reuse ;  /* 0x0000000e4c1a7c23 */ /* 0x100fe20008000817 */
[----:B------:R-:W-:Y:S01]  /*10cc0*/  FFMA R76, R77, UR14, -R23 ;  /* 0x0000000e4d4c7c23 */ /* 0x000fe20008000817 */
[----:B------:R-:W-:Y:S01]  /*10cd0*/  IADD3 R24, R20, 0x180, RZ ;  /* 0x0000018014187810 */ /* 0x000fe20007ffe0ff */
[----:B------:R-:W-:Y:S01]  /*10ce0*/  @!P5 FMUL R207, R207, 0.5 ;  /* 0x3f000000cfcfd820 */ /* 0x000fe20000400000 */
[----:B------:R-:W-:Y:S02]  /*10cf0*/  MOV R25, 0x80000020 ;  /* 0x8000002000197802 */ /* 0x000fe40000000f00 */
[----:B------:R-:W-:Y:S02]  /*10d00*/  FSETP.GEU.AND P3, PT, R76, -126, PT ;  /* 0xc2fc00004c00780b */ /* 0x000fe40003f6e000 */
[----:B------:R-:W-:-:S02]  /*10d10*/  FSETP.GEU.AND P2, PT, R26, -126, PT ;  /* 0xc2fc00001a00780b */ /* 0x000fc40003f4e000 */
        /* <DEDUP_REMOVED lines=8> */
[----:B------:R-:W-:Y:S01]  /*10da0*/  @!P3 FMUL R76, R76, 0.5 ;  /* 0x3f0000004c4cb820 */ /* 0x000fe20000400000 */
[----:B------:R-:W-:Y:S01]  /*10db0*/  FADD R72, R71, R72 ;  /* 0x0000004847487221 */ /* 0x000fe20000000000 */
[----:B------:R-:W-:Y:S01]  /*10dc0*/  @!P2 FMUL R26, R26, 0.5 ;  /* 0x3f0000001a1aa820 */ /* 0x000fe20000400000 */
[----:B------:R-:W-:-:S03]  /*10dd0*/  FADD R73, R73, R74 ;  /* 0x0000004a49497221 */ /* 0x000fc60000000000 */
[----:B------:R-:W1:Y:S01]  /*10de0*/  MUFU.EX2 R77, R26 ;  /* 0x0000001a004d7308 */ /* 0x000e620000000800 */
[----:B------:R-:W-:-:S04]  /*10df0*/  FADD R78, R73, R78 ;  /* 0x0000004e494e7221 */ /* 0x000fc80000000000 */
[----:B------:R-:W-:-:S03]  /*10e00*/  FADD R75, R78, R75 ;  /* 0x0000004b4e4b7221 */ /* 0x000fc60000000000 */
[----:B------:R-:W2:Y:S01]  /*10e10*/  MUFU.EX2 R76, R76 ;  /* 0x0000004c004c7308 */ /* 0x000ea20000000800 */
[----:B-1----:R-:W-:Y:S01]  /*10e20*/  @!P2 FMUL R77, R77, R77 ;  /* 0x0000004d4d4da220 */ /* 0x002fe20000400000 */
[----:B------:R-:W-:Y:S01]  /*10e30*/  FSETP.GEU.AND P2, PT, R82, -126, PT ;  /* 0xc2fc00005200780b */ /* 0x000fe20003f4e000 */
[----:B--2---:R-:W-:Y:S01]  /*10e40*/  @!P3 FMUL R76, R76, R76 ;  /* 0x0000004c4c4cb220 */ /* 0x004fe20000400000 */
[----:B------:R-:W-:-:S04]  /*10e50*/  FSETP.GEU.AND P3, PT, R81, -126, PT ;  /* 0xc2fc00005100780b */ /* 0x000fc80003f6e000 */
[----:B------:R-:W-:-:S07]  /*10e60*/  F2FP.BF16.F32.PACK_AB R26, R76, R77 ;  /* 0x0000004d4c1a723e */ /* 0x000fce00000010ff */
[----:B------:R-:W-:Y:S01]  /*10e70*/  @!P2 FMUL R82, R82, 0.5 ;  /* 0x3f0000005252a820 */ /* 0x000fe20000400000 */
[----:B------:R-:W-:Y:S01]  /*10e80*/  FADD R77, R72, R77 ;  /* 0x0000004d484d7221 */ /* 0x000fe20000000000 */
[----:B------:R-:W-:-:S03]  /*10e90*/  WARPGROUP.ARRIVE ;  /* 0x00000000000079c5 */ /* 0x000fc60000000000 */
[----:B------:R-:W-:Y:S01]  /*10ea0*/  FADD R77, R77, R76 ;  /* 0x0000004c4d4d7221 */ /* 0x000fe20000000000 */
[----:B------:R-:W1:Y:S01]  /*10eb0*/  MUFU.EX2 R82, R82 ;  /* 0x0000005200527308 */ /* 0x000e620000000800 */
[----:B------:R-:W-:Y:S01]  /*10ec0*/  @!P3 FMUL R81, R81, 0.5 ;  /* 0x3f0000005151b820 */ /* 0x000fe20000400000 */
[----:B------:R-:W-:Y:S06]  /*10ed0*/  HGMMA.64x96x16.F32.BF16 R152, R24, gdesc[UR4].tnspB, R152, gsb0 ;  /* 0x4160000418987df0 */ /* 0x000fec0008001898 */
[----:B------:R-:W2:Y:S01]  /*10ee0*/  MUFU.EX2 R83, R81 ;  /* 0x0000005100537308 */ /* 0x000ea20000000800 */
[----:B-1----:R-:W-:Y:S01]  /*10ef0*/  @!P2 FMUL R82, R82, R82 ;  /* 0x000000525252a220 */ /* 0x002fe20000400000 */
[----:B--2---:R-:W-:Y:S01]  /*10f00*/  @!P3 FMUL R83, R83, R83 ;  /* 0x000000535353b220 */ /* 0x004fe20000400000 */
[----:B------:R-:W-:-:S13]  /*10f10*/  FSETP.GEU.AND P3, PT, R86, -126, PT ;  /* 0xc2fc00005600780b */ /* 0x000fda0003f6e000 */
[----:B------:R-:W-:-:S04]  /*10f20*/  @!P3 FMUL R86, R86, 0.5 ;  /* 0x3f0000005656b820 */ /* 0x000fc80000400000 */
[----:B------:R-:W1:Y:S08]  /*10f30*/  MUFU.EX2 R81, R86 ;  /* 0x0000005600517308 */ /* 0x000e700000000800 */
        /* <DEDUP_REMOVED lines=13> */
[----:B------:R-:W-:Y:S01]  /*11010*/  @!P3 FMUL R94, R94, 0.5 ;  /* 0x3f0000005e5eb820 */ /* 0x000fe20000400000 */
[----:B------:R-:W-:Y:S02]  /*11020*/  WARPGROUP.DEPBAR.LE gsb0, 0x0 ;  /* 0x00008000000079c5 */ /* 0x000fe40000010000 */
[----:B------:R-:W-:Y:S01]  /*11030*/  IMAD.MOV.U32 R25, RZ, RZ, -0x7fffffe0 ;  /* 0x80000020ff197424 */ /* 0x000fe200078e00ff */
[----:B------:R-:W-:Y:S02]  /*11040*/  IADD3 R24, R20, 0x1c0, RZ ;  /* 0x000001c014187810 */ /* 0x000fe40007ffe0ff */
[----:B------:R-:W1:Y:S01]  /*11050*/  MUFU.EX2 R94, R94 ;  /* 0x0000005e005e7308 */ /* 0x000e620000000800 */
[----:B------:R-:W-:Y:S01]  /*11060*/  F2FP.BF16.F32.PACK_AB R26, R85, R82 ;  /* 0x00000052551a723e */ /* 0x000fe200000010ff */
[----:B------:R-:W-:Y:S01]  /*11070*/  @!P5 FMUL R96, R96, 0.5 ;  /* 0x3f0000006060d820 */ /* 0x000fe20000400000 */
[----:B------:R-:W-:Y:S02]  /*11080*/  R2UR UR6, R24 ;  /* 0x00000000180672ca */ /* 0x000fe400000e0000 */
[----:B------:R-:W-:-:S02]  /*11090*/  R2UR UR7, R25 ;  /* 0x00000000190772ca */ /* 0x000fc400000e0000 */
[----:B------:R-:W-:Y:S01]  /*110a0*/  F2FP.BF16.F32.PACK_AB R24, R83, R80 ;  /* 0x000000505318723e */ /* 0x000fe200000010ff */
[----:B------:R-:W2:Y:S01]  /*110b0*/  MUFU.EX2 R96, R96 ;  /* 0x0000006000607308 */ /* 0x000ea20000000800 */
[----:B------:R-:W-:Y:S01]  /*110c0*/  F2FP.BF16.F32.PACK_AB R25, R79, R206 ;  /* 0x000000ce4f19723e */ /* 0x000fe200000010ff */
[----:B------:R-:W-:Y:S01]  /*110d0*/  FADD R80, R77, R80 ;  /* 0x000000504d507221 */ /* 0x000fe20000000000 */
[----:B------:R-:W-:Y:S01]  /*110e0*/  F2FP.BF16.F32.PACK_AB R27, R84, R81 ;  /* 0x00000051541b723e */ /* 0x000fe200000010ff */
[----:B------:R-:W-:Y:S02]  /*110f0*/  FADD R206, R75, R206 ;  /* 0x000000ce4bce7221 */ /* 0x000fe40000000000 */
[----:B------:R-:W-:Y:S01]  /*11100*/  FADD R83, R80, R83 ;  /* 0x0000005350537221 */ /* 0x000fe20000000000 */
[----:B------:R-:W-:Y:S01]  /*11110*/  WARPGROUP.ARRIVE ;  /* 0x00000000000079c5 */ /* 0x000fe20000000000 */
[----:B------:R-:W-:Y:S01]  /*11120*/  FADD R206, R206, R79 ;  /* 0x0000004fcece7221 */ /* 0x000fe20000000000 */
[----:B-1----:R-:W-:Y:S01]  /*11130*/  @!P3 FMUL R94, R94, R94 ;  /* 0x0000005e5e5eb220 */ /* 0x002fe20000400000 */
[----:B------:R-:W-:-:S02]  /*11140*/  FADD R82, R83, R82 ;  /* 0x0000005253527221 */ /* 0x000fc40000000000 */
[----:B------:R-:W-:Y:S01]  /*11150*/  FADD R81, R206, R81 ;  /* 0x00000051ce517221 */ /* 0x000fe20000000000 */
[----:B------:R-:W-:Y:S01]  /*11160*/  HGMMA.64x96x16.F32.BF16 R152, R24, gdesc[UR4].tnspB, R152, gsb0 ;  /* 0x4160000418987df0 */ /* 0x000fe20008001898 */
[----:B------:R-:W-:Y:S02]  /*11170*/  FADD R85, R82, R85 ;  /* 0x0000005552557221 */ /* 0x000fe40000000000 */
[----:B------:R-:W-:Y:S01]  /*11180*/  FADD R81, R81, R84 ;  /* 0x0000005451517221 */ /* 0x000fe20000000000 */
[----:B--2---:R-:W-:Y:S01]  /*11190*/  @!P5 FMUL R96, R96, R96 ;  /* 0x000000606060d220 */ /* 0x004fe20000400000 */
[----:B------:R-:W-:-:S13]  /*111a0*/  FSETP.GEU.AND P5, PT, R98, -126, PT ;  /* 0xc2fc00006200780b */ /* 0x000fda0003fae000 */
[----:B------:R-:W-:-:S06]  /*111b0*/  @!P5 FMUL R98, R98, 0.5 ;  /* 0x3f0000006262d820 */ /* 0x000fcc0000400000 */
[----:B------:R-:W1:Y:S02]  /*111c0*/  MUFU.EX2 R98, R98 ;  /* 0x0000006200627308 */ /* 0x000e640000000800 */
[----:B-1----:R-:W-:Y:S01]  /*111d0*/  @!P5 FMUL R98, R98, R98 ;  /* 0x000000626262d220 */ /* 0x002fe20000400000 */
[----:B------:R-:W-:Y:S02]  /*111e0*/  WARPGROUP.DEPBAR.LE gsb0, 0x0 ;  /* 0x00008000000079c5 */ /* 0x000fe40000010000 */
[--C-:B------:R-:W-:Y:S01]  /*111f0*/  FFMA R26, R92, UR14, -R23.reuse ;  /* 0x0000000e5c1a7c23 */ /* 0x100fe20008000817 */
[--C-:B------:R-:W-:Y:S01]  /*11200*/  FFMA R92, R95, UR14, -R22.reuse ;  /* 0x0000000e5f5c7c23 */ /* 0x100fe20008000816 */
[----:B------:R-:W-:Y:S01]  /*11210*/  IADD3 R24, R20, 0x200, RZ ;  /* 0x0000020014187810 */ /* 0x000fe20007ffe0ff */
[--C-:B------:R-:W-:Y:S01]  /*11220*/  FFMA R95, R97, UR14, -R23.reuse ;  /* 0x0000000e615f7c23 */ /* 0x100fe20008000817 */
[----:B------:R-:W-:Y:S01]  /*11230*/  MOV R25, 0x80000020 ;  /* 0x8000002000197802 */ /* 0x000fe20000000f00 */
[--C-:B------:R-:W-:Y:S01]  /*11240*/  FFMA R97, R99, UR14, -R22.reuse ;  /* 0x0000000e63617c23 */ /* 0x100fe20008000816 */
[----:B------:R-:W-:Y:S01]  /*11250*/  FSETP.GEU.AND P4, PT, R92, -126, PT ;  /* 0xc2fc00005c00780b */ /* 0x000fe20003f8e000 */
[--C-:B------:R-:W-:Y:S01]  /*11260*/  FFMA R99, R100, UR14, -R23.reuse ;  /* 0x0000000e64637c23 */ /* 0x100fe20008000817 */
[----:B------:R-:W-:Y:S01]  /*11270*/  FSETP.GEU.AND P2, PT, R26, -126, PT ;  /* 0xc2fc00001a00780b */ /* 0x000fe20003f4e000 */
[--C-:B------:R-:W-:Y:S01]  /*11280*/  FFMA R100, R101, UR14, -R23.reuse ;  /* 0x0000000e65647c23 */ /* 0x100fe20008000817 */
[----:B------:R-:W-:Y:S01]  /*11290*/  R2UR UR6, R24 ;  /* 0x00000000180672ca */ /* 0x000fe200000e0000 */
[--C-:B------:R-:W-:Y:S01]  /*112a0*/  FFMA R101, R102, UR14, -R22.reuse ;  /* 0x0000000e66657c23 */ /* 0x100fe20008000816 */
[----:B------:R-:W-:Y:S01]  /*112b0*/  R2UR UR7, R25 ;  /* 0x00000000190772ca */ /* 0x000fe200000e0000 */
[--C-:B------:R-:W-:Y:S01]  /*112c0*/  FFMA R102, R104, UR14, -R23.reuse ;  /* 0x0000000e68667c23 */ /* 0x100fe20008000817 */
[----:B------:R-:W-:Y:S01]  /*112d0*/  F2FP.BF16.F32.PACK_AB R24, R87, R86 ;  /* 0x000000565718723e */ /* 0x000fe200000010ff */
[--C-:B------:R-:W-:Y:S01]  /*112e0*/  FFMA R104, R106, UR14, -R22.reuse ;  /* 0x0000000e6a687c23 */ /* 0x100fe20008000816 */
[----:B------:R-:W-:Y:S01]  /*112f0*/  F2FP.BF16.F32.PACK_AB R25, R89, R88 ;  /* 0x000000585919723e */ /* 0x000fe200000010ff */
[--C-:B------:R-:W-:Y:S01]  /*11300*/  FFMA R106, R110, UR14, -R22.reuse ;  /* 0x0000000e6e6a7c23 */ /* 0x100fe20008000816 */
[----:B------:R-:W-:Y:S01]  /*11310*/  FSETP.GEU.AND P6, PT, R95, -126, PT ;  /* 0xc2fc00005f00780b */ /* 0x000fe20003fce000 */
[----:B------:R-:W-:Y:S01]  /*11320*/  @!P4 FMUL R92, R92, 0.5 ;  /* 0x3f0000005c5cc820 */ /* 0x000fe20000400000 */
[----:B------:R-:W-:Y:S01]  /*11330*/  FSETP.GEU.AND P3, PT, R100, -126, PT ;  /* 0xc2fc00006400780b */ /* 0x000fe20003f6e000 */
[----:B------:R-:W-:Y:S01]  /*11340*/  @!P2 FMUL R26, R26, 0.5 ;  /* 0x3f0000001a1aa820 */ /* 0x000fe20000400000 */
[----:B------:R-:W-:Y:S01]  /*11350*/  FSETP.GEU.AND P5, PT, R104, -126, PT ;  /* 0xc2fc00006800780b */ /* 0x000fe20003fae000 */
[--C-:B------:R-:W-:Y:S01]  /*11360*/  FFMA R110, R113, UR14, -R23.reuse ;  /* 0x0000000e716e7c23 */ /* 0x100fe20008000817 */
[----:B------:R-:W-:Y:S01]  /*11370*/  FFMA R113, R118, UR14, -R22 ;  /* 0x0000000e76717c23 */ /* 0x000fe20008000816 */
[----:B------:R-:W1:Y:S01]  /*11380*/  MUFU.EX2 R93, R26 ;  /* 0x0000001a005d7308 */ /* 0x000e620000000800 */
[--C-:B------:R-:W-:Y:S01]  /*11390*/  FFMA R118, R121, UR14, -R23.reuse ;  /* 0x0000000e79767c23 */ /* 0x100fe20008000817 */
[--C-:B------:R-:W-:Y:S01]  /*113a0*/  FFMA R121, R124, UR14, -R23.reuse ;  /* 0x0000000e7c797c23 */ /* 0x100fe20008000817 */
[----:B------:R-:W-:Y:S01]  /*113b0*/  FFMA R124, R125, UR14, -R23 ;  /* 0x0000000e7d7c7c23 */ /* 0x000fe20008000817 */
[----:B------:R-:W-:Y:S01]  /*113c0*/  FADD R86, R85, R86 ;  /* 0x0000005655567221 */ /* 0x000fe20000000000 */
[----:B------:R-:W-:Y:S01]  /*113d0*/  FADD R88, R81, R88 ;  /* 0x0000005851587221 */ /* 0x000fe20000000000 */
[----:B------:R-:W-:-:S02]  /*113e0*/  @!P6 FMUL R95, R95, 0.5 ;  /* 0x3f0000005f5fe820 */ /* 0x000fc40000400000 */
[----:B------:R-:W2:Y:S01]  /*113f0*/  MUFU.EX2 R92, R92 ;  /* 0x0000005c005c7308 */ /* 0x000ea20000000800 */
[----:B------:R-:W-:Y:S01]  /*11400*/  @!P3 FMUL R100, R100, 0.5 ;  /* 0x3f0000006464b820 */ /* 0x000fe20000400000 */
[----:B------:R-:W-:Y:S01]  /*11410*/  @!P5 FMUL R104, R104, 0.5 ;  /* 0x3f0000006868d820 */ /* 0x000fe20000400000 */
[----:B------:R-:W-:Y:S01]  /*11420*/  FADD R86, R86, R87 ;  /* 0x0000005756567221 */ /* 0x000fe20000000000 */
[----:B------:R-:W-:-:S04]  /*11430*/  FADD R88, R88, R89 ;  /* 0x0000005958587221 */ /* 0x000fc80000000000 */
[----:B------:R-:W3:Y:S01]  /*11440*/  MUFU.EX2 R95, R95 ;  /* 0x0000005f005f7308 */ /* 0x000ee20000000800 */
[----:B-1----:R-:W-:Y:S01]  /*11450*/  @!P2 FMUL R93, R93, R93 ;  /* 0x0000005d5d5da220 */ /* 0x002fe20000400000 */
[----:B------:R-:W-:-:S04]  /*11460*/  FSETP.GEU.AND P2, PT, R99, -126, PT ;  /* 0xc2fc00006300780b */ /* 0x000fc80003f4e000 */
[----:B------:R-:W-:Y:S01]  /*11470*/  F2FP.BF16.F32.PACK_AB R26, R90, R93 ;  /* 0x0000005d5a1a723e */ /* 0x000fe200000010ff */
[----:B------:R-:W-:Y:S01]  /*11480*/  FADD R93, R86, R93 ;  /* 0x0000005d565d7221 */ /* 0x000fe20000000000 */
[----:B------:R-:W1:Y:S01]  /*11490*/  MUFU.EX2 R100, R100 ;  /* 0x0000006400647308 */ /* 0x000e620000000800 */
[----:B--2---:R-:W-:Y:S01]  /*114a0*/  @!P4 FMUL R92, R92, R92 ;  /* 0x0000005c5c5cc220 */ /* 0x004fe20000400000 */
[----:B------:R-:W-:Y:S01]  /*114b0*/  FSETP.GEU.AND P4, PT, R97, -126, PT ;  /* 0xc2fc00006100780b */ /* 0x000fe20003f8e000 */
[----:B------:R-:W-:-:S03]  /*114c0*/  FADD R93, R93, R90 ;  /* 0x0000005a5d5d7221 */ /* 0x000fc60000000000 */
[----:B------:R-:W-:Y:S01]  /*114d0*/  F2FP.BF16.F32.PACK_AB R27, R92, R91 ;  /* 0x0000005b5c1b723e */ /* 0x000fe200000010ff */
[----:B------:R-:W-:Y:S01]  /*114e0*/  @!P2 FMUL R99, R99, 0.5 ;  /* 0x3f0000006363a820 */ /* 0x000fe20000400000 */
[----:B------:R-:W2:Y:S01]  /*114f0*/  MUFU.EX2 R104, R104 ;  /* 0x0000006800687308 */ /* 0x000ea20000000800 */
[----:B---3--:R-:W-:Y:S01]  /*11500*/  @!P6 FMUL R95, R95, R95 ;  /* 0x0000005f5f5fe220 */ /* 0x008fe20000400000 */
[----:B------:R-:W-:Y:S01]  /*11510*/  WARPGROUP.ARRIVE ;  /* 0x00000000000079c5 */ /* 0x000fe20000000000 */
[----:B------:R-:W-:Y:S01]  /*11520*/  FSETP.GEU.AND P6, PT, R101, -126, PT ;  /* 0xc2fc00006500780b */ /* 0x000fe20003fce000 */
[----:B------:R-:W-:-:S03]  /*11530*/  FADD R91, R88, R91 ;  /* 0x0000005b585b7221 */ /* 0x000fc60000000000 */
[----:B------:R-:W-:Y:S01]  /*11540*/  @!P4 FMUL R97, R97, 0.5 ;  /* 0x3f0000006161c820 */ /* 0x000fe20000400000 */
[----:B------:R-:W-:Y:S01]  /*11550*/  HGMMA.64x96x16.F32.BF16 R152, R24, gdesc[UR4].tnspB, R152, gsb0 ;  /* 0x4160000418987df0 */ /* 0x000fe20008001898 */
[----:B------:R-:W3:Y:S01]  /*11560*/  MUFU.EX2 R99, R99 ;  /* 0x0000006300637308 */ /* 0x000ee20000000800 */
[----:B-1----:R-:W-:Y:S01]  /*11570*/  @!P3 FMUL R100, R100, R100 ;  /* 0x000000646464b220 */ /* 0x002fe20000400000 */
[----:B------:R-:W-:Y:S01]  /*11580*/  FSETP.GEU.AND P3, PT, R105, -126, PT ;  /* 0xc2fc00006900780b */ /* 0x000fe20003f6e000 */
[----:B------:R-:W-:-:S04]  /*11590*/  FADD R91, R91, R92 ;  /* 0x0000005c5b5b7221 */ /* 0x000fc80000000000 */
        /* <DEDUP_REMOVED lines=26> */
[----:B--2---:R-:W-:-:S06]  /*11740*/  @!P2 FMUL R108, R108, R108 ;  /* 0x0000006c6c6ca220 */ /* 0x004fcc0000400000 */
[----:B------:R-:W-:Y:S01]  /*11750*/  @!P5 FMUL R114, R114, 0.5 ;  /* 0x3f0000007272d820 */ /* 0x000fe20000400000 */
[----:B------:R-:W2:Y:S01]  /*11760*/  MUFU.EX2 R207, R112 ;  /* 0x0000007000cf7308 */ /* 0x000ea20000000800 */
[----:B---3--:R-:W-:Y:S01]  /*11770*/  @!P4 FMUL R102, R102, R102 ;  /* 0x000000666666c220 */ /* 0x008fe20000400000 */
[----:B------:R-:W-:Y:S01]  /*11780*/  FSETP.GEU.AND P4, PT, R107, -126, PT ;  /* 0xc2fc00006b00780b */ /* 0x000fe20003f8e000 */
[----:B-1----:R-:W-:Y:S01]  /*11790*/  @!P6 FMUL R103, R103, R103 ;  /* 0x000000676767e220 */ /* 0x002fe20000400000 */
[----:B------:R-:W-:-:S11]  /*117a0*/  FSETP.GEU.AND P6, PT, R106, -126, PT ;  /* 0xc2fc00006a00780b */ /* 0x000fd60003fce000 */
        /* <DEDUP_REMOVED lines=9> */
[----:B------:R-:W-:Y:S01]  /*11840*/  FSETP.GEU.AND P4, PT, R111, -126, PT ;  /* 0xc2fc00006f00780b */ /* 0x000fe20003f8e000 */
[----:B------:R-:W-:Y:S02]  /*11850*/  WARPGROUP.DEPBAR.LE gsb0, 0x0 ;  /* 0x00008000000079c5 */ /* 0x000fe40000010000 */
[----:B------:R-:W-:Y:S01]  /*11860*/  IMAD.MOV.U32 R25, RZ, RZ, -0x7fffffe0 ;  /* 0x80000020ff197424 */ /* 0x000fe200078e00ff */
[----:B------:R-:W-:Y:S01]  /*11870*/  IADD3 R24, R20, 0x240, RZ ;  /* 0x0000024014187810 */ /* 0x000fe20007ffe0ff */
[----:B--2---:R-:W-:Y:S01]  /*11880*/  @!P6 FMUL R106, R106, R106 ;  /* 0x0000006a6a6ae220 */ /* 0x004fe20000400000 */
[----:B------:R-:W-:Y:S02]  /*11890*/  F2FP.BF16.F32.PACK_AB R26, R100, R99 ;  /* 0x00000063641a723e */ /* 0x000fe400000010ff */
[----:B------:R-:W-:-:S05]  /*118a0*/  R2UR UR6, R24 ;  /* 0x00000000180672ca */ /* 0x000fca00000e0000 */
[----:B------:R-:W-:Y:S01]  /*118b0*/  @!P4 FMUL R111, R111, 0.5 ;  /* 0x3f0000006f6fc820 */ /* 0x000fe20000400000 */
[----:B------:R-:W-:Y:S01]  /*118c0*/  R2UR UR7, R25 ;  /* 0x00000000190772ca */ /* 0x000fe200000e0000 */
[----:B---3--:R-:W-:Y:S01]  /*118d0*/  @!P3 FMUL R115, R115, R115 ;  /* 0x000000737373b220 */ /* 0x008fe20000400000 */
[----:B------:R-:W-:Y:S01]  /*118e0*/  F2FP.BF16.F32.PACK_AB R24, R95, R94 ;  /* 0x0000005e5f18723e */ /* 0x000fe200000010ff */
[----:B------:R-:W-:Y:S01]  /*118f0*/  FADD R94, R93, R94 ;  /* 0x0000005e5d5e7221 */ /* 0x000fe20000000000 */
[----:B------:R-:W-:Y:S01]  /*11900*/  F2FP.BF16.F32.PACK_AB R25, R97, R96 ;  /* 0x000000606119723e */ /* 0x000fe200000010ff */
[----:B------:R-:W1:Y:S01]  /*11910*/  MUFU.EX2 R111, R111 ;  /* 0x0000006f006f7308 */ /* 0x000e620000000800 */
[----:B------:R-:W-:Y:S01]  /*11920*/  F2FP.BF16.F32.PACK_AB R27, R98, R101 ;  /* 0x00000065621b723e */ /* 0x000fe200000010ff */
[----:B------:R-:W-:Y:S01]  /*11930*/  FADD R96, R91, R96 ;  /* 0x000000605b607221 */ /* 0x000fe20000000000 */
[----:B------:R-:W-:Y:S01]  /*11940*/  FSETP.GEU.AND P6, PT, R110, -126, PT ;  /* 0xc2fc00006e00780b */ /* 0x000fe20003fce000 */
[----:B------:R-:W-:Y:S01]  /*11950*/  FADD R94, R94, R95 ;  /* 0x0000005f5e5e7221 */ /* 0x000fe20000000000 */
[----:B------:R-:W-:Y:S01]  /*11960*/  WARPGROUP.ARRIVE ;  /* 0x00000000000079c5 */ /* 0x000fe20000000000 */
[----:B------:R-:W-:Y:S01]  /*11970*/  FSETP.GEU.AND P3, PT, R120, -126, PT ;  /* 0xc2fc00007800780b */ /* 0x000fe20003f6e000 */
[----:B------:R-:W-:Y:S01]  /*11980*/  FADD R96, R96, R97 ;  /* 0x0000006160607221 */ /* 0x000fe20000000000 */
[----:B------:R-:W-:-:S03]  /*11990*/  FADD R99, R94, R99 ;  /* 0x000000635e637221 */ /* 0x000fc60000000000 */
[----:B------:R-:W-:Y:S01]  /*119a0*/  HGMMA.64x96x16.F32.BF16 R152, R24, gdesc[UR4].tnspB, R152, gsb0 ;  /* 0x4160000418987df0 */ /* 0x000fe20008001898 */
[----:B------:R-:W-:Y:S01]  /*119b0*/  FADD R101, R96, R101 ;  /* 0x0000006560657221 */ /* 0x000fe20000000000 */
[----:B------:R-:W-:-:S03]  /*119c0*/  FADD R99, R99, R100 ;  /* 0x0000006463637221 */ /* 0x000fc60000000000 */
[----:B------:R-:W-:Y:S01]  /*119d0*/  @!P6 FMUL R110, R110, 0.5 ;  /* 0x3f0000006e6ee820 */ /* 0x000fe20000400000 */
[----:B-1----:R-:W-:Y:S01]  /*119e0*/  @!P4 FMUL R111, R111, R111 ;  /* 0x0000006f6f6fc220 */ /* 0x002fe20000400000 */
[----:B------:R-:W-:Y:S01]  /*119f0*/  FSETP.GEU.AND P4, PT, R117, -126, PT ;  /* 0xc2fc00007500780b */ /* 0x000fe20003f8e000 */
[----:B------:R-:W-:Y:S01]  /*11a00*/  @!P3 FMUL R120, R120, 0.5 ;  /* 0x3f0000007878b820 */ /* 0x000fe20000400000 */
[----:B------:R-:W-:Y:S02]  /*11a10*/  FADD R101, R101, R98 ;  /* 0x0000006265657221 */ /* 0x000fe40000000000 */
[----:B------:R-:W1:Y:S08]  /*11a20*/  MUFU.EX2 R110, R110 ;  /* 0x0000006e006e7308 */ /* 0x000e700000000800 */
[----:B------:R-:W2:Y:S01]  /*11a30*/  MUFU.EX2 R120, R120 ;  /* 0x0000007800787308 */ /* 0x000ea20000000800 */
[----:B------:R-:W-:-:S07]  /*11a40*/  @!P4 FMUL R117, R117, 0.5 ;  /* 0x3f0000007575c820 */ /* 0x000fce0000400000 */
[----:B------:R-:W3:Y:S01]  /*11a50*/  MUFU.EX2 R117, R117 ;  /* 0x0000007500757308 */ /* 0x000ee20000000800 */
[----:B-1----:R-:W-:Y:S01]  /*11a60*/  @!P6 FMUL R110, R110, R110 ;  /* 0x0000006e6e6ee220 */ /* 0x002fe20000400000 */
[----:B------:R-:W-:Y:S01]  /*11a70*/  FSETP.GEU.AND P6, PT, R113, -126, PT ;  /* 0xc2fc00007100780b */ /* 0x000fe20003fce000 */
[----:B--2---:R-:W-:Y:S01]  /*11a80*/  @!P3 FMUL R120, R120, R120 ;  /* 0x000000787878b220 */ /* 0x004fe20000400000 */
[----:B------:R-:W-:-:S11]  /*11a90*/  FSETP.GEU.AND P3, PT, R128, -126, PT ;  /* 0xc2fc00008000780b */ /* 0x000fd60003f6e000 */
[----:B------:R-:W-:Y:S01]  /*11aa0*/  @!P6 FMUL R113, R113, 0.5 ;  /* 0x3f0000007171e820 */ /* 0x000fe20000400000 */
[----:B---3--:R-:W-:Y:S01]  /*11ab0*/  @!P4 FMUL R117, R117, R117 ;  /* 0x000000757575c220 */ /* 0x008fe20000400000 */
        /* <DEDUP_REMOVED lines=19> */
[----:B------:R-:W-:Y:S02]  /*11bf0*/  WARPGROUP.DEPBAR.LE gsb0, 0x0 ;  /* 0x00008000000079c5 */ /* 0x000fe40000010000 */
[----:B------:R-:W-:Y:S01]  /*11c00*/  IADD3 R24, R20, 0x280, RZ ;  /* 0x0000028014187810 */ /* 0x000fe20007ffe0ff */
[----:B--2---:R-:W-:Y:S01]  /*11c10*/  @!P3 FMUL R32, R32, R32 ;  /* 0x000000202020b220 */ /* 0x004fe20000400000 */
[----:B------:R-:W-:Y:S02]  /*11c20*/  MOV R25, 0x80000020 ;  /* 0x8000002000197802 */ /* 0x000fe40000000f00 */
[----:B------:R-:W-:Y:S02]  /*11c30*/  R2UR UR6, R24 ;  /* 0x00000000180672ca */ /* 0x000fe400000e0000 */
[----:B------:R-:W-:Y:S01]  /*11c40*/  R2UR UR7, R25 ;  /* 0x00000000190772ca */ /* 0x000fe200000e0000 */
[----:B---3--:R-:W-:Y:S01]  /*11c50*/  @!P4 FMUL R31, R31, R31 ;  /* 0x0000001f1f1fc220 */ /* 0x008fe20000400000 */
        /* <DEDUP_REMOVED lines=15> */
[----:B------:R-:W-:-:S04]  /*11d50*/  FADD R109, R106, R109 ;  /* 0x0000006d6a6d7221 */ /* 0x000fc80000000000 */
[----:B------:R-:W-:-:S03]  /*11d60*/  @!P4 FMUL R35, R35, 0.5 ;  /* 0x3f0000002323c820 */ /* 0x000fc60000400000 */
[----:B------:R-:W-:-:S03]  /*11d70*/  @!P3 FMUL R36, R36, 0.5 ;  /* 0x3f0000002424b820 */ /* 0x000fc60000400000 */
        /* <DEDUP_REMOVED lines=12> */
[----:B--2---:R-:W-:-:S12]  /*11e40*/  @!P3 FMUL R144, R144, R144 ;  /* 0x000000909090b220 */ /* 0x004fd80000400000 */
[----:B------:R-:W-:-:S06]  /*11e50*/  @!P4 FMUL R146, R146, 0.5 ;  /* 0x3f0000009292c820 */ /* 0x000fcc0000400000 */
[----:B------:R-:W1:Y:S02]  /*11e60*/  MUFU.EX2 R146, R146 ;  /* 0x0000009200927308 */ /* 0x000e640000000800 */
[----:B-1----:R-:W-:Y:S01]  /*11e70*/  @!P4 FMUL R146, R146, R146 ;  /* 0x000000929292c220 */ /* 0x002fe20000400000 */
[----:B------:R-:W-:Y:S01]  /*11e80*/  FSETP.GEU.AND P4, PT, R151, -126, PT ;  /* 0xc2fc00009700780b */ /* 0x000fe20003f8e000 */
[----:B------:R-:W-:Y:S02]  /*11e90*/  WARPGROUP.DEPBAR.LE gsb0, 0x0 ;  /* 0x00008000000079c5 */ /* 0x000fe40000010000 */
[----:B------:R-:W-:Y:S01]  /*11ea0*/  FFMA R26, R116, UR14, -R23 ;  /* 0x0000000e741a7c23 */ /* 0x000fe20008000817 */
[----:B------:R-:W-:Y:S01]  /*11eb0*/  IMAD.MOV.U32 R25, RZ, RZ, -0x7fffffe0 ;  /* 0x80000020ff197424 */ /* 0x000fe200078e00ff */
[----:B------:R-:W1:Y:S01]  /*11ec0*/  MUFU.EX2 R116, R114 ;  /* 0x0000007200747308 */ /* 0x000e620000000800 */
[----:B------:R-:W-:-:S07]  /*11ed0*/  IADD3 R24, R20, 0x2c0, RZ ;  /* 0x000002c014187810 */ /* 0x000fce0007ffe0ff */
[----:B------:R-:W-:Y:S01]  /*11ee0*/  @!P4 FMUL R151, R151, 0.5 ;  /* 0x3f0000009797c820 */ /* 0x000fe20000400000 */
[----:B------:R-:W-:Y:S02]  /*11ef0*/  FSETP.GEU.AND P2, PT, R26, -126, PT ;  /* 0xc2fc00001a00780b */ /* 0x000fe40003f4e000 */
[----:B------:R-:W-:Y:S02]  /*11f00*/  R2UR UR6, R24 ;  /* 0x00000000180672ca */ /* 0x000fe400000e0000 */
[----:B------:R-:W-:Y:S01]  /*11f10*/  R2UR UR7, R25 ;  /* 0x00000000190772ca */ /* 0x000fe200000e0000 */
[----:B------:R-:W2:Y:S01]  /*11f20*/  MUFU.EX2 R151, R151 ;  /* 0x0000009700977308 */ /* 0x000ea20000000800 */
[----:B------:R-:W-:Y:S01]  /*11f30*/  F2FP.BF16.F32.PACK_AB R24, R110, R207 ;  /* 0x000000cf6e18723e */ /* 0x000fe200000010ff */
[----:B------:R-:W-:-:S04]  /*11f40*/  FADD R207, R108, R207 ;  /* 0x000000cf6ccf7221 */ /* 0x000fc80000000000 */
[----:B------:R-:W-:Y:S02]  /*11f50*/  FADD R207, R207, R110 ;  /* 0x0000006ecfcf7221 */ /* 0x000fe40000000000 */
[----:B------:R-:W-:Y:S01]  /*11f60*/  @!P2 FMUL R26, R26, 0.5 ;  /* 0x3f0000001a1aa820 */ /* 0x000fe20000400000 */
[----:B-1----:R-:W-:Y:S01]  /*11f70*/  @!P5 FMUL R116, R116, R116 ;  /* 0x000000747474d220 */ /* 0x002fe20000400000 */
[----:B------:R-:W-:Y:S02]  /*11f80*/  FSETP.GEU.AND P5, PT, R119, -126, PT ;  /* 0xc2fc00007700780b */ /* 0x000fe40003fae000 */
[----:B------:R-:W1:Y:S02]  /*11f90*/  MUFU.EX2 R112, R26 ;  /* 0x0000001a00707308 */ /* 0x000e640000000800 */
[----:B------:R-:W-:Y:S01]  /*11fa0*/  F2FP.BF16.F32.PACK_AB R25, R111, R116 ;  /* 0x000000746f19723e */ /* 0x000fe200000010ff */
[----:B------:R-:W-:Y:S01]  /*11fb0*/  FADD R116, R109, R116 ;  /* 0x000000746d747221 */ /* 0x000fe20000000000 */
[----:B--2---:R-:W-:-:S03]  /*11fc0*/  @!P4 FMUL R151, R151, R151 ;  /* 0x000000979797c220 */ /* 0x004fc60000400000 */
[----:B------:R-:W-:-:S04]  /*11fd0*/  FADD R116, R116, R111 ;  /* 0x0000006f74747221 */ /* 0x000fc80000000000 */
[----:B------:R-:W-:-:S04]  /*11fe0*/  @!P5 FMUL R119, R119, 0.5 ;  /* 0x3f0000007777d820 */ /* 0x000fc80000400000 */
[----:B------:R2:W3:Y:S01]  /*11ff0*/  MUFU.EX2 R114, R119 ;  /* 0x0000007700727308 */ /* 0x0004e20000000800 */
[----:B-1----:R-:W-:Y:S01]  /*12000*/  @!P2 FMUL R112, R112, R112 ;  /* 0x000000707070a220 */ /* 0x002fe20000400000 */
[----:B------:R-:W-:-:S04]  /*12010*/  FSETP.GEU.AND P2, PT, R121, -126, PT ;  /* 0xc2fc00007900780b */ /* 0x000fc80003f4e000 */
[----:B------:R-:W-:Y:S01]  /*12020*/  F2FP.BF16.F32.PACK_AB R26, R115, R112 ;  /* 0x00000070731a723e */ /* 0x000fe200000010ff */
[----:B------:R-:W-:Y:S01]  /*12030*/  FADD R112, R207, R112 ;  /* 0x00000070cf707221 */ /* 0x000fe20000000000 */
[--C-:B--2---:R-:W-:Y:S01]  /*12040*/  FFMA R119, R122, UR14, -R22.reuse ;  /* 0x0000000e7a777c23 */ /* 0x104fe20008000816 */
[----:B------:R-:W-:Y:S01]  /*12050*/  FFMA R122, R126, UR14, -R22 ;  /* 0x0000000e7e7a7c23 */ /* 0x000fe20008000816 */
[----:B------:R-:W-:Y:S01]  /*12060*/  IADD3 R22, R20, 0x3c0, RZ ;  /* 0x000003c014167810 */ /* 0x000fe20007ffe0ff */
[----:B------:R-:W-:-:S03]  /*12070*/  FADD R112, R112, R115 ;  /* 0x0000007370707221 */ /* 0x000fc60000000000 */
[----:B------:R-:W-:Y:S01]  /*12080*/  FSETP.GEU.AND P6, PT, R122, -126, PT ;  /* 0xc2fc00007a00780b */ /* 0x000fe20003fce000 */
[----:B------:R-:W-:Y:S01]  /*12090*/  @!P2 FMUL R121, R121, 0.5 ;  /* 0x3f0000007979a820 */ /* 0x000fe20000400000 */
[----:B---3--:R-:W-:Y:S01]  /*120a0*/  @!P5 FMUL R114, R114, R114 ;  /* 0x000000727272d220 */ /* 0x008fe20000400000 */
[----:B------:R-:W-:-:S04]  /*120b0*/  FSETP.GEU.AND P5, PT, R119, -126, PT ;  /* 0xc2fc00007700780b */ /* 0x000fc80003fae000 */
[----:B------:R-:W-:Y:S01]  /*120c0*/  F2FP.BF16.F32.PACK_AB R27, R114, R113 ;  /* 0x00000071721b723e */ /* 0x000fe200000010ff */
[----:B------:R-:W1:Y:S01]  /*120d0*/  MUFU.EX2 R121, R121 ;  /* 0x0000007900797308 */ /* 0x000e620000000800 */
[----:B------:R-:W-:Y:S02]  /*120e0*/  FADD R113, R116, R113 ;  /* 0x0000007174717221 */ /* 0x000fe40000000000 */
[----:B------:R-:W-:Y:S02]  /*120f0*/  WARPGROUP.ARRIVE ;  /* 0x00000000000079c5 */ /* 0x000fe40000000000 */
[----:B------:R-:W-:Y:S01]  /*12100*/  @!P6 FMUL R122, R122, 0.5 ;  /* 0x3f0000007a7ae820 */ /* 0x000fe20000400000 */
[----:B------:R-:W-:Y:S02]  /*12110*/  FADD R114, R113, R114 ;  /* 0x0000007271727221 */ /* 0x000fe40000000000 */
[----:B------:R-:W-:Y:S01]  /*12120*/  @!P5 FMUL R119, R119, 0.5 ;  /* 0x3f0000007777d820 */ /* 0x000fe20000400000 */
[----:B------:R-:W-:Y:S02]  /*12130*/  HGMMA.64x96x16.F32.BF16 R152, R24, gdesc[UR4].tnspB, R152, gsb0 ;  /* 0x4160000418987df0 */ /* 0x000fe40008001898 */
[----:B------:R-:W2:Y:S01]  /*12140*/  MUFU.EX2 R122, R122 ;  /* 0x0000007a007a7308 */ /* 0x000ea20000000800 */
[----:B-1----:R-:W-:Y:S01]  /*12150*/  @!P2 FMUL R121, R121, R121 ;  /* 0x000000797979a220 */ /* 0x002fe20000400000 */
[----:B------:R-:W-:-:S06]  /*12160*/  FSETP.GEU.AND P2, PT, R129, -126, PT ;  /* 0xc2fc00008100780b */ /* 0x000fcc0003f4e000 */
[----:B------:R-:W1:Y:S01]  /*12170*/  MUFU.EX2 R119, R119 ;  /* 0x0000007700777308 */ /* 0x000e620000000800 */
[----:B--2---:R-:W-:Y:S01]  /*12180*/  @!P6 FMUL R122, R122, R122 ;  /* 0x0000007a7a7ae220 */ /* 0x004fe20000400000 */
[----:B------:R-:W-:-:S05]  /*12190*/  FSETP.GEU.AND P6, PT, R130, -126, PT ;  /* 0xc2fc00008200780b */ /* 0x000fca0003fce000 */
[----:B------:R-:W-:-:S04]  /*121a0*/  @!P2 FMUL R129, R129, 0.5 ;  /* 0x3f0000008181a820 */ /* 0x000fc80000400000 */
[----:B------:R-:W2:Y:S01]  /*121b0*/  MUFU.EX2 R29, R129 ;  /* 0x00000081001d7308 */ /* 0x000ea20000000800 */
[----:B-1----:R-:W-:Y:S01]  /*121c0*/  @!P5 FMUL R119, R119, R119 ;  /* 0x000000777777d220 */ /* 0x002fe20000400000 */
[----:B------:R-:W-:Y:S02]  /*121d0*/  FSETP.GEU.AND P5, PT, R123, -126, PT ;  /* 0xc2fc00007b00780b */ /* 0x000fe40003fae000 */
[----:B------:R-:W-:-:S04]  /*121e0*/  @!P6 FMUL R130, R130, 0.5 ;  /* 0x3f0000008282e820 */ /* 0x000fc80000400000 */
[----:B------:R-:W1:Y:S07]  /*121f0*/  MUFU.EX2 R21, R130 ;  /* 0x0000008200157308 */ /* 0x000e6e0000000800 */
[----:B------:R-:W-:Y:S01]  /*12200*/  @!P5 FMUL R123, R123, 0.5 ;  /* 0x3f0000007b7bd820 */ /* 0x000fe20000400000 */
[----:B--2---:R-:W-:Y:S01]  /*12210*/  @!P2 FMUL R29, R29, R29 ;  /* 0x0000001d1d1da220 */ /* 0x004fe20000400000 */
[----:B------:R-:W-:-:S04]  /*12220*/  FSETP.GEU.AND P2, PT, R33, -126, PT ;  /* 0xc2fc00002100780b */ /* 0x000fc80003f4e000 */
[----:B------:R-:W2:Y:S01]  /*12230*/  MUFU.EX2 R123, R123 ;  /* 0x0000007b007b7308 */ /* 0x000ea20000000800 */
[----:B-1----:R-:W-:Y:S01]  /*12240*/  @!P6 FMUL R21, R21, R21 ;  /* 0x000000151515e220 */ /* 0x002fe20000400000 */
[----:B------:R-:W-:-:S07]  /*12250*/  FSETP.GEU.AND P6, PT, R34, -126, PT ;  /* 0xc2fc00002200780b */ /* 0x000fce0003fce000 */
[----:B------:R-:W-:-:S06]  /*12260*/  @!P2 FMUL R33, R33, 0.5 ;  /* 0x3f0000002121a820 */ /* 0x000fcc0000400000 */
[----:B------:R-:W1:Y:S01]  /*12270*/  MUFU.EX2 R33, R33 ;  /* 0x0000002100217308 */ /* 0x000e620000000800 */
[----:B--2---:R-:W-:Y:S01]  /*12280*/  @!P5 FMUL R123, R123, R123 ;  /* 0x0000007b7b7bd220 */ /* 0x004fe20000400000 */
[----:B------:R-:W-:Y:S01]  /*12290*/  FSETP.GEU.AND P5, PT, R131, -126, PT ;  /* 0xc2fc00008300780b */ /* 0x000fe20003fae000 */
[----:B------:R-:W-:-:S06]  /*122a0*/  @!P6 FMUL R34, R34, 0.5 ;  /* 0x3f0000002222e820 */ /* 0x000fcc0000400000 */
[----:B------:R-:W2:Y:S06]  /*122b0*/  MUFU.EX2 R34, R34 ;  /* 0x0000002200227308 */ /* 0x000eac0000000800 */
[----:B------:R-:W-:Y:S01]  /*122c0*/  @!P5 FMUL R131, R131, 0.5 ;  /* 0x3f0000008383d820 */ /* 0x000fe20000400000 */
[----:B-1----:R-:W-:Y:S01]  /*122d0*/  @!P2 FMUL R33, R33, R33 ;  /* 0x000000212121a220 */ /* 0x002fe20000400000 */
[----:B------:R-:W-:Y:S02]  /*122e0*/  FSETP.GEU.AND P2, PT, R37, -126, PT ;  /* 0xc2fc00002500780b */ /* 0x000fe40003f4e000 */
[----:B------:R-:W1:Y:S01]  /*122f0*/  MUFU.EX2 R28, R131 ;  /* 0x00000083001c7308 */ /* 0x000e620000000800 */
[----:B--2---:R-:W-:-:S10]  /*12300*/  @!P6 FMUL R34, R34, R34 ;  /* 0x000000222222e220 */ /* 0x004fd40000400000 */
[----:B------:R-:W-:Y:S01]  /*12310*/  @!P2 FMUL R37, R37, 0.5 ;  /* 0x3f0000002525a820 */ /* 0x000fe20000400000 */
[----:B-1----:R-:W-:Y:S01]  /*12320*/  @!P5 FMUL R28, R28, R28 ;  /* 0x0000001c1c1cd220 */ /* 0x002fe20000400000 */
[----:B------:R-:W-:-:S04]  /*12330*/  FSETP.GEU.AND P5, PT, R136, -126, PT ;  /* 0xc2fc00008800780b */ /* 0x000fc80003fae000 */
[----:B------:R-:W1:Y:S01]  /*12340*/  MUFU.EX2 R37, R37 ;  /* 0x0000002500257308 */ /* 0x000e620000000800 */
[----:B------:R-:W-:Y:S02]  /*12350*/  WARPGROUP.DEPBAR.LE gsb0, 0x0 ;  /* 0x00008000000079c5 */ /* 0x000fe40000010000 */
[----:B------:R-:W-:-:S06]  /*12360*/  IADD3 R24, R20, 0x300, RZ ;  /* 0x0000030014187810 */ /* 0x000fcc0007ffe0ff */
[----:B------:R-:W-:Y:S01]  /*12370*/  @!P5 FMUL R136, R136, 0.5 ;  /* 0x3f0000008888d820 */ /* 0x000fe20000400000 */
[----:B------:R-:W-:Y:S02]  /*12380*/  MOV R25, 0x80000020 ;  /* 0x8000002000197802 */ /* 0x000fe40000000f00 */
        /* <DEDUP_REMOVED lines=18> */
[----:B------:R-:W-:Y:S02]  /*124b0*/  R2UR UR6, R12 ;  /* 0x000000000c0672ca */ /* 0x000fe400000e0000 */
[----:B------:R-:W-:Y:S01]  /*124c0*/  R2UR UR7, R13 ;  /* 0x000000000d0772ca */ /* 0x000fe200000e0000 */
[--C-:B------:R-:W-:Y:S01]  /*124d0*/  FFMA R13, R137, UR14, -R23.reuse ;  /* 0x0000000e890d7c23 */ /* 0x100fe20008000817 */
[----:B------:R-:W1:Y:S01]  /*124e0*/  MUFU.EX2 R12, R136 ;  /* 0x00000088000c7308 */ /* 0x000e620000000800 */
[----:B------:R-:W-:Y:S01]  /*124f0*/  FFMA R23, R149, UR14, -R23 ;  /* 0x0000000e95177c23 */ /* 0x000fe20008000817 */
[----:B------:R-:W-:-:S02]  /*12500*/  @!P2 FMUL R147, R147, 0.5 ;  /* 0x3f0000009393a820 */ /* 0x000fc40000400000 */
[----:B------:R-:W-:Y:S02]  /*12510*/  FSETP.GEU.AND P6, PT, R13, -126, PT ;  /* 0xc2fc00000d00780b */ /* 0x000fe40003fce000 */
[----:B------:R-:W-:Y:S02]  /*12520*/  FSETP.GEU.AND P3, PT, R23, -126, PT ;  /* 0xc2fc00001700780b */ /* 0x000fe40003f6e000 */
[----:B------:R-:W2:Y:S09]  /*12530*/  MUFU.EX2 R147, R147 ;  /* 0x0000009300937308 */ /* 0x000eb20000000800 */
[----:B------:R-:W-:Y:S01]  /*12540*/  @!P6 FMUL R13, R13, 0.5 ;  /* 0x3f0000000d0de820 */ /* 0x000fe20000400000 */
[----:B-1----:R-:W-:Y:S01]  /*12550*/  @!P5 FMUL R12, R12, R12 ;  /* 0x0000000c0c0cd220 */ /* 0x002fe20000400000 */
[----:B------:R-:W-:Y:S01]  /*12560*/  FSETP.GEU.AND P5, PT, R38, -126, PT ;  /* 0xc2fc00002600780b */ /* 0x000fe20003fae000 */
[----:B------:R-:W-:-:S03]  /*12570*/  @!P3 FMUL R23, R23, 0.5 ;  /* 0x3f0000001717b820 */ /* 0x000fc60000400000 */
[----:B------:R-:W1:Y:S01]  /*12580*/  MUFU.EX2 R13, R13 ;  /* 0x0000000d000d7308 */ /* 0x000e620000000800 */
[----:B--2---:R-:W-:Y:S01]  /*12590*/  @!P2 FMUL R147, R147, R147 ;  /* 0x000000939393a220 */ /* 0x004fe20000400000 */
[----:B------:R-:W-:-:S06]  /*125a0*/  ISETP.NE.AND P2, PT, R6, 0x4, PT ;  /* 0x000000040600780c */ /* 0x000fcc0003f45270 */
[----:B------:R2:W3:Y:S01]  /*125b0*/  MUFU.EX2 R39, R23 ;  /* 0x0000001700277308 */ /* 0x0004e20000000800 */
[----:B------:R-:W-:-:S07]  /*125c0*/  @!P5 FMUL R38, R38, 0.5 ;  /* 0x3f0000002626d820 */ /* 0x000fce0000400000 */
[----:B------:R-:W4:Y:S01]  /*125d0*/  MUFU.EX2 R38, R38 ;  /* 0x0000002600267308 */ /* 0x000f220000000800 */
[----:B-1----:R-:W-:Y:S01]  /*125e0*/  @!P6 FMUL R13, R13, R13 ;  /* 0x0000000d0d0de220 */ /* 0x002fe20000400000 */
[----:B------:R-:W-:Y:S01]  /*125f0*/  FSETP.GEU.AND P6, PT, R142, -126, PT ;  /* 0xc2fc00008e00780b */ /* 0x000fe20003fce000 */
[----:B--2---:R-:W-:Y:S02]  /*12600*/  IMAD.MOV.U32 R23, RZ, RZ, -0x7fffffe0 ;  /* 0x80000020ff177424 */ /* 0x004fe400078e00ff */
[----:B---3--:R-:W-:-:S10]  /*12610*/  @!P3 FMUL R39, R39, R39 ;  /* 0x000000272727b220 */ /* 0x008fd40000400000 */
[----:B------:R-:W-:Y:S01]  /*12620*/  @!P6 FMUL R142, R142, 0.5 ;  /* 0x3f0000008e8ee820 */ /* 0x000fe20000400000 */
[----:B----4-:R-:W-:Y:S01]  /*12630*/  @!P5 FMUL R38, R38, R38 ;  /* 0x000000262626d220 */ /* 0x010fe20000400000 */
[----:B------:R-:W-:-:S04]  /*12640*/  FSETP.GEU.AND P5, PT, R148, -126, PT ;  /* 0xc2fc00009400780b */ /* 0x000fc80003fae000 */
[----:B------:R-:W1:Y:S09]  /*12650*/  MUFU.EX2 R142, R142 ;  /* 0x0000008e008e7308 */ /* 0x000e720000000800 */
[----:B------:R-:W-:-:S06]  /*12660*/  @!P5 FMUL R148, R148, 0.5 ;  /* 0x3f0000009494d820 */ /* 0x000fcc0000400000 */
[----:B------:R-:W2:Y:S01]  /*12670*/  MUFU.EX2 R148, R148 ;  /* 0x0000009400947308 */ /* 0x000ea20000000800 */
[----:B-1----:R-:W-:Y:S01]  /*12680*/  @!P6 FMUL R142, R142, R142 ;  /* 0x0000008e8e8ee220 */ /* 0x002fe20000400000 */
[----:B------:R-:W-:-:S13]  /*12690*/  FSETP.GEU.AND P6, PT, R145, -126, PT ;  /* 0xc2fc00009100780b */ /* 0x000fda0003fce000 */
[----:B------:R-:W-:Y:S01]  /*126a0*/  @!P6 FMUL R145, R145, 0.5 ;  /* 0x3f0000009191e820 */ /* 0x000fe20000400000 */
[----:B--2---:R-:W-:-:S05]  /*126b0*/  @!P5 FMUL R148, R148, R148 ;  /* 0x000000949494d220 */ /* 0x004fca0000400000 */
[----:B------:R-:W1:Y:S01]  /*126c0*/  MUFU.EX2 R145, R145 ;  /* 0x0000009100917308 */ /* 0x000e620000000800 */
        /* <DEDUP_REMOVED lines=8> */
[----:B-1----:R-:W-:Y:S01]  /*12750*/  @!P6 FMUL R145, R145, R145 ;  /* 0x000000919191e220 */ /* 0x002fe20000400000 */
        /* <DEDUP_REMOVED lines=11> */
[----:B------:R-:W-:Y:S02]  /*12810*/  WARPGROUP.DEPBAR.LE gsb0, 0x0 ;  /* 0x00008000000079c5 */ /* 0x000fe40000010000 */
[----:B------:R-:W-:Y:S02]  /*12820*/  IADD3 R24, R20, 0x380, RZ ;  /* 0x0000038014187810 */ /* 0x000fe40007ffe0ff */
[----:B------:R-:W-:Y:S02]  /*12830*/  MOV R25, 0x80000020 ;  /* 0x8000002000197802 */ /* 0x000fe40000000f00 */
[----:B------:R-:W-:Y:S02]  /*12840*/  R2UR UR6, R24 ;  /* 0x00000000180672ca */ /* 0x000fe400000e0000 */
[----:B------:R-:W-:-:S02]  /*12850*/  R2UR UR7, R25 ;  /* 0x00000000190772ca */ /* 0x000fc400000e0000 */
[----:B------:R-:W-:Y:S01]  /*12860*/  F2FP.BF16.F32.PACK_AB R24, R13, R12 ;  /* 0x0000000c0d18723e */ /* 0x000fe200000010ff */
[----:B------:R-:W-:Y:S01]  /*12870*/  FADD R12, R31, R12 ;  /* 0x0000000c1f0c7221 */ /* 0x000fe20000000000 */
[----:B------:R-:W-:Y:S01]  /*12880*/  F2FP.BF16.F32.PACK_AB R25, R36, R35 ;  /* 0x000000232419723e */ /* 0x000fe200000010ff */
[----:B------:R-:W-:Y:S01]  /*12890*/  FADD R35, R34, R35 ;  /* 0x0000002322237221 */ /* 0x000fe20000000000 */
[----:B------:R-:W-:Y:S01]  /*128a0*/  F2FP.BF16.F32.PACK_AB R26, R38, R37 ;  /* 0x00000025261a723e */ /* 0x000fe200000010ff */
[----:B------:R-:W-:Y:S01]  /*128b0*/  FADD R12, R12, R13 ;  /* 0x0000000d0c0c7221 */ /* 0x000fe20000000000 */
[----:B------:R-:W-:Y:S01]  /*128c0*/  F2FP.BF16.F32.PACK_AB R27, R143, R142 ;  /* 0x0000008e8f1b723e */ /* 0x000fe200000010ff */
[----:B------:R-:W-:Y:S02]  /*128d0*/  FADD R35, R35, R36 ;  /* 0x0000002423237221 */ /* 0x000fe40000000000 */
[----:B------:R-:W-:Y:S01]  /*128e0*/  FADD R37, R12, R37 ;  /* 0x000000250c257221 */ /* 0x000fe20000000000 */
[----:B------:R-:W-:Y:S01]  /*128f0*/  WARPGROUP.ARRIVE ;  /* 0x00000000000079c5 */ /* 0x000fe20000000000 */
[----:B------:R-:W-:-:S02]  /*12900*/  FADD R35, R35, R142 ;  /* 0x0000008e23237221 */ /* 0x000fc40000000000 */
[----:B------:R-:W-:Y:S02]  /*12910*/  FADD R37, R37, R38 ;  /* 0x0000002625257221 */ /* 0x000fe40000000000 */
[----:B------:R-:W-:Y:S01]  /*12920*/  FADD R35, R35, R143 ;  /* 0x0000008f23237221 */ /* 0x000fe20000000000 */
[----:B------:R-:W-:Y:S01]  /*12930*/  HGMMA.64x96x16.F32.BF16 R152, R24, gdesc[UR4].tnspB, R152, gsb0 ;  /* 0x4160000418987df0 */ /* 0x000fe20008001898 */
[----:B------:R-:W-:Y:S01]  /*12940*/  R2UR UR6, R22 ;  /* 0x00000000160672ca */ /* 0x000fe200000e0000 */
[----:B------:R-:W-:Y:S01]  /*12950*/  FADD R37, R37, R144 ;  /* 0x0000009025257221 */ /* 0x000fe20000000000 */
[----:B------:R-:W-:Y:S01]  /*12960*/  R2UR UR7, R23 ;  /* 0x00000000170772ca */ /* 0x000fe200000e0000 */
[----:B------:R-:W-:Y:S01]  /*12970*/  FADD R35, R35, R146 ;  /* 0x0000009223237221 */ /* 0x000fe20000000000 */
[----:B------:R-:W-:Y:S01]  /*12980*/  SEL R22, R6, RZ, P2 ;  /* 0x000000ff06167207 */ /* 0x000fe20001000000 */
[----:B------:R-:W-:Y:S02]  /*12990*/  FADD R37, R37, R145 ;  /* 0x0000009125257221 */ /* 0x000fe40000000000 */
[----:B------:R-:W-:Y:S01]  /*129a0*/  FADD R35, R35, R147 ;  /* 0x0000009323237221 */ /* 0x000fe20000000000 */
[----:B------:R-:W-:Y:S01]  /*129b0*/  LEA R6, R22, R11, 0x3 ;  /* 0x0000000b16067211 */ /* 0x000fe200078e18ff */
[----:B------:R-:W-:-:S02]  /*129c0*/  FADD R37, R37, R148 ;  /* 0x0000009425257221 */ /* 0x000fc40000000000 */
[----:B------:R-:W-:Y:S01]  /*129d0*/  FADD R35, R35, R150 ;  /* 0x0000009623237221 */ /* 0x000fe20000000000 */
[----:B------:R-:W-:Y:S01]  /*129e0*/  PRMT R6, RZ, 0x654, R6 ;  /* 0x00000654ff067816 */ /* 0x000fe20000000006 */
[----:B------:R-:W-:Y:S02]  /*129f0*/  FADD R13, R37, R39 ;  /* 0x00000027250d7221 */ /* 0x000fe40000000000 */
[----:B------:R-:W-:Y:S01]  /*12a00*/  FADD R12, R35, R151 ;  /* 0x00000097230c7221 */ /* 0x000fe20000000000 */
[----:B------:R-:W-:Y:S02]  /*12a10*/  WARPGROUP.DEPBAR.LE gsb0, 0x0 ;  /* 0x00008000000079c5 */ /* 0x000fe40000010000 */
[----:B------:R-:W-:Y:S02]  /*12a20*/  F2FP.BF16.F32.PACK_AB R24, R145, R144 ;  /* 0x000000909118723e */ /* 0x000fe400000010ff */
[----:B------:R-:W-:Y:S02]  /*12a30*/  F2FP.BF16.F32.PACK_AB R25, R147, R146 ;  /* 0x000000929319723e */ /* 0x000fe400000010ff */
[----:B------:R-:W-:-:S02]  /*12a40*/  F2FP.BF16.F32.PACK_AB R26, R39, R148 ;  /* 0x00000094271a723e */ /* 0x000fc400000010ff */
[----:B------:R-:W-:-:S04]  /*12a50*/  F2FP.BF16.F32.PACK_AB R27, R151, R150 ;  /* 0x00000096971b723e */ /* 0x000fc800000010ff */
[----:B------:R-:W-:-:S06]  /*12a60*/  WARPGROUP.ARRIVE ;  /* 0x00000000000079c5 */ /* 0x000fcc0000000000 */
[----:B------:R-:W-:Y:S03]  /*12a70*/  HGMMA.64x96x16.F32.BF16 R152, R24, gdesc[UR4].tnspB, R152, gsb0 ;  /* 0x4160000418987df0 */ /* 0x000fe60008001898 */
[----:B------:R-:W-:Y:S02]  /*12a80*/  WARPGROUP.DEPBAR.LE gsb0, 0x0 ;  /* 0x00008000000079c5 */ /* 0x000fe40000010000 */
[----:B------:R1:W-:Y:S01]  /*12a90*/  SYNCS.ARRIVE.TRANS64.RED.A1T0 RZ, [R6+URZ], RZ ;  /* 0x000000ff06ff79a7 */ /* 0x0003e2000810043f */
[----:B------:R-:W-:Y:S05]  /*12aa0*/  @P1 BRA `(.L_x_45) ;  /* 0x0000000000d41947 */ /* 0x000fea0003800000 */
[----:B------:R-:W-:Y:S01]  /*12ab0*/  ISETP.LT.OR P1, PT, R7, 0x1, !P0 ;  /* 0x000000010700780c */ /* 0x000fe20004721670 */
[----:B------:R-:W-:-:S12]  /*12ac0*/  BSSY B0, `(.L_x_46) ;  /* 0x0000032000007945 */ /* 0x000fd80003800000 */
[----:B------:R-:W-:Y:S05]  /*12ad0*/  @P1 BRA `(.L_x_47) ;  /* 0x0000000000c01947 */ /* 0x000fea0003800000 */
[----:B-1----:R-:W-:Y:S02]  /*12ae0*/  LEA R6, R5, R2, 0x3 ;  /* 0x0000000205067211 */ /* 0x002fe400078e18ff */
[----:B------:R-:W-:Y:S02]  /*12af0*/  SHF.L.U32 R21, R4, 0x1f, RZ ;  /* 0x0000001f04157819 */ /* 0x000fe400000006ff */
[----:B------:R-:W-:Y:S02]  /*12b00*/  ISETP.NE.AND P2, PT, R0, RZ, PT ;  /* 0x000000ff0000720c */ /* 0x000fe40003f45270 */
[----:B------:R-:W1:Y:S02]  /*12b10*/  SYNCS.PHASECHK.TRANS64.TRYWAIT P1, [R6+URZ+0x33020], R21 ;  /* 0x03302015060075a7 */ /* 0x000e64000802017f */
[----:B-1----:R-:W-:Y:S09]  /*12b20*/  @!P1 BRA `(.L_x_48) ;  /* 0x0000001c00d49947 */ /* 0x002ff20003800000 */
.L_x_89:
[----:B------:R-:W-:Y:S05]  /*12b30*/  @P2 BRA `(.L_x_49) ;  /* 0x0000000000142947 */ /* 0x000fea0003800000 */
[----:B------:R-:W-:Y:S01]  /*12b40*/  ISETP.NE.AND P1, PT, R14, RZ, PT ;  /* 0x000000ff0e00720c */ /* 0x000fe20003f25270 */
[----:B-1----:R-:W-:-:S04]  /*12b50*/  IMAD.MOV.U32 R21, RZ, RZ, 0xc000 ;  /* 0x0000c000ff157424 */ /* 0x002fc800078e00ff */
[----:B------:R2:W-:Y:S08]  /*12b60*/  SYNCS.ARRIVE.TRANS64 RZ, [R6+URZ+0x33000], R21 ;  /* 0x0330001506ff79a7 */ /* 0x0005f0000800003f */
[----:B------:R-:W-:Y:S05]  /*12b70*/  @!P1 BRA `(.L_x_49) ;  /* 0x0000000000049947 */ /* 0x000fea0003800000 */
[----:B------:R-:W-:Y:S01]  /*12b80*/  BPT.TRAP 0x1 ;  /* 0x000000040000795c */ /* 0x000fe20000300000 */
.L_x_49:
[C---:B------:R-:W-:Y:S01]  /*12b90*/  IMAD R20, R5.reuse, 0xc000, R2 ;  /* 0x0000c00005147824 */ /* 0x040fe200078e0202 */
        /* <DEDUP_REMOVED lines=35> */
[----:B--2---:R-:W-:Y:S01]  /*12dd0*/  NOP ;  /* 0x0000000000007918 */ /* 0x004fe20000000000 */
.L_x_47:
[----:B------:R-:W-:Y:S05]  /*12de0*/  BSYNC B0 ;  /* 0x0000000000007941 */ /* 0x000fea0003800000 */
.L_x_46:
[----:B------:R-:W-:-:S07]  /*12df0*/  IADD3 R7, R7, -0x1, RZ ;  /* 0xffffffff07077810 */ /* 0x000fce0007ffe0ff */
.L_x_45:
[----:B------:R-:W-:Y:S01]  /*12e00*/  ISETP.GT.AND P3, PT, R17, 0x1, PT ;  /* 0x000000011100780c */ /* 0x000fe20003f64270 */
[----:B------:R-:W-:Y:S01]  /*12e10*/  VIADD R15, R15, 0x1 ;  /* 0x000000010f0f7836 */ /* 0x000fe20000000000 */
[----:B-1----:R-:W-:Y:S01]  /*12e20*/  IADD3 R6, R22, 0x1, RZ ;  /* 0x0000000116067810 */ /* 0x002fe20007ffe0ff */
[----:B------:R-:W-:Y:S01]  /*12e30*/  IMAD.MOV.U32 R21, RZ, RZ, R19 ;  /* 0x000000ffff157224 */ /* 0x000fe200078e0013 */
[----:B------:R-:W-:Y:S02]  /*12e40*/  IADD3 R17, R17, -0x1, RZ ;  /* 0xffffffff11117810 */ /* 0x000fe40007ffe0ff */
[----:B------:R-:W-:Y:S02]  /*12e50*/  ISETP.NE.AND P1, PT, R15, 0x4, PT ;  /* 0x000000040f00780c */ /* 0x000fe40003f25270 */
[----:B------:R-:W-:Y:S02]  /*12e60*/  ISETP.NE.AND P2, PT, R6, 0x4, PT ;  /* 0x000000040600780c */ /* 0x000fe40003f45270 */
[----:B------:R-:W-:-:S02]  /*12e70*/  SEL R20, RZ, 0x1, P1 ;  /* 0x00000001ff147807 */ /* 0x000fc40000800000 */
[----:B------:R-:W-:Y:S02]  /*12e80*/  IADD3 R10, R10, 0x100, RZ ;  /* 0x000001000a0a7810 */ /* 0x000fe40007ffe0ff */
[----:B------:R-:W-:Y:S02]  /*12e90*/  LOP3.LUT R3, R3, R20, RZ, 0x3c, !PT ;  /* 0x0000001403037212 */ /* 0x000fe400078e3cff */
[----:B------:R-:W-:Y:S02]  /*12ea0*/  MOV R20, R18 ;  /* 0x0000001200147202 */ /* 0x000fe40000000f00 */
[----:B------:R-:W-:Y:S02]  /*12eb0*/  SEL R15, R15, RZ, P1 ;  /* 0x000000ff0f0f7207 */ /* 0x000fe40000800000 */
[----:B------:R-:W-:Y:S01]  /*12ec0*/  SEL R6, R6, RZ, P2 ;  /* 0x000000ff06067207 */ /* 0x000fe20001000000 */
[----:B------:R-:W-:Y:S06]  /*12ed0*/  @P3 BRA `(.L_x_50) ;  /* 0xffffff9c000c3947 */ /* 0x000fec000383ffff */
.L_x_37:
[----:B------:R-:W-:Y:S05]  /*12ee0*/  WARPSYNC.ALL ;  /* 0x0000000000007948 */ /* 0x000fea0003800000 */
[----:B------:R-:W1:Y:S01]  /*12ef0*/  SHFL.BFLY PT, R0, R13, 0x1, 0x1f ;  /* 0x0c201f000d007f89 */ /* 0x000e6200000e0000 */
[----:B------:R-:W-:Y:S01]  /*12f00*/  BSSY B0, `(.L_x_51) ;  /* 0x0000023000007945 */ /* 0x000fe20003800000 */
[----:B------:R-:W-:Y:S01]  /*12f10*/  MOV R7, 0x7f800000 ;  /* 0x7f80000000077802 */ /* 0x000fe20000000f00 */
[----:B------:R-:W-:Y:S01]  /*12f20*/  IMAD.MOV.U32 R4, RZ, RZ, 0x3f800000 ;  /* 0x3f800000ff047424 */ /* 0x000fe200078e00ff */
[----:B------:R-:W2:Y:S01]  /*12f30*/  SHFL.BFLY PT, R3, R12, 0x1, 0x1f ;  /* 0x0c201f000c037f89 */ /* 0x000ea200000e0000 */
[----:B------:R-:W-:-:S02]  /*12f40*/  MOV R8, 0x3f800000 ;  /* 0x3f80000000087802 */ /* 0x000fc40000000f00 */
[----:B------:R-:W-:Y:S01]  /*12f50*/  MOV R9, 0x7f800000 ;  /* 0x7f80000000097802 */ /* 0x000fe20000000f00 */
[----:B-1----:R-:W-:Y:S01]  /*12f60*/  FADD R0, R0, R13 ;  /* 0x0000000d00007221 */ /* 0x002fe20000000000 */
[----:B--2---:R-:W-:-:S04]  /*12f70*/  FADD R14, R3, R12 ;  /* 0x0000000c030e7221 */ /* 0x004fc80000000000 */
[----:B------:R-:W1:Y:S04]  /*12f80*/  SHFL.BFLY PT, R5, R0, 0x2, 0x1f ;  /* 0x0c401f0000057f89 */ /* 0x000e6800000e0000 */
[----:B------:R-:W2:Y:S01]  /*12f90*/  SHFL.BFLY PT, R15, R14, 0x2, 0x1f ;  /* 0x0c401f000e0f7f89 */ /* 0x000ea200000e0000 */
[C---:B-1----:R-:W-:Y:S01]  /*12fa0*/  FSETP.NE.AND P0, PT, R0.reuse, -R5, PT ;  /* 0x800000050000720b */ /* 0x042fe20003f05000 */
[----:B------:R-:W-:Y:S01]  /*12fb0*/  FADD R3, R0, R5 ;  /* 0x0000000500037221 */ /* 0x000fe20000000000 */
[----:B--2---:R-:W-:-:S11]  /*12fc0*/  FADD R6, R14, R15 ;  /* 0x0000000f0e067221 */ /* 0x004fd60000000000 */
[----:B------:R-:W-:Y:S05]  /*12fd0*/  @!P0 BRA `(.L_x_52) ;  /* 0x0000000000548947 */ /* 0x000fea0003800000 */
[----:B------:R-:W-:Y:S01]  /*12fe0*/  IADD3 R0, R3, 0x1800000, RZ ;  /* 0x0180000003007810 */ /* 0x000fe20007ffe0ff */
[----:B------:R-:W-:Y:S03]  /*12ff0*/  BSSY B1, `(.L_x_53) ;  /* 0x000000c000017945 */ /* 0x000fe60003800000 */
[----:B------:R-:W-:-:S04]  /*13000*/  LOP3.LUT R0, R0, 0x7f800000, RZ, 0xc0, !PT ;  /* 0x7f80000000007812 */ /* 0x000fc800078ec0ff */
[----:B------:R-:W-:-:S13]  /*13010*/  ISETP.GT.U32.AND P0, PT, R0, 0x1ffffff, PT ;  /* 0x01ffffff0000780c */ /* 0x000fda0003f04070 */
[----:B------:R-:W-:Y:S05]  /*13020*/  @P0 BRA `(.L_x_54) ;  /* 0x0000000000100947 */ /* 0x000fea0003800000 */
[----:B------:R-:W-:-:S07]  /*13030*/  MOV R12, 0x13050 ;  /* 0x00013050000c7802 */ /* 0x000fce0000000f00 */
[----:B------:R-:W-:Y:S05]  /*13040*/  CALL.REL.NOINC `($__internal_0_$__cuda_sm20_rcp_rn_f32_slowpath) ;  /* 0x0000001800a07944 */ /* 0x000fea0003c00000 */
[----:B------:R-:W-:Y:S01]  /*13050*/  MOV R4, R0 ;  /* 0x0000000000047202 */ /* 0x000fe20000000f00 */
[----:B------:R-:W-:Y:S06]  /*13060*/  BRA `(.L_x_55) ;  /* 0x0000000000107947 */ /* 0x000fec0003800000 */
.L_x_54:
[----:B------:R-:W1:Y:S02]  /*13070*/  MUFU.RCP R4, R3 ;  /* 0x0000000300047308 */ /* 0x000e640000001000 */
[----:B-1----:R-:W-:-:S04]  /*13080*/  FFMA R0, R3, R4, -1 ;  /* 0xbf80000003007423 */ /* 0x002fc80000000004 */
[----:B------:R-:W-:-:S04]  /*13090*/  FADD.FTZ R5, -R0, -RZ ;  /* 0x800000ff00057221 */ /* 0x000fc80000010100 */
[----:B------:R-:W-:-:S07]  /*130a0*/  FFMA R4, R4, R5, R4 ;  /* 0x0000000504047223 */ /* 0x000fce0000000004 */
.L_x_55:
[----:B------:R-:W-:Y:S05]  /*130b0*/  BSYNC B1 ;  /* 0x0000000000017941 */ /* 0x000fea0003800000 */
.L_x_53:
[----:B------:R-:W-:Y:S01]  /*130c0*/  FSETP.GEU.AND P0, PT, |R3|, 1.175494350822287508e-38, PT ;  /* 0x008000000300780b */ /* 0x000fe20003f0e200 */
[----:B------:R-:W-:-:S12]  /*130d0*/  ULDC UR6, c[0x0][0x600] ;  /* 0x0001800000067ab9 */ /* 0x000fd80000000800 */
[----:B------:R-:W-:-:S04]  /*130e0*/  @!P0 FMUL R3, R3, 16777216 ;  /* 0x4b80000003038820 */ /* 0x000fc80000400000 */
[----:B------:R-:W1:Y:S02]  /*130f0*/  MUFU.LG2 R0, R3 ;  /* 0x0000000300007308 */ /* 0x000e640000000c00 */
[----:B-1----:R-:W-:-:S04]  /*13100*/  @!P0 FADD R0, R0, -24 ;  /* 0xc1c0000000008421 */ /* 0x002fc80000000000 */
[----:B------:R-:W-:-:S04]  /*13110*/  FMUL R0, R0, 0.69314718246459960938 ;  /* 0x3f31721800007820 */ /* 0x000fc80000400000 */
[----:B------:R-:W-:-:S07]  /*13120*/  FFMA R9, R19, UR6, R0 ;  /* 0x0000000613097c23 */ /* 0x000fce0008000000 */
.L_x_52:
[----:B------:R-:W-:Y:S05]  /*13130*/  BSYNC B0 ;  /* 0x0000000000007941 */ /* 0x000fea0003800000 */
.L_x_51:
[----:B------:R-:W-:Y:S01]  /*13140*/  FSETP.NE.AND P0, PT, R14, -R15, PT ;  /* 0x8000000f0e00720b */ /* 0x000fe20003f05000 */
[----:B------:R-:W-:Y:S01]  /*13150*/  ULDC UR4, c[0x0][0x608] ;  /* 0x0001820000047ab9 */ /* 0x000fe20000000800 */
[----:B------:R-:W-:Y:S01]  /*13160*/  BSSY B0, `(.L_x_56) ;  /* 0x0000031000007945 */ /* 0x000fe20003800000 */
[----:B------:R-:W-:-:S04]  /*13170*/  FMUL R4, R4, UR4 ;  /* 0x0000000404047c20 */ /* 0x000fc80008400000 */
        /* <DEDUP_REMOVED lines=24> */
[----:B------:R-:W-:Y:S06]  /*13300*/  @!P0 BRA `(.L_x_57) ;  /* 0x0000000000588947 */ /* 0x000fec0003800000 */
[----:B------:R-:W-:Y:S01]  /*13310*/  VIADD R0, R6, 0x1800000 ;  /* 0x0180000006007836 */ /* 0x000fe20000000000 */
[----:B------:R-:W-:Y:S04]  /*13320*/  BSSY B1, `(.L_x_58) ;  /* 0x000000d000017945 */ /* 0x000fe80003800000 */
[----:B------:R-:W-:-:S04]  /*13330*/  LOP3.LUT R0, R0, 0x7f800000, RZ, 0xc0, !PT ;  /* 0x7f80000000007812 */ /* 0x000fc800078ec0ff */
[----:B------:R-:W-:-:S13]  /*13340*/  ISETP.GT.U32.AND P0, PT, R0, 0x1ffffff, PT ;  /* 0x01ffffff0000780c */ /* 0x000fda0003f04070 */
[----:B------:R-:W-:Y:S05]  /*13350*/  @P0 BRA `(.L_x_59) ;  /* 0x0000000000140947 */ /* 0x000fea0003800000 */
[----:B------:R-:W-:Y:S02]  /*13360*/  MOV R3, R6 ;  /* 0x0000000600037202 */ /* 0x000fe40000000f00 */
[----:B------:R-:W-:-:S07]  /*13370*/  MOV R12, 0x13390 ;  /* 0x00013390000c7802 */ /* 0x000fce0000000f00 */
[----:B------:R-:W-:Y:S05]  /*13380*/  CALL.REL.NOINC `($__internal_0_$__cuda_sm20_rcp_rn_f32_slowpath) ;  /* 0x0000001400d07944 */ /* 0x000fea0003c00000 */
[----:B------:R-:W-:Y:S01]  /*13390*/  MOV R8, R0 ;  /* 0x0000000000087202 */ /* 0x000fe20000000f00 */
[----:B------:R-:W-:Y:S06]  /*133a0*/  BRA `(.L_x_60) ;  /* 0x0000000000107947 */ /* 0x000fec0003800000 */
.L_x_59:
[----:B------:R-:W1:Y:S02]  /*133b0*/  MUFU.RCP R3, R6 ;  /* 0x0000000600037308 */ /* 0x000e640000001000 */
[----:B-1----:R-:W-:-:S04]  /*133c0*/  FFMA R0, R6, R3, -1 ;  /* 0xbf80000006007423 */ /* 0x002fc80000000003 */
[----:B------:R-:W-:-:S04]  /*133d0*/  FADD.FTZ R0, -R0, -RZ ;  /* 0x800000ff00007221 */ /* 0x000fc80000010100 */
[----:B------:R-:W-:-:S07]  /*133e0*/  FFMA R8, R3, R0, R3 ;  /* 0x0000000003087223 */ /* 0x000fce0000000003 */
.L_x_60:
[----:B------:R-:W-:Y:S05]  /*133f0*/  BSYNC B1 ;  /* 0x0000000000017941 */ /* 0x000fea0003800000 */
.L_x_58:
[----:B------:R-:W-:Y:S01]  /*13400*/  FSETP.GEU.AND P0, PT, |R6|, 1.175494350822287508e-38, PT ;  /* 0x008000000600780b */ /* 0x000fe20003f0e200 */
[----:B------:R-:W-:-:S12]  /*13410*/  ULDC UR4, c[0x0][0x600] ;  /* 0x0001800000047ab9 */ /* 0x000fd80000000800 */
[----:B------:R-:W-:-:S04]  /*13420*/  @!P0 FMUL R6, R6, 16777216 ;  /* 0x4b80000006068820 */ /* 0x000fc80000400000 */
[----:B------:R-:W1:Y:S02]  /*13430*/  MUFU.LG2 R0, R6 ;  /* 0x0000000600007308 */ /* 0x000e640000000c00 */
[----:B-1----:R-:W-:-:S04]  /*13440*/  @!P0 FADD R0, R0, -24 ;  /* 0xc1c0000000008421 */ /* 0x002fc80000000000 */
[----:B------:R-:W-:-:S04]  /*13450*/  FMUL R7, R0, 0.69314718246459960938 ;  /* 0x3f31721800077820 */ /* 0x000fc80000400000 */
[----:B------:R-:W-:-:S07]  /*13460*/  FFMA R7, R18, UR4, R7 ;  /* 0x0000000412077c23 */ /* 0x000fce0008000007 */
.L_x_57:
[----:B------:R-:W-:Y:S05]  /*13470*/  BSYNC B0 ;  /* 0x0000000000007941 */ /* 0x000fea0003800000 */
.L_x_56:
[C---:B------:R-:W-:Y:S01]  /*13480*/  LOP3.LUT P0, RZ, R16.reuse, 0x3, RZ, 0xc0, !PT ;  /* 0x0000000310ff7812 */ /* 0x040fe2000780c0ff */
[----:B------:R-:W-:Y:S01]  /*13490*/  ULDC UR4, c[0x0][0x608] ;  /* 0x0001820000047ab9 */ /* 0x000fe20000000800 */
[----:B------:R-:W-:Y:S01]  /*134a0*/  LOP3.LUT R17, R16, 0x7f, RZ, 0xc0, !PT ;  /* 0x0000007f10117812 */ /* 0x000fe200078ec0ff */
[----:B------:R-:W-:Y:S01]  /*134b0*/  ULDC.64 UR8, c[0x0][0x208] ;  /* 0x0000820000087ab9 */ /* 0x000fe20000000a00 */
[----:B------:R-:W-:Y:S01]  /*134c0*/  FMUL R8, R8, UR4 ;  /* 0x0000000408087c20 */ /* 0x000fe20008400000 */
[----:B------:R-:W-:Y:S01]  /*134d0*/  BSSY B0, `(.L_x_61) ;  /* 0x0000018000007945 */ /* 0x000fe20003800000 */
[----:B------:R-:W-:-:S07]  /*134e0*/  SHF.R.U32.HI R18, RZ, 0x5, R17 ;  /* 0x00000005ff127819 */ /* 0x000fce0000011611 */
[----:B------:R-:W-:Y:S05]  /*134f0*/  @P0 BRA `(.L_x_62) ;  /* 0x0000000000540947 */ /* 0x000fea0003800000 */
[----:B------:R-:W1:Y:S01]  /*13500*/  S2UR UR4, SR_CTAID.X ;  /* 0x00000000000479c3 */ /* 0x000e620000002500 */
[----:B------:R-:W-:Y:S02]  /*13510*/  SHF.R.U32.HI R0, RZ, 0x2, R16 ;  /* 0x00000002ff007819 */ /* 0x000fe40000011610 */
[----:B------:R-:W-:Y:S02]  /*13520*/  SHF.L.U32 R3, R18, 0x4, RZ ;  /* 0x0000000412037819 */ /* 0x000fe400000006ff */
[----:B------:R-:W-:-:S04]  /*13530*/  LOP3.LUT R0, R0, 0x7, RZ, 0xc0, !PT ;  /* 0x0000000700007812 */ /* 0x000fc800078ec0ff */
[----:B------:R-:W-:Y:S01]  /*13540*/  LOP3.LUT R0, R3, 0xfffffff0, R0, 0xe2, !PT ;  /* 0xfffffff003007812 */ /* 0x000fe200078ee200 */
[----:B-1----:R-:W-:-:S03]  /*13550*/  USHF.L.U32 UR6, UR4, 0x6, URZ ;  /* 0x0000000604067899 */ /* 0x002fc6000800063f */
[----:B------:R-:W-:Y:S02]  /*13560*/  ULDC.64 UR4, c[0x0][0x688] ;  /* 0x0001a20000047ab9 */ /* 0x000fe40000000a00 */
[----:B------:R-:W-:Y:S02]  /*13570*/  UIMAD UR4, UR36, UR4, UR6 ;  /* 0x00000004240472a4 */ /* 0x000fe4000f8e0206 */
[----:B------:R-:W-:Y:S02]  /*13580*/  LOP3.LUT R3, R0, UR6, RZ, 0xfc, !PT ;  /* 0x0000000600037c12 */ /* 0x000fe4000f8efcff */
[----:B------:R-:W-:-:S03]  /*13590*/  UIMAD UR4, UR37, UR5, UR4 ;  /* 0x00000005250472a4 */ /* 0x000fc6000f8e0204 */
[C---:B------:R-:W-:Y:S01]  /*135a0*/  VIADD R4, R3.reuse, 0x8 ;  /* 0x0000000803047836 */ /* 0x040fe20000000000 */
[----:B------:R-:W-:Y:S02]  /*135b0*/  ULDC UR5, c[0x0][0x288] ;  /* 0x0000a20000057ab9 */ /* 0x000fe40000000800 */
[----:B------:R-:W-:Y:S02]  /*135c0*/  ISETP.GE.U32.AND P0, PT, R3, UR5, PT ;  /* 0x0000000503007c0c */ /* 0x000fe4000bf06070 */
[----:B------:R-:W-:Y:S02]  /*135d0*/  IADD3 R0, P2, R0, UR4, RZ ;  /* 0x0000000400007c10 */ /* 0x000fe4000ff5e0ff */
[----:B------:R-:W-:Y:S01]  /*135e0*/  ISETP.GE.U32.AND P1, PT, R4, UR5, PT ;  /* 0x0000000504007c0c */ /* 0x000fe2000bf26070 */
[----:B------:R-:W-:Y:S01]  /*135f0*/  ULDC.64 UR4, c[0x0][0x680] ;  /* 0x0001a00000047ab9 */ /* 0x000fe20000000a00 */
[----:B------:R-:W-:Y:S02]  /*13600*/  IADD3.X R3, RZ, RZ, RZ, P2, !PT ;  /* 0x000000ffff037210 */ /* 0x000fe400017fe4ff */
[----:B------:R-:W-:-:S04]  /*13610*/  LEA R4, P2, R0, UR4, 0x2 ;  /* 0x0000000400047c11 */ /* 0x000fc8000f8410ff */
[----:B------:R-:W-:-:S05]  /*13620*/  LEA.HI.X R5, R0, UR5, R3, 0x2, P2 ;  /* 0x0000000500057c11 */ /* 0x000fca00090f1403 */
[----:B------:R1:W-:Y:S04]  /*13630*/  @!P0 STG.E desc[UR8][R4.64], R9 ;  /* 0x0000000904008986 */ /* 0x0003e8000c101908 */
[----:B------:R1:W-:Y:S02]  /*13640*/  @!P1 STG.E desc[UR8][R4.64+0x20], R7 ;  /* 0x0000200704009986 */ /* 0x0003e4000c101908 */
.L_x_62:
[----:B------:R-:W-:Y:S05]  /*13650*/  BSYNC B0 ;  /* 0x0000000000007941 */ /* 0x000fea0003800000 */
.L_x_61:
[----:B------:R-:W-:Y:S01]  /*13660*/  ULDC.64 UR4, c[0x0][0x730] ;  /* 0x0001cc0000047ab9 */ /* 0x000fe20000000a00 */
[-C--:B------:R-:W-:Y:S01]  /*13670*/  FMUL R154, R154, R8.reuse ;  /* 0x000000089a9a7220 */ /* 0x080fe20000400000 */
[----:B------:R-:W-:Y:S01]  /*13680*/  ISETP.NE.U32.AND P0, PT, RZ, UR4, PT ;  /* 0x00000004ff007c0c */ /* 0x000fe2000bf05070 */
[-C--:B------:R-:W-:Y:S01]  /*13690*/  FMUL R44, R155, R8.reuse ;  /* 0x000000089b2c7220 */ /* 0x080fe20000400000 */
[-C--:B------:R-:W-:Y:S01]  /*136a0*/  FMUL R158, R158, R8.reuse ;  /* 0x000000089e9e7220 */ /* 0x080fe20000400000 */
[-C--:B------:R-:W-:Y:S01]  /*136b0*/  FMUL R48, R159, R8.reuse ;  /* 0x000000089f307220 */ /* 0x080fe20000400000 */
[----:B------:R-:W-:Y:S01]  /*136c0*/  ISETP.NE.AND.EX P0, PT, RZ, UR5, PT, P0 ;  /* 0x00000005ff007c0c */ /* 0x000fe2000bf05300 */
        /* <DEDUP_REMOVED lines=20> */
[----:B------:R-:W-:Y:S06]  /*13810*/  @P0 BRA `(.L_x_63) ;  /* 0x0000000000200947 */ /* 0x000fec0003800000 */
[----:B------:R-:W-:Y:S02]  /*13820*/  ULDC.64 UR4, c[0x0][0x728] ;  /* 0x0001ca0000047ab9 */ /* 0x000fe40000000a00 */
[----:B------:R-:W-:-:S04]  /*13830*/  ISETP.NE.U32.AND P0, PT, RZ, UR4, PT ;  /* 0x00000004ff007c0c */ /* 0x000fc8000bf05070 */
[----:B------:R-:W-:-:S13]  /*13840*/  ISETP.NE.AND.EX P0, PT, RZ, UR5, PT, P0 ;  /* 0x00000005ff007c0c */ /* 0x000fda000bf05300 */
[----:B------:R-:W-:Y:S05]  /*13850*/  @!P0 BRA `(.L_x_64) ;  /* 0x00000000000c8947 */ /* 0x000fea0003800000 */
[----:B-1----:R-:W1:Y:S02]  /*13860*/  LDC.64 R4, c[0x0][0x728] ;  /* 0x0001ca00ff047b82 */ /* 0x002e640000000a00 */
[----:B-1----:R2:W5:Y:S01]  /*13870*/  LDG.E R4, desc[UR8][R4.64] ;  /* 0x0000000804047981 */ /* 0x002562000c1e1900 */
[----:B------:R-:W-:Y:S05]  /*13880*/  BRA `(.L_x_63) ;  /* 0x0000000000047947 */ /* 0x000fea0003800000 */
.L_x_64:
[----:B-1----:R-:W3:Y:S02]  /*13890*/  LDC R4, c[0x0][0x720] ;  /* 0x0001c800ff047b82 */ /* 0x002ee40000000800 */
.L_x_63:
[----:B------:R-:W-:Y:S02]  /*138a0*/  MOV R0, RZ ;  /* 0x000000ff00007202 */ /* 0x000fe40000000f00 */
[----:B---3-5:R-:W-:Y:S02]  /*138b0*/  MOV R51, R4 ;  /* 0x0000000400337202 */ /* 0x028fe40000000f00 */
[----:B------:R-:W-:-:S13]  /*138c0*/  LOP3.LUT P0, RZ, R0, 0x1bf, RZ, 0xc0, !PT ;  /* 0x000001bf00ff7812 */ /* 0x000fda000780c0ff */
[----:B------:R-:W-:Y:S05]  /*138d0*/  @!P0 BRA `(.L_x_65) ;  /* 0x0000000000408947 */ /* 0x000fea0003800000 */
[----:B------:R-:W-:Y:S01]  /*138e0*/  MOV R0, 0x0 ;  /* 0x0000000000007802 */ /* 0x000fe20000000f00 */
[----:B------:R-:W-:Y:S01]  /*138f0*/  ULDC.64 UR4, c[0x4][0x70] ;  /* 0x01001c0000047ab9 */ /* 0x000fe20000000a00 */
[----:B------:R-:W-:Y:S01]  /*13900*/  ULDC.64 UR6, c[0x4][0x8] ;  /* 0x0100020000067ab9 */ /* 0x000fe20000000a00 */
[----:B-1----:R-:W-:Y:S01]  /*13910*/  MOV R4, UR4 ;  /* 0x0000000400047c02 */ /* 0x002fe20008000f00 */
[----:B------:R1:W3:Y:S01]  /*13920*/  LDC.64 R14, c[0x4][R0] ;  /* 0x01000000000e7b82 */ /* 0x0002e20000000a00 */
[----:B--2---:R-:W-:Y:S01]  /*13930*/  IMAD.U32 R5, RZ, RZ, UR5 ;  /* 0x00000005ff057e24 */ /* 0x004fe2000f8e00ff */
[----:B------:R-:W-:Y:S01]  /*13940*/  ULDC.64 UR4, c[0x4][0x78] ;  /* 0x01001e0000047ab9 */ /* 0x000fe20000000a00 */
[----:B------:R-:W-:Y:S01]  /*13950*/  MOV R10, UR6 ;  /* 0x00000006000a7c02 */ /* 0x000fe20008000f00 */
[----:B------:R-:W-:Y:S01]  /*13960*/  IMAD.U32 R11, RZ, RZ, UR7 ;  /* 0x00000007ff0b7e24 */ /* 0x000fe2000f8e00ff */
[----:B------:R-:W-:Y:S02]  /*13970*/  MOV R6, UR4 ;  /* 0x0000000400067c02 */ /* 0x000fe40008000f00 */
[----:B------:R-:W-:-:S02]  /*13980*/  MOV R7, UR5 ;  /* 0x0000000500077c02 */ /* 0x000fc40008000f00 */
[----:B------:R-:W-:Y:S02]  /*13990*/  MOV R8, 0x70 ;  /* 0x0000007000087802 */ /* 0x000fe40000000f00 */
[----:B------:R-:W-:Y:S02]  /*139a0*/  MOV R12, 0x1 ;  /* 0x00000001000c7802 */ /* 0x000fe40000000f00 */
[----:B-1----:R-:W-:-:S07]  /*139b0*/  MOV R13, RZ ;  /* 0x000000ff000d7202 */ /* 0x002fce0000000f00 */
[----:B------:R-:W-:-:S07]  /*139c0*/  LEPC R20, `(.L_x_65) ;  /* 0x000000001014794e */ /* 0x000fce0000000000 */
[----:B---3--:R-:W-:Y:S05]  /*139d0*/  CALL.ABS.NOINC R14 ;  /* 0x000000000e007343 */ /* 0x008fea0003c00000 */
.L_x_65:
[----:B------:R-:W-:-:S13]  /*139e0*/  LOP3.LUT P0, RZ, R2, 0x1bf, RZ, 0xc0, !PT ;  /* 0x000001bf02ff7812 */ /* 0x000fda000780c0ff */
[----:B------:R-:W-:Y:S05]  /*139f0*/  @!P0 BRA `(.L_x_66) ;  /* 0x0000000000408947 */ /* 0x000fea0003800000 */
[----:B------:R-:W-:Y:S01]  /*13a00*/  MOV R0, 0x0 ;  /* 0x0000000000007802 */ /* 0x000fe20000000f00 */
[----:B------:R-:W-:Y:S01]  /*13a10*/  ULDC.64 UR4, c[0x4][0x70] ;  /* 0x01001c0000047ab9 */ /* 0x000fe20000000a00 */
[----:B------:R-:W-:Y:S01]  /*13a20*/  ULDC.64 UR6, c[0x4][0x78] ;  /* 0x01001e0000067ab9 */ /* 0x000fe20000000a00 */
[----:B-1----:R-:W-:Y:S01]  /*13a30*/  IMAD.U32 R4, RZ, RZ, UR4 ;  /* 0x00000004ff047e24 */ /* 0x002fe2000f8e00ff */
[----:B------:R1:W3:Y:S01]  /*13a40*/  LDC.64 R14, c[0x4][R0] ;  /* 0x01000000000e7b82 */ /* 0x0002e20000000a00 */
[----:B--2---:R-:W-:Y:S01]  /*13a50*/  MOV R5, UR5 ;  /* 0x0000000500057c02 */ /* 0x004fe20008000f00 */
[----:B------:R-:W-:Y:S01]  /*13a60*/  ULDC.64 UR4, c[0x4][0x10] ;  /* 0x0100040000047ab9 */ /* 0x000fe20000000a00 */
[----:B------:R-:W-:Y:S01]  /*13a70*/  MOV R6, UR6 ;  /* 0x0000000600067c02 */ /* 0x000fe20008000f00 */
[----:B------:R-:W-:Y:S01]  /*13a80*/  IMAD.U32 R10, RZ, RZ, UR4 ;  /* 0x00000004ff0a7e24 */ /* 0x000fe2000f8e00ff */
[----:B------:R-:W-:Y:S01]  /*13a90*/  MOV R7, UR7 ;  /* 0x0000000700077c02 */ /* 0x000fe20008000f00 */
[----:B------:R-:W-:Y:S01]  /*13aa0*/  IMAD.MOV.U32 R13, RZ, RZ, RZ ;  /* 0x000000ffff0d7224 */ /* 0x000fe200078e00ff */
[----:B------:R-:W-:-:S02]  /*13ab0*/  MOV R11, UR5 ;  /* 0x00000005000b7c02 */ /* 0x000fc40008000f00 */
[----:B------:R-:W-:Y:S02]  /*13ac0*/  MOV R8, 0x70 ;  /* 0x0000007000087802 */ /* 0x000fe40000000f00 */
[----:B-1----:R-:W-:-:S07]  /*13ad0*/  MOV R12, 0x1 ;  /* 0x00000001000c7802 */ /* 0x002fce0000000f00 */
[----:B------:R-:W-:-:S07]  /*13ae0*/  LEPC R20, `(.L_x_66) ;  /* 0x000000001014794e */ /* 0x000fce0000000000 */
[----:B---3--:R-:W-:Y:S05]  /*13af0*/  CALL.ABS.NOINC R14 ;  /* 0x000000000e007343 */ /* 0x008fea0003c00000 */
.L_x_66:
[----:B------:R-:W-:Y:S01]  /*13b00*/  ULDC.64 UR4, c[0x0][0x730] ;  /* 0x0001cc0000047ab9 */ /* 0x000fe20000000a00 */
[----:B------:R-:W-:Y:S01]  /*13b10*/  SHF.L.U32 R0, R16, 0x5, RZ ;  /* 0x0000000510007819 */ /* 0x000fe200000006ff */
[----:B------:R-:W-:Y:S01]  /*13b20*/  VIADD R17, R17, 0x1f ;  /* 0x0000001f11117836 */ /* 0x000fe20000000000 */
[----:B------:R-:W-:Y:S02]  /*13b30*/  ISETP.NE.U32.AND P0, PT, RZ, UR4, PT ;  /* 0x00000004ff007c0c */ /* 0x000fe4000bf05070 */
[----:B-1----:R-:W-:Y:S02]  /*13b40*/  SHF.R.U32.HI R4, RZ, 0x1, R16 ;  /* 0x00000001ff047819 */ /* 0x002fe40000011610 */
[----:B------:R-:W-:Y:S02]  /*13b50*/  ISETP.NE.AND.EX P0, PT, RZ, UR5, PT, P0 ;  /* 0x00000005ff007c0c */ /* 0x000fe4000bf05300 */
[C---:B------:R-:W-:Y:S02]  /*13b60*/  LOP3.LUT R3, R0.reuse, 0xc0, RZ, 0xc0, !PT ;  /* 0x000000c000037812 */ /* 0x040fe400078ec0ff */
[----:B--2---:R-:W-:-:S02]  /*13b70*/  LOP3.LUT R5, R0, 0x20, RZ, 0xc0, !PT ;  /* 0x0000002000057812 */ /* 0x004fc400078ec0ff */
[----:B------:R-:W-:Y:S02]  /*13b80*/  LOP3.LUT R3, R3, 0x8, R4, 0xf8, !PT ;  /* 0x0000000803037812 */ /* 0x000fe400078ef804 */
[----:B------:R-:W-:Y:S02]  /*13b90*/  SHF.L.U32 R4, R16, 0x2, RZ ;  /* 0x0000000210047819 */ /* 0x000fe400000006ff */
[----:B------:R-:W-:Y:S02]  /*13ba0*/  LEA R5, R18, R5, 0x9 ;  /* 0x0000000512057211 */ /* 0x000fe400078e48ff */
[----:B------:R-:W-:Y:S01]  /*13bb0*/  LOP3.LUT R3, R3, 0x18, R4, 0x78, !PT ;  /* 0x0000001803037812 */ /* 0x000fe200078e7804 */
[----:B------:R-:W1:Y:S01]  /*13bc0*/  @P0 LDC R51, c[0x0][0x720] ;  /* 0x0001c800ff330b82 */ /* 0x000e620000000800 */
[----:B------:R-:W-:Y:S02]  /*13bd0*/  LOP3.LUT R0, R0, 0x100, RZ, 0xc0, !PT ;  /* 0x0000010000007812 */ /* 0x000fe400078ec0ff */
[----:B------:R-:W-:-:S02]  /*13be0*/  ISETP.GT.U32.AND P1, PT, R17, 0x3e, PT ;  /* 0x0000003e1100780c */ /* 0x000fc40003f24070 */
[----:B------:R-:W-:Y:S02]  /*13bf0*/  IADD3 R3, R3, R5, R0 ;  /* 0x0000000503037210 */ /* 0x000fe40007ffe000 */
[----:B------:R-:W-:Y:S02]  /*13c00*/  LOP3.LUT P0, RZ, R16, 0x4, RZ, 0xc0, !PT ;  /* 0x0000000410ff7812 */ /* 0x000fe4000780c0ff */
[----:B------:R-:W-:Y:S01]  /*13c10*/  LEA R3, R3, R2, 0x1 ;  /* 0x0000000203037211 */ /* 0x000fe200078e08ff */
[-C--:B-1----:R-:W-:Y:S01]  /*13c20*/  FMUL R0, R152, R51.reuse ;  /* 0x0000003398007220 */ /* 0x082fe20000400000 */
        /* <DEDUP_REMOVED lines=15> */
[----:B------:R-:W-:Y:S01]  /*13d20*/  F2FP.BF16.F32.PACK_AB R52, R5, R0 ;  /* 0x000000000534723e */ /* 0x000fe200000010ff */
[-C--:B------:R-:W-:Y:S01]  /*13d30*/  FMUL R26, R34, R51.reuse ;  /* 0x00000033221a7220 */ /* 0x080fe20000400000 */
[----:B------:R-:W-:Y:S01]  /*13d40*/  MOV R0, 0x10 ;  /* 0x0000001000007802 */ /* 0x000fe20000000f00 */
        /* <DEDUP_REMOVED lines=31> */
[----:B------:R-:W-:Y:S01]  /*13f40*/  FMUL R51, R198, R51 ;  /* 0x00000033c6337220 */ /* 0x000fe20000400000 */
[----:B------:R-:W-:-:S02]  /*13f50*/  F2FP.BF16.F32.PACK_AB R54, R9, R6 ;  /* 0x000000060936723e */ /* 0x000fc400000010ff */
[----:B------:R-:W-:Y:S02]  /*13f60*/  F2FP.BF16.F32.PACK_AB R55, R11, R8 ;  /* 0x000000080b37723e */ /* 0x000fe400000010ff */
[----:B------:R-:W-:Y:S02]  /*13f70*/  F2FP.BF16.F32.PACK_AB R4, R13, R10 ;  /* 0x0000000a0d04723e */ /* 0x000fe400000010ff */
[----:B------:R-:W-:Y:S02]  /*13f80*/  F2FP.BF16.F32.PACK_AB R5, R15, R12 ;  /* 0x0000000c0f05723e */ /* 0x000fe400000010ff */
[----:B------:R-:W-:Y:S02]  /*13f90*/  F2FP.BF16.F32.PACK_AB R6, R17, R14 ;  /* 0x0000000e1106723e */ /* 0x000fe400000010ff */
[----:B------:R-:W-:Y:S02]  /*13fa0*/  F2FP.BF16.F32.PACK_AB R7, R19, R16 ;  /* 0x000000101307723e */ /* 0x000fe400000010ff */
[----:B------:R-:W-:Y:S01]  /*13fb0*/  SEL R0, R0, 0xfffffff0, !P0 ;  /* 0xfffffff000007807 */ /* 0x000fe20004000000 */
[----:B------:R-:W-:Y:S06]  /*13fc0*/  @P1 BRA `(.L_x_67) ;  /* 0x0000000000041947 */ /* 0x000fec0003800000 */
[----:B------:R-:W-:-:S04]  /*13fd0*/  DEPBAR.LE SB0, 0x1 ;  /* 0x000080400000791a */ /* 0x000fc80000000000 */
.L_x_67:
[----:B------:R-:W-:Y:S05]  /*13fe0*/  WARPSYNC.ALL ;  /* 0x0000000000007948 */ /* 0x000fea0003800000 */
[----:B------:R-:W-:Y:S01]  /*13ff0*/  BAR.SYNC.DEFER_BLOCKING 0x1, 0x80 ;  /* 0x0042000000007b1d */ /* 0x000fe20000010000 */
[----:B------:R-:W-:Y:S02]  /*14000*/  LEA R0, R0, R3, 0x1 ;  /* 0x0000000300007211 */ /* 0x000fe400078e08ff */
[----:B------:R-:W-:Y:S02]  /*14010*/  F2FP.BF16.F32.PACK_AB R8, R18, R21 ;  /* 0x000000151208723e */ /* 0x000fe400000010ff */
[----:B------:R-:W-:Y:S01]  /*14020*/  F2FP.BF16.F32.PACK_AB R9, R20, R23 ;  /* 0x000000171409723e */ /* 0x000fe200000010ff */
[----:B------:R-:W-:Y:S01]  /*14030*/  BSSY B0, `(.L_x_68) ;  /* 0x000001d000007945 */ /* 0x000fe20003800000 */
[----:B------:R-:W-:-:S02]  /*14040*/  F2FP.BF16.F32.PACK_AB R10, R22, R25 ;  /* 0x00000019160a723e */ /* 0x000fc400000010ff */
[----:B------:R-:W-:Y:S02]  /*14050*/  F2FP.BF16.F32.PACK_AB R11, R24, R27 ;  /* 0x0000001b180b723e */ /* 0x000fe400000010ff */
[----:B------:R-:W-:Y:S02]  /*14060*/  F2FP.BF16.F32.PACK_AB R12, R26, R29 ;  /* 0x0000001d1a0c723e */ /* 0x000fe400000010ff */
[----:B------:R-:W-:Y:S02]  /*14070*/  F2FP.BF16.F32.PACK_AB R13, R28, R31 ;  /* 0x0000001f1c0d723e */ /* 0x000fe400000010ff */
[----:B------:R-:W-:Y:S02]  /*14080*/  F2FP.BF16.F32.PACK_AB R14, R30, R33 ;  /* 0x000000211e0e723e */ /* 0x000fe400000010ff */
[----:B------:R-:W-:Y:S01]  /*14090*/  F2FP.BF16.F32.PACK_AB R15, R32, R35 ;  /* 0x00000023200f723e */ /* 0x000fe200000010ff */
[----:B------:R1:W-:Y:S04]  /*140a0*/  STSM.16.M88.4 [R3], R52 ;  /* 0x0000003403007844 */ /* 0x0003e80000000200 */
[----:B------:R1:W-:Y:S01]  /*140b0*/  STSM.16.M88.4 [R0], R4 ;  /* 0x0000000400007844 */ /* 0x0003e20000000200 */
[----:B------:R-:W-:Y:S01]  /*140c0*/  @!PT LDS RZ, [RZ] ;  /* 0x00000000fffff984 */ /* 0x000fe20000000800 */
[----:B------:R-:W-:Y:S01]  /*140d0*/  @!PT LDS RZ, [RZ] ;  /* 0x00000000fffff984 */ /* 0x000fe20000000800 */
[----:B------:R-:W-:Y:S01]  /*140e0*/  @!PT LDS RZ, [RZ] ;  /* 0x00000000fffff984 */ /* 0x000fe20000000800 */
[----:B------:R-:W-:Y:S01]  /*140f0*/  @!PT LDS RZ, [RZ] ;  /* 0x00000000fffff984 */ /* 0x000fe20000000800 */
[----:B------:R2:W-:Y:S06]  /*14100*/  MEMBAR.ALL.CTA ;  /* 0x0000000000007992 */ /* 0x0005ec0000008000 */
[----:B--2---:R-:W2:Y:S02]  /*14110*/  FENCE.VIEW.ASYNC.S ;  /* 0x00000000000073c6 */ /* 0x004ea40000000000 */
[----:B--2---:R-:W-:Y:S06]  /*14120*/  BAR.SYNC.DEFER_BLOCKING 0x1, 0x80 ;  /* 0x0042000000007b1d */ /* 0x004fec0000010000 */
[----:B------:R-:W-:Y:S05]  /*14130*/  @P1 BRA `(.L_x_69) ;  /* 0x0000000000301947 */ /* 0x000fea0003800000 */
[----:B------:R-:W2:Y:S01]  /*14140*/  S2UR UR10, SR_CTAID.X ;  /* 0x00000000000a79c3 */ /* 0x000ea20000002500 */
[----:B------:R-:W-:Y:S01]  /*14150*/  ULDC.64 UR4, c[0x0][0x198] ;  /* 0x0000660000047ab9 */ /* 0x000fe20000000a00 */
[----:B------:R-:W-:Y:S01]  /*14160*/  R2UR UR8, R2 ;  /* 0x00000000020872ca */ /* 0x000fe200000e0000 */
[----:B------:R-:W-:Y:S01]  /*14170*/  UIADD3 UR4, UP0, UR4, 0x670, URZ ;  /* 0x0000067004047890 */ /* 0x000fe2000ff1e03f */
[----:B------:R-:W-:Y:S01]  /*14180*/  UMOV UR9, URZ ;  /* 0x0000003f00097c82 */ /* 0x000fe20008000000 */
[----:B------:R-:W-:Y:S02]  /*14190*/  UMOV UR11, UR36 ;  /* 0x00000024000b7c82 */ /* 0x000fe40008000000 */
[----:B------:R-:W-:Y:S01]  /*141a0*/  UIADD3.X UR5, URZ, UR5, URZ, UP0, !UPT ;  /* 0x000000053f057290 */ /* 0x000fe200087fe43f */
[----:B------:R-:W-:Y:S01]  /*141b0*/  UMOV UR12, UR37 ;  /* 0x00000025000c7c82 */ /* 0x000fe20008000000 */
[----:B--2---:R-:W-:-:S09]  /*141c0*/  USHF.L.U32 UR10, UR10, 0x6, URZ ;  /* 0x000000060a0a7899 */ /* 0x004fd2000800063f */
[----:B------:R2:W-:Y:S01]  /*141d0*/  UTMASTG.4D [UR8], [UR4] ;  /* 0x00000008040073b5 */ /* 0x0005e20008018000 */
[----:B------:R0:W-:Y:S01]  /*141e0*/  UTMACMDFLUSH ;  /* 0x00000000000079b7 */ /* 0x0001e20000000000 */
[----:B--2---:R-:W-:-:S04]  /*141f0*/  DEPBAR.LE SB0, 0x1 ;  /* 0x000080400000791a */ /* 0x004fc80000000000 */
.L_x_69:
[----:B------:R-:W-:Y:S05]  /*14200*/  BSYNC B0 ;  /* 0x0000000000007941 */ /* 0x000fea0003800000 */
.L_x_68:
[----:B------:R-:W-:Y:S01]  /*14210*/  BAR.SYNC.DEFER_BLOCKING 0x1, 0x80 ;  /* 0x0042000000007b1d */ /* 0x000fe20000010000 */
[----:B-1----:R-:W-:Y:S02]  /*14220*/  F2FP.BF16.F32.PACK_AB R4, R34, R37 ;  /* 0x000000252204723e */ /* 0x002fe400000010ff */
[----:B------:R-:W-:Y:S02]  /*14230*/  F2FP.BF16.F32.PACK_AB R5, R36, R39 ;  /* 0x000000272405723e */ /* 0x000fe400000010ff */
[----:B------:R-:W-:Y:S01]  /*14240*/  F2FP.BF16.F32.PACK_AB R6, R38, R41 ;  /* 0x000000292606723e */ /* 0x000fe200000010ff */
[----:B------:R-:W-:Y:S01]  /*14250*/  BSSY B0, `(.L_x_70) ;  /* 0x000001d000007945 */ /* 0x000fe20003800000 */
[----:B------:R-:W-:Y:S02]  /*14260*/  F2FP.BF16.F32.PACK_AB R7, R40, R43 ;  /* 0x0000002b2807723e */ /* 0x000fe400000010ff */
[----:B------:R-:W-:Y:S02]  /*14270*/  F2FP.BF16.F32.PACK_AB R16, R42, R45 ;  /* 0x0000002d2a10723e */ /* 0x000fe400000010ff */
[----:B------:R-:W-:-:S02]  /*14280*/  F2FP.BF16.F32.PACK_AB R17, R44, R47 ;  /* 0x0000002f2c11723e */ /* 0x000fc400000010ff */
[----:B------:R-:W-:Y:S02]  /*14290*/  F2FP.BF16.F32.PACK_AB R18, R46, R49 ;  /* 0x000000312e12723e */ /* 0x000fe400000010ff */
[----:B------:R-:W-:Y:S01]  /*142a0*/  F2FP.BF16.F32.PACK_AB R19, R48, R51 ;  /* 0x000000333013723e */ /* 0x000fe200000010ff */
[----:B------:R1:W-:Y:S04]  /*142b0*/  STSM.16.M88.4 [R3+0x1000], R8 ;  /* 0x0010000803007844 */ /* 0x0003e80000000200 */
[----:B------:R1:W-:Y:S01]  /*142c0*/  STSM.16.M88.4 [R0+0x1000], R12 ;  /* 0x0010000c00007844 */ /* 0x0003e20000000200 */
        /* <DEDUP_REMOVED lines=9> */
[----:B------:R-:W-:Y:S01]  /*14360*/  R2UR UR8, R2 ;  /* 0x00000000020872ca */ /* 0x000fe200000e0000 */
[----:B------:R-:W-:Y:S01]  /*14370*/  ULDC.64 UR4, c[0x0][0x198] ;  /* 0x0000660000047ab9 */ /* 0x000fe20000000a00 */
[----:B------:R-:W-:Y:S01]  /*14380*/  UMOV UR9, 0x20 ;  /* 0x0000002000097882 */ /* 0x000fe20000000000 */
[----:B------:R-:W-:Y:S01]  /*14390*/  UIADD3 UR4, UP0, UR4, 0x670, URZ ;  /* 0x0000067004047890 */ /* 0x000fe2000ff1e03f */
[----:B------:R-:W-:Y:S01]  /*143a0*/  UMOV UR11, UR36 ;  /* 0x00000024000b7c82 */ /* 0x000fe20008000000 */
[----:B------:R-:W-:Y:S02]  /*143b0*/  UMOV UR12, UR37 ;  /* 0x00000025000c7c82 */ /* 0x000fe40008000000 */
[----:B------:R-:W-:-:S06]  /*143c0*/  UIADD3.X UR5, URZ, UR5, URZ, UP0, !UPT ;  /* 0x000000053f057290 */ /* 0x000fcc00087fe43f */
[----:B------:R-:W-:Y:S02]  /*143d0*/  UIADD3 UR8, UR8, 0x1000, URZ ;  /* 0x0000100008087890 */ /* 0x000fe4000fffe03f */
[----:B--2---:R-:W-:-:S09]  /*143e0*/  USHF.L.U32 UR10, UR10, 0x6, URZ ;  /* 0x000000060a0a7899 */ /* 0x004fd2000800063f */
[----:B------:R2:W-:Y:S01]  /*143f0*/  UTMASTG.4D [UR8], [UR4] ;  /* 0x00000008040073b5 */ /* 0x0005e20008018000 */
[----:B------:R0:W-:Y:S01]  /*14400*/  UTMACMDFLUSH ;  /* 0x00000000000079b7 */ /* 0x0001e20000000000 */
[----:B--2---:R-:W-:-:S04]  /*14410*/  DEPBAR.LE SB0, 0x1 ;  /* 0x000080400000791a */ /* 0x004fc80000000000 */
.L_x_71:
[----:B------:R-:W-:Y:S05]  /*14420*/  BSYNC B0 ;  /* 0x0000000000007941 */ /* 0x000fea0003800000 */
.L_x_70:
[----:B------:R-:W-:Y:S06]  /*14430*/  BAR.SYNC.DEFER_BLOCKING 0x1, 0x80 ;  /* 0x0042000000007b1d */ /* 0x000fec0000010000 */
[----:B------:R-:W-:Y:S01]  /*14440*/  BSSY B0, `(.L_x_72) ;  /* 0x0000016000007945 */ /* 0x000fe20003800000 */
[----:B------:R2:W-:Y:S04]  /*14450*/  STSM.16.M88.4 [R3], R4 ;  /* 0x0000000403007844 */ /* 0x0005e80000000200 */
[----:B------:R2:W-:Y:S01]  /*14460*/  STSM.16.M88.4 [R0], R16 ;  /* 0x0000001000007844 */ /* 0x0005e20000000200 */
[----:B------:R-:W-:Y:S01]  /*14470*/  @!PT LDS RZ, [RZ] ;  /* 0x00000000fffff984 */ /* 0x000fe20000000800 */
[----:B------:R-:W-:Y:S01]  /*14480*/  @!PT LDS RZ, [RZ] ;  /* 0x00000000fffff984 */ /* 0x000fe20000000800 */
[----:B------:R-:W-:Y:S01]  /*14490*/  @!PT LDS RZ, [RZ] ;  /* 0x00000000fffff984 */ /* 0x000fe20000000800 */
[----:B------:R-:W-:Y:S01]  /*144a0*/  @!PT LDS RZ, [RZ] ;  /* 0x00000000fffff984 */ /* 0x000fe20000000800 */
[----:B------:R3:W-:Y:S06]  /*144b0*/  MEMBAR.ALL.CTA ;  /* 0x0000000000007992 */ /* 0x0007ec0000008000 */
[----:B---3--:R-:W3:Y:S02]  /*144c0*/  FENCE.VIEW.ASYNC.S ;  /* 0x00000000000073c6 */ /* 0x008ee40000000000 */
[----:B---3--:R-:W-:Y:S06]  /*144d0*/  BAR.SYNC.DEFER_BLOCKING 0x1, 0x80 ;  /* 0x0042000000007b1d */ /* 0x008fec0000010000 */
[----:B------:R-:W-:Y:S05]  /*144e0*/  @P1 BRA `(.L_x_73) ;  /* 0x00000000002c1947 */ /* 0x000fea0003800000 */
[----:B------:R-:W3:Y:S01]  /*144f0*/  S2UR UR10, SR_CTAID.X ;  /* 0x00000000000a79c3 */ /* 0x000ee20000002500 */
[----:B------:R-:W-:Y:S01]  /*14500*/  ULDC.64 UR4, c[0x0][0x198] ;  /* 0x0000660000047ab9 */ /* 0x000fe20000000a00 */
[----:B------:R-:W-:Y:S01]  /*14510*/  R2UR UR8, R2 ;  /* 0x00000000020872ca */ /* 0x000fe200000e0000 */
[----:B------:R-:W-:Y:S01]  /*14520*/  UIADD3 UR4, UP0, UR4, 0x670, URZ ;  /* 0x0000067004047890 */ /* 0x000fe2000ff1e03f */
[----:B------:R-:W-:Y:S01]  /*14530*/  UMOV UR9, 0x40 ;  /* 0x0000004000097882 */ /* 0x000fe20000000000 */
[----:B------:R-:W-:Y:S02]  /*14540*/  UMOV UR11, UR36 ;  /* 0x00000024000b7c82 */ /* 0x000fe40008000000 */
[----:B------:R-:W-:Y:S01]  /*14550*/  UIADD3.X UR5, URZ, UR5, URZ, UP0, !UPT ;  /* 0x000000053f057290 */ /* 0x000fe200087fe43f */
[----:B------:R-:W-:Y:S01]  /*14560*/  UMOV UR12, UR37 ;  /* 0x00000025000c7c82 */ /* 0x000fe20008000000 */
[----:B---3--:R-:W-:-:S09]  /*14570*/  USHF.L.U32 UR10, UR10, 0x6, URZ ;  /* 0x000000060a0a7899 */ /* 0x008fd2000800063f */
[----:B------:R3:W-:Y:S02]  /*14580*/  UTMASTG.4D [UR8], [UR4] ;  /* 0x00000008040073b5 */ /* 0x0007e40008018000 */
[----:B---3--:R0:W-:Y:S02]  /*14590*/  UTMACMDFLUSH ;  /* 0x00000000000079b7 */ /* 0x0081e40000000000 */
.L_x_73:
[----:B------:R-:W-:Y:S05]  /*145a0*/  BSYNC B0 ;  /* 0x0000000000007941 */ /* 0x000fea0003800000 */
.L_x_72:
[----:B------:R-:W-:-:S04]  /*145b0*/  DEPBAR.LE SB0, 0x0 ;  /* 0x000080000000791a */ /* 0x000fc80000000000 */
[----:B------:R-:W-:Y:S05]  /*145c0*/  EXIT ;  /* 0x000000000000794d */ /* 0x000fea0003800000 */
.L_x_7:
[----:B-1----:R1:W2:Y:S02]  /*145d0*/  SYNCS.PHASECHK.TRANS64.TRYWAIT P2, [R3+URZ+0x33048], R2 ;  /* 0x03304802030075a7 */ /* 0x0022a4000804017f */
[----:B--2---:R-:W-:Y:S05]  /*145e0*/  @!P2 NANOSLEEP.SYNCS 0x989680 ;  /* 0x009896800000a95d */ /* 0x004fea0003900000 */
[----:B------:R-:W2:Y:S02]  /*145f0*/  @!P2 SYNCS.PHASECHK.TRANS64 P2, [R3+URZ+0x33048], R2 ;  /* 0x033048020300a5a7 */ /* 0x000ea4000804007f */
[----:B--2---:R-:W-:Y:S05]  /*14600*/  @!P2 BRA `(.L_x_7) ;  /* 0xfffffffc00f0a947 */ /* 0x004fea000383ffff */
[----:B------:R-:W-:Y:S05]  /*14610*/  BRA `(.L_x_74) ;  /* 0xfffffec000347947 */ /* 0x000fea000383ffff */
.L_x_12:
[----:B-1----:R1:W2:Y:S02]  /*14620*/  SYNCS.PHASECHK.TRANS64.TRYWAIT P1, [R3+URZ+0x33020], R2 ;  /* 0x03302002030075a7 */ /* 0x0022a4000802017f */
[----:B--2---:R-:W-:Y:S05]  /*14630*/  @!P1 NANOSLEEP.SYNCS 0x989680 ;  /* 0x009896800000995d */ /* 0x004fea0003900000 */
[----:B------:R-:W2:Y:S02]  /*14640*/  @!P1 SYNCS.PHASECHK.TRANS64 P1, [R3+URZ+0x33020], R2 ;  /* 0x03302002030095a7 */ /* 0x000ea4000802007f */
[----:B--2---:R-:W-:Y:S05]  /*14650*/  @!P1 BRA `(.L_x_12) ;  /* 0xfffffffc00f09947 */ /* 0x004fea000383ffff */
[----:B------:R-:W-:Y:S05]  /*14660*/  BRA `(.L_x_75) ;  /* 0xfffffec400047947 */ /* 0x000fea000383ffff */
.L_x_14:
[----:B-1----:R1:W2:Y:S02]  /*14670*/  SYNCS.PHASECHK.TRANS64.TRYWAIT P1, [R2+URZ+0x33020], R3 ;  /* 0x03302003020075a7 */ /* 0x0022a4000802017f */
[----:B--2---:R-:W-:Y:S05]  /*14680*/  @!P1 NANOSLEEP.SYNCS 0x989680 ;  /* 0x009896800000995d */ /* 0x004fea0003900000 */
[----:B------:R-:W2:Y:S02]  /*14690*/  @!P1 SYNCS.PHASECHK.TRANS64 P1, [R2+URZ+0x33020], R3 ;  /* 0x03302003020095a7 */ /* 0x000ea4000802007f */
[----:B--2---:R-:W-:Y:S05]  /*146a0*/  @!P1 BRA `(.L_x_14) ;  /* 0xfffffffc00f09947 */ /* 0x004fea000383ffff */
[----:B------:R-:W-:Y:S05]  /*146b0*/  BRA `(.L_x_76) ;  /* 0xfffffec400947947 */ /* 0x000fea000383ffff */
.L_x_17:
[----:B-1----:R1:W2:Y:S02]  /*146c0*/  SYNCS.PHASECHK.TRANS64.TRYWAIT P1, [R3+URZ+0x33020], R4 ;  /* 0x03302004030075a7 */ /* 0x0022a4000802017f */
[----:B--2---:R-:W-:Y:S05]  /*146d0*/  @!P1 NANOSLEEP.SYNCS 0x989680 ;  /* 0x009896800000995d */ /* 0x004fea0003900000 */
[----:B------:R-:W2:Y:S02]  /*146e0*/  @!P1 SYNCS.PHASECHK.TRANS64 P1, [R3+URZ+0x33020], R4 ;  /* 0x03302004030095a7 */ /* 0x000ea4000802007f */
[----:B--2---:R-:W-:Y:S05]  /*146f0*/  @!P1 BRA `(.L_x_17) ;  /* 0xfffffffc00f09947 */ /* 0x004fea000383ffff */
[----:B------:R-:W-:Y:S05]  /*14700*/  BRA `(.L_x_77) ;  /* 0xfffffec800407947 */ /* 0x000fea000383ffff */
.L_x_19:
[----:B-1----:R1:W2:Y:S02]  /*14710*/  SYNCS.PHASECHK.TRANS64.TRYWAIT P1, [R3+URZ+0x33020], R2 ;  /* 0x03302002030075a7 */ /* 0x0022a4000802017f */
[----:B--2---:R-:W-:Y:S05]  /*14720*/  @!P1 NANOSLEEP.SYNCS 0x989680 ;  /* 0x009896800000995d */ /* 0x004fea0003900000 */
[----:B------:R-:W2:Y:S02]  /*14730*/  @!P1 SYNCS.PHASECHK.TRANS64 P1, [R3+URZ+0x33020], R2 ;  /* 0x03302002030095a7 */ /* 0x000ea4000802007f */
[----:B--2---:R-:W-:Y:S05]  /*14740*/  @!P1 BRA `(.L_x_19) ;  /* 0xfffffffc00f09947 */ /* 0x004fea000383ffff */
[----:B------:R-:W-:Y:S05]  /*14750*/  BRA `(.L_x_78) ;  /* 0xfffffec800e87947 */ /* 0x000fea000383ffff */
.L_x_21:
[----:B-1----:R1:W2:Y:S02]  /*14760*/  SYNCS.PHASECHK.TRANS64.TRYWAIT P1, [R2+URZ+0x33040], R153 ;  /* 0x03304099020075a7 */ /* 0x0022a4000802017f */
[----:B--2---:R-:W-:Y:S05]  /*14770*/  @!P1 NANOSLEEP.SYNCS 0x989680 ;  /* 0x009896800000995d */ /* 0x004fea0003900000 */
[----:B------:R-:W2:Y:S02]  /*14780*/  @!P1 SYNCS.PHASECHK.TRANS64 P1, [R2+URZ+0x33040], R153 ;  /* 0x03304099020095a7 */ /* 0x000ea4000802007f */
[----:B--2---:R-:W-:Y:S05]  /*14790*/  @!P1 BRA `(.L_x_21) ;  /* 0xfffffffc00f09947 */ /* 0x004fea000383ffff */
[----:B------:R-:W-:Y:S05]  /*147a0*/  BRA `(.L_x_79) ;  /* 0xfffffecc00987947 */ /* 0x000fea000383ffff */
.L_x_22:
[----:B--2---:R2:W3:Y:S02]  /*147b0*/  SYNCS.PHASECHK.TRANS64.TRYWAIT P1, [R2+URZ+0x33000], R153 ;  /* 0x03300099020075a7 */ /* 0x0044e4000802017f */
[----:B---3--:R-:W-:Y:S05]  /*147c0*/  @!P1 NANOSLEEP.SYNCS 0x989680 ;  /* 0x009896800000995d */ /* 0x008fea0003900000 */
[----:B------:R-:W3:Y:S02]  /*147d0*/  @!P1 SYNCS.PHASECHK.TRANS64 P1, [R2+URZ+0x33000], R153 ;  /* 0x03300099020095a7 */ /* 0x000ee4000802007f */
[----:B---3--:R-:W-:Y:S05]  /*147e0*/  @!P1 BRA `(.L_x_22) ;  /* 0xfffffffc00f09947 */ /* 0x008fea000383ffff */
[----:B------:R-:W-:Y:S05]  /*147f0*/  BRA `(.L_x_80) ;  /* 0xfffffecc00a47947 */ /* 0x000fea000383ffff */
.L_x_23:
[----:B-1----:R1:W3:Y:S02]  /*14800*/  SYNCS.PHASECHK.TRANS64.TRYWAIT P6, [R2+URZ+0x33008], R153 ;  /* 0x03300899020075a7 */ /* 0x0022e400080c017f */
[----:B---3--:R-:W-:Y:S05]  /*14810*/  @!P6 NANOSLEEP.SYNCS 0x989680 ;  /* 0x009896800000e95d */ /* 0x008fea0003900000 */
[----:B------:R-:W3:Y:S02]  /*14820*/  @!P6 SYNCS.PHASECHK.TRANS64 P6, [R2+URZ+0x33008], R153 ;  /* 0x033008990200e5a7 */ /* 0x000ee400080c007f */
[----:B---3--:R-:W-:Y:S05]  /*14830*/  @!P6 BRA `(.L_x_23) ;  /* 0xfffffffc00f0e947 */ /* 0x008fea000383ffff */
[----:B------:R-:W-:Y:S05]  /*14840*/  BRA `(.L_x_81) ;  /* 0xffffff0000187947 */ /* 0x000fea000383ffff */
.L_x_25:
[----:B-1----:R1:W2:Y:S02]  /*14850*/  SYNCS.PHASECHK.TRANS64.TRYWAIT P2, [R19+URZ+0x33000], R14 ;  /* 0x0330000e130075a7 */ /* 0x0022a4000804017f */
[----:B--2---:R-:W-:Y:S05]  /*14860*/  @!P2 NANOSLEEP.SYNCS 0x989680 ;  /* 0x009896800000a95d */ /* 0x004fea0003900000 */
[----:B------:R-:W2:Y:S02]  /*14870*/  @!P2 SYNCS.PHASECHK.TRANS64 P2, [R19+URZ+0x33000], R14 ;  /* 0x0330000e1300a5a7 */ /* 0x000ea4000804007f */
[----:B--2---:R-:W-:Y:S05]  /*14880*/  @!P2 BRA `(.L_x_25) ;  /* 0xfffffffc00f0a947 */ /* 0x004fea000383ffff */
[----:B------:R-:W-:Y:S05]  /*14890*/  BRA `(.L_x_82) ;  /* 0xffffff30003c7947 */ /* 0x000fea000383ffff */
.L_x_28:
[----:B-1----:R1:W2:Y:S02]  /*148a0*/  SYNCS.PHASECHK.TRANS64.TRYWAIT P3, [R14+URZ+0x33020], R19 ;  /* 0x033020130e0075a7 */ /* 0x0022a4000806017f */
[----:B--2---:R-:W-:Y:S05]  /*148b0*/  @!P3 NANOSLEEP.SYNCS 0x989680 ;  /* 0x009896800000b95d */ /* 0x004fea0003900000 */
[----:B------:R-:W2:Y:S02]  /*148c0*/  @!P3 SYNCS.PHASECHK.TRANS64 P3, [R14+URZ+0x33020], R19 ;  /* 0x033020130e00b5a7 */ /* 0x000ea4000806007f */
[----:B--2---:R-:W-:Y:S05]  /*148d0*/  @!P3 BRA `(.L_x_28) ;  /* 0xfffffffc00f0b947 */ /* 0x004fea000383ffff */
[----:B------:R-:W-:Y:S05]  /*148e0*/  BRA `(.L_x_83) ;  /* 0xffffff3000e07947 */ /* 0x000fea000383ffff */
.L_x_30:
[----:B-1----:R1:W2:Y:S02]  /*148f0*/  SYNCS.PHASECHK.TRANS64.TRYWAIT P4, [R202+URZ+0x33000], R21 ;  /* 0x03300015ca0075a7 */ /* 0x0022a4000808017f */
[----:B--2---:R-:W-:Y:S05]  /*14900*/  @!P4 NANOSLEEP.SYNCS 0x989680 ;  /* 0x009896800000c95d */ /* 0x004fea0003900000 */
[----:B------:R-:W2:Y:S02]  /*14910*/  @!P4 SYNCS.PHASECHK.TRANS64 P4, [R202+URZ+0x33000], R21 ;  /* 0x03300015ca00c5a7 */ /* 0x000ea4000808007f */
[----:B--2---:R-:W-:Y:S05]  /*14920*/  @!P4 BRA `(.L_x_30) ;  /* 0xfffffffc00f0c947 */ /* 0x004fea000383ffff */
[----:B------:R-:W-:Y:S05]  /*14930*/  BRA `(.L_x_84) ;  /* 0xffffff4000087947 */ /* 0x000fea000383ffff */
.L_x_34:
[----:B-1----:R1:W2:Y:S02]  /*14940*/  SYNCS.PHASECHK.TRANS64.TRYWAIT P2, [R14+URZ+0x33020], R21 ;  /* 0x033020150e0075a7 */ /* 0x0022a4000804017f */
[----:B--2---:R-:W-:Y:S05]  /*14950*/  @!P2 NANOSLEEP.SYNCS 0x989680 ;  /* 0x009896800000a95d */ /* 0x004fea0003900000 */
[----:B------:R-:W2:Y:S02]  /*14960*/  @!P2 SYNCS.PHASECHK.TRANS64 P2, [R14+URZ+0x33020], R21 ;  /* 0x033020150e00a5a7 */ /* 0x000ea4000804007f */
[----:B--2---:R-:W-:Y:S05]  /*14970*/  @!P2 BRA `(.L_x_34) ;  /* 0xfffffffc00f0a947 */ /* 0x004fea000383ffff */
[----:B------:R-:W-:Y:S05]  /*14980*/  BRA `(.L_x_85) ;  /* 0xffffff7c008c7947 */ /* 0x000fea000383ffff */
.L_x_38:
[----:B-1----:R1:W2:Y:S02]  /*14990*/  SYNCS.PHASECHK.TRANS64.TRYWAIT P1, [R19+URZ+0x33000], R18 ;  /* 0x03300012130075a7 */ /* 0x0022a4000802017f */
[----:B--2---:R-:W-:Y:S05]  /*149a0*/  @!P1 NANOSLEEP.SYNCS 0x989680 ;  /* 0x009896800000995d */ /* 0x004fea0003900000 */
[----:B------:R-:W2:Y:S02]  /*149b0*/  @!P1 SYNCS.PHASECHK.TRANS64 P1, [R19+URZ+0x33000], R18 ;  /* 0x03300012130095a7 */ /* 0x000ea4000802007f */
[----:B--2---:R-:W-:Y:S05]  /*149c0*/  @!P1 BRA `(.L_x_38) ;  /* 0xfffffffc00f09947 */ /* 0x004fea000383ffff */
[----:B------:R-:W-:Y:S05]  /*149d0*/  BRA `(.L_x_86) ;  /* 0xffffff8000607947 */ /* 0x000fea000383ffff */
.L_x_41:
[----:B-1----:R1:W2:Y:S02]  /*149e0*/  SYNCS.PHASECHK.TRANS64.TRYWAIT P2, [R18+URZ+0x33020], R19 ;  /* 0x03302013120075a7 */ /* 0x0022a4000804017f */
[----:B--2---:R-:W-:Y:S05]  /*149f0*/  @!P2 NANOSLEEP.SYNCS 0x989680 ;  /* 0x009896800000a95d */ /* 0x004fea0003900000 */
[----:B------:R-:W2:Y:S02]  /*14a00*/  @!P2 SYNCS.PHASECHK.TRANS64 P2, [R18+URZ+0x33020], R19 ;  /* 0x033020131200a5a7 */ /* 0x000ea4000804007f */
[----:B--2---:R-:W-:Y:S05]  /*14a10*/  @!P2 BRA `(.L_x_41) ;  /* 0xfffffffc00f0a947 */ /* 0x004fea000383ffff */
[----:B------:R-:W-:Y:S05]  /*14a20*/  BRA `(.L_x_87) ;  /* 0xffffff8400307947 */ /* 0x000fea000383ffff */
.L_x_44:
[----:B----4-:R4:W1:Y:S02]  /*14a30*/  SYNCS.PHASECHK.TRANS64.TRYWAIT P6, [R206+URZ+0x33000], R203 ;  /* 0x033000cbce0075a7 */ /* 0x01086400080c017f */
[----:B-1----:R-:W-:Y:S05]  /*14a40*/  @!P6 NANOSLEEP.SYNCS 0x989680 ;  /* 0x009896800000e95d */ /* 0x002fea0003900000 */
[----:B------:R-:W1:Y:S02]  /*14a50*/  @!P6 SYNCS.PHASECHK.TRANS64 P6, [R206+URZ+0x33000], R203 ;  /* 0x033000cbce00e5a7 */ /* 0x000e6400080c007f */
[----:B-1----:R-:W-:Y:S05]  /*14a60*/  @!P6 BRA `(.L_x_44) ;  /* 0xfffffffc00f0e947 */ /* 0x002fea000383ffff */
[----:B------:R-:W-:Y:S05]  /*14a70*/  BRA `(.L_x_88) ;  /* 0xffffffa000707947 */ /* 0x000fea000383ffff */
.L_x_48:
[----:B-1----:R1:W2:Y:S02]  /*14a80*/  SYNCS.PHASECHK.TRANS64.TRYWAIT P1, [R6+URZ+0x33020], R21 ;  /* 0x03302015060075a7 */ /* 0x0022a4000802017f */
[----:B--2---:R-:W-:Y:S05]  /*14a90*/  @!P1 NANOSLEEP.SYNCS 0x989680 ;  /* 0x009896800000995d */ /* 0x004fea0003900000 */
[----:B------:R-:W2:Y:S02]  /*14aa0*/  @!P1 SYNCS.PHASECHK.TRANS64 P1, [R6+URZ+0x33020], R21 ;  /* 0x03302015060095a7 */ /* 0x000ea4000802007f */
[----:B--2---:R-:W-:Y:S05]  /*14ab0*/  @!P1 BRA `(.L_x_48) ;  /* 0xfffffffc00f09947 */ /* 0x004fea000383ffff */
[----:B------:R-:W-:Y:S05]  /*14ac0*/  BRA `(.L_x_89) ;  /* 0xffffffe000187947 */ /* 0x000fea000383ffff */
        .weak           $__internal_0_$__cuda_sm20_rcp_rn_f32_slowpath
        .type           $__internal_0_$__cuda_sm20_rcp_rn_f32_slowpath,@function
        .size           $__internal_0_$__cuda_sm20_rcp_rn_f32_slowpath,(.L_x_95 - $__internal_0_$__cuda_sm20_rcp_rn_f32_slowpath)
$__internal_0_$__cuda_sm20_rcp_rn_f32_slowpath:
[----:B------:R-:W-:Y:S01]  /*14ad0*/  IMAD.SHL.U32 R0, R3, 0x2, RZ ;  /* 0x0000000203007824 */ /* 0x000fe200078e00ff */
[----:B------:R-:W-:Y:S04]  /*14ae0*/  BSSY B2, `(.L_x_90) ;  /* 0x0000030000027945 */ /* 0x000fe80003800000 */
[----:B------:R-:W-:-:S04]  /*14af0*/  SHF.R.U32.HI R13, RZ, 0x18, R0 ;  /* 0x00000018ff0d7819 */ /* 0x000fc80000011600 */
[----:B------:R-:W-:-:S13]  /*14b00*/  ISETP.NE.U32.AND P0, PT, R13, RZ, PT ;  /* 0x000000ff0d00720c */ /* 0x000fda0003f05070 */
[----:B------:R-:W-:Y:S05]  /*14b10*/  @P0 BRA `(.L_x_91) ;  /* 0x0000000000280947 */ /* 0x000fea0003800000 */
[----:B------:R-:W-:-:S04]  /*14b20*/  SHF.L.U32 R0, R3, 0x1, RZ ;  /* 0x0000000103007819 */ /* 0x000fc800000006ff */
[----:B------:R-:W-:-:S13]  /*14b30*/  ISETP.NE.AND P0, PT, R0, RZ, PT ;  /* 0x000000ff0000720c */ /* 0x000fda0003f05270 */
[----:B------:R-:W-:Y:S01]  /*14b40*/  @P0 FFMA R5, R3, 1.84467440737095516160e+19, RZ ;  /* 0x5f80000003050823 */ /* 0x000fe200000000ff */
[----:B------:R-:W-:Y:S08]  /*14b50*/  @!P0 MUFU.RCP R4, R3 ;  /* 0x0000000300048308 */ /* 0x000ff00000001000 */
[----:B------:R-:W1:Y:S02]  /*14b60*/  @P0 MUFU.RCP R0, R5 ;  /* 0x0000000500000308 */ /* 0x000e640000001000 */
[----:B-1----:R-:W-:-:S04]  /*14b70*/  @P0 FFMA R10, R5, R0, -1 ;  /* 0xbf800000050a0423 */ /* 0x002fc80000000000 */
[----:B------:R-:W-:-:S04]  /*14b80*/  @P0 FADD.FTZ R11, -R10, -RZ ;  /* 0x800000ff0a0b0221 */ /* 0x000fc80000010100 */
[----:B------:R-:W-:-:S04]  /*14b90*/  @P0 FFMA R0, R0, R11, R0 ;  /* 0x0000000b00000223 */ /* 0x000fc80000000000 */
[----:B------:R-:W-:Y:S01]  /*14ba0*/  @P0 FFMA R4, R0, 1.84467440737095516160e+19, RZ ;  /* 0x5f80000000040823 */ /* 0x000fe200000000ff */
[----:B------:R-:W-:Y:S06]  /*14bb0*/  BRA `(.L_x_92) ;  /* 0x0000000000887947 */ /* 0x000fec0003800000 */
.L_x_91:
[----:B------:R-:W-:-:S04]  /*14bc0*/  IADD3 R20, R13, -0xfd, RZ ;  /* 0xffffff030d147810 */ /* 0x000fc80007ffe0ff */
[----:B------:R-:W-:-:S13]  /*14bd0*/  ISETP.GT.U32.AND P0, PT, R20, 0x1, PT ;  /* 0x000000011400780c */ /* 0x000fda0003f04070 */
[----:B------:R-:W-:Y:S05]  /*14be0*/  @P0 BRA `(.L_x_93) ;  /* 0x0000000000780947 */ /* 0x000fea0003800000 */
[----:B------:R-:W-:Y:S02]  /*14bf0*/  LOP3.LUT R0, R3, 0x7fffff, RZ, 0xc0, !PT ;  /* 0x007fffff03007812 */ /* 0x000fe400078ec0ff */
[----:B------:R-:W-:Y:S02]  /*14c00*/  MOV R11, 0x3 ;  /* 0x00000003000b7802 */ /* 0x000fe40000000f00 */
[----:B------:R-:W-:Y:S02]  /*14c10*/  LOP3.LUT R0, R0, 0x3f800000, RZ, 0xfc, !PT ;  /* 0x3f80000000007812 */ /* 0x000fe400078efcff */
[----:B------:R-:W-:Y:S02]  /*14c20*/  SHF.L.U32 R11, R11, R20, RZ ;  /* 0x000000140b0b7219 */ /* 0x000fe400000006ff */
[----:B------:R-:W1:Y:S02]  /*14c30*/  MUFU.RCP R5, R0 ;  /* 0x0000000000057308 */ /* 0x000e640000001000 */
[----:B-1----:R-:W-:-:S04]  /*14c40*/  FFMA R4, R0, R5, -1 ;  /* 0xbf80000000047423 */ /* 0x002fc80000000005 */
[----:B------:R-:W-:-:S04]  /*14c50*/  FADD.FTZ R4, -R4, -RZ ;  /* 0x800000ff04047221 */ /* 0x000fc80000010100 */
[CCC-:B------:R-:W-:Y:S01]  /*14c60*/  FFMA.RM R10, R5.reuse, R4.reuse, R5.reuse ;  /* 0x00000004050a7223 */ /* 0x1c0fe20000004005 */
[----:B------:R-:W-:-:S04]  /*14c70*/  FFMA.RP R5, R5, R4, R5 ;  /* 0x0000000405057223 */ /* 0x000fc80000008005 */
[C---:B------:R-:W-:Y:S02]  /*14c80*/  LOP3.LUT R4, R10.reuse, 0x7fffff, RZ, 0xc0, !PT ;  /* 0x007fffff0a047812 */ /* 0x040fe400078ec0ff */
[----:B------:R-:W-:Y:S02]  /*14c90*/  FSETP.NEU.FTZ.AND P0, PT, R10, R5, PT ;  /* 0x000000050a00720b */ /* 0x000fe40003f1d000 */
[----:B------:R-:W-:Y:S02]  /*14ca0*/  LOP3.LUT R4, R4, 0x800000, RZ, 0xfc, !PT ;  /* 0x0080000004047812 */ /* 0x000fe400078efcff */
[----:B------:R-:W-:Y:S02]  /*14cb0*/  SEL R5, RZ, 0xffffffff, !P0 ;  /* 0xffffffffff057807 */ /* 0x000fe40004000000 */
[----:B------:R-:W-:-:S03]  /*14cc0*/  LOP3.LUT R11, R11, R4, RZ, 0xc0, !PT ;  /* 0x000000040b0b7212 */ /* 0x000fc600078ec0ff */
[----:B------:R-:W-:Y:S01]  /*14cd0*/  IMAD.MOV R5, RZ, RZ, -R5 ;  /* 0x000000ffff057224 */ /* 0x000fe200078e0a05 */
[----:B------:R-:W-:-:S04]  /*14ce0*/  SHF.R.U32.HI R11, RZ, R20, R11 ;  /* 0x00000014ff0b7219 */ /* 0x000fc8000001160b */
[----:B------:R-:W-:Y:S02]  /*14cf0*/  LOP3.LUT P1, RZ, R5, R20, R4, 0xf8, !PT ;  /* 0x0000001405ff7212 */ /* 0x000fe4000782f804 */
[C---:B------:R-:W-:Y:S02]  /*14d00*/  LOP3.LUT P0, RZ, R11.reuse, 0x1, RZ, 0xc0, !PT ;  /* 0x000000010bff7812 */ /* 0x040fe4000780c0ff */
[----:B------:R-:W-:Y:S02]  /*14d10*/  LOP3.LUT P2, RZ, R11, 0x2, RZ, 0xc0, !PT ;  /* 0x000000020bff7812 */ /* 0x000fe4000784c0ff */
[----:B------:R-:W-:Y:S02]  /*14d20*/  IADD3 R5, R13, -0xfc, RZ ;  /* 0xffffff040d057810 */ /* 0x000fe40007ffe0ff */
[----:B------:R-:W-:Y:S02]  /*14d30*/  PLOP3.LUT P0, PT, P0, P1, P2, 0xe0, 0x0 ;  /* 0x000000000000781c */ /* 0x000fe40000703c20 */
[----:B------:R-:W-:-:S02]  /*14d40*/  LOP3.LUT P1, RZ, R3, 0x7fffff, RZ, 0xc0, !PT ;  /* 0x007fffff03ff7812 */ /* 0x000fc4000782c0ff */
[----:B------:R-:W-:Y:S02]  /*14d50*/  SEL R0, RZ, 0x1, !P0 ;  /* 0x00000001ff007807 */ /* 0x000fe40004000000 */
[----:B------:R-:W-:Y:S02]  /*14d60*/  SHF.R.U32.HI R4, RZ, R5, R4 ;  /* 0x00000005ff047219 */ /* 0x000fe40000011604 */
[----:B------:R-:W-:-:S04]  /*14d70*/  IADD3 R0, -R0, RZ, RZ ;  /* 0x000000ff00007210 */ /* 0x000fc80007ffe1ff */
[----:B------:R-:W-:-:S13]  /*14d80*/  ISETP.GE.AND P0, PT, R0, RZ, PT ;  /* 0x000000ff0000720c */ /* 0x000fda0003f06270 */
[----:B------:R-:W-:-:S05]  /*14d90*/  @!P0 IADD3 R4, R4, 0x1, RZ ;  /* 0x0000000104048810 */ /* 0x000fca0007ffe0ff */
[----:B------:R-:W-:-:S05]  /*14da0*/  @!P1 IMAD.SHL.U32 R4, R4, 0x2, RZ ;  /* 0x0000000204049824 */ /* 0x000fca00078e00ff */
[----:B------:R-:W-:Y:S01]  /*14db0*/  LOP3.LUT R4, R4, 0x80000000, R3, 0xf8, !PT ;  /* 0x8000000004047812 */ /* 0x000fe200078ef803 */
[----:B------:R-:W-:Y:S06]  /*14dc0*/  BRA `(.L_x_92) ;  /* 0x0000000000047947 */ /* 0x000fec0003800000 */
.L_x_93:
[----:B------:R1:W2:Y:S02]  /*14dd0*/  MUFU.RCP R4, R3 ;  /* 0x0000000300047308 */ /* 0x0002a40000001000 */
.L_x_92:
[----:B------:R-:W-:Y:S05]  /*14de0*/  BSYNC B2 ;  /* 0x0000000000027941 */ /* 0x000fea0003800000 */
.L_x_90:
[----:B--2---:R-:W-:Y:S02]  /*14df0*/  MOV R0, R4 ;  /* 0x0000000400007202 */ /* 0x004fe40000000f00 */
[----:B------:R-:W-:Y:S02]  /*14e00*/  MOV R4, R12 ;  /* 0x0000000c00047202 */ /* 0x000fe40000000f00 */
[----:B------:R-:W-:-:S04]  /*14e10*/  MOV R5, 0x0 ;  /* 0x0000000000057802 */ /* 0x000fc80000000f00 */
[----:B-1----:R-:W-:Y:S05]  /*14e20*/  RET.REL.NODEC R4 `(_ZN7cutlass13device_kernelINS_4fmha6kernel13FmhaKernelTmaINS1_10collective15FmhaMainloopTmaINS_10bfloat16_tEfN4cute5tupleIJNS7_1CILi64EEENS9_ILi256EEENS9_ILi96EEEEEENS4_14ResidualFusionEJEEENS4_15FmhaFwdEpilogueIS6_fNS8_IJSA_SC_SB_EEEEEJEEEEEvNT_6ParamsE) ;  /* 0xfffffeb004747950 */ /* 0x002fea0003c3ffff */
.L_x_94:
[----:B------:R-:W-:-:S00]  /*14e30*/  BRA `(.L_x_94) ;  /* 0xfffffffc00fc7947 */ /* 0x000fc0000383ffff */
[----:B------:R-:W-:-:S00]  /*14e40*/  NOP ;  /* 0x0000000000007918 */ /* 0x000fc00000000000 */
        /* <DEDUP_REMOVED lines=11> */
.L_x_95:


//--------------------- .nv.global.init           --------------------------
	.section	.nv.global.init,"aw",@progbits
.nv.global.init:
	.type		$str$23,@object
	.size		$str$23,($str$24 - $str$23)
$str$23:
        /*0000*/ 	.byte	0x28, 0x61, 0x64, 0x64, 0x72, 0x65, 0x73, 0x73, 0x20, 0x26, 0x20, 0x6d, 0x61, 0x73, 0x6b, 0x29
        /*0010*/ 	.byte	0x20, 0x3d, 0x3d, 0x20, 0x30, 0x00
	.type		$str$24,@object
	.size		$str$24,(__unnamed_1 - $str$24)
$str$24:
        /*0016*/ 	.byte	0x2f, 0x74, 0x6d, 0x70, 0x2f, 0x63, 0x75, 0x74, 0x6c, 0x61, 0x73, 0x73, 0x5f, 0x73, 0x77, 0x65
        /*0026*/ 	.byte	0x65, 0x70, 0x5f, 0x73, 0x72, 0x63, 0x2f, 0x69, 0x6e, 0x63, 0x6c, 0x75, 0x64, 0x65, 0x2f, 0x63
        /*0036*/ 	.byte	0x75, 0x74, 0x65, 0x2f, 0x70, 0x6f, 0x69, 0x6e, 0x74, 0x65, 0x72, 0x5f, 0x66, 0x6c, 0x61, 0x67
        /*0046*/ 	.byte	0x67, 0x65, 0x64, 0x2e, 0x68, 0x70, 0x70, 0x00
	.type		__unnamed_1,@object
	.size		__unnamed_1,(__unnamed_2 - __unnamed_1)
__unnamed_1:
        /*004e*/ 	.byte	0x61, 0x75, 0x74, 0x6f, 0x20, 0x63, 0x75, 0x74, 0x65, 0x3a, 0x3a, 0x61, 0x73, 0x5f, 0x70, 0x6f
        /* <DEDUP_REMOVED lines=27> */
        /*020e*/ 	.byte	0x32, 0x30, 0x34, 0x38, 0x3e, 0x3e, 0x3e, 0x3e, 0x3e, 0x5d, 0x00
	.type		__unnamed_2,@object
	.size		__unnamed_2,(.L_1 - __unnamed_2)
__unnamed_2:
        /* <DEDUP_REMOVED lines=29> */
.L_1:


//--------------------- .nv.shared._ZN7cutlass13device_kernelINS_4fmha6kernel13FmhaKernelTmaINS1_10collective15FmhaMainloopTmaINS_10bfloat16_tEfN4cute5tupleIJNS7_1CILi64EEENS9_ILi256EEENS9_ILi96EEEEEENS4_14ResidualFusionEJEEENS4_15FmhaFwdEpilogueIS6_fNS8_IJSA_SC_SB_EEEEEJEEEEEvNT_6ParamsE --------------------------
	.section	.nv.shared._ZN7cutlass13device_kernelINS_4fmha6kernel13FmhaKernelTmaINS1_10collective15FmhaMainloopTmaINS_10bfloat16_tEfN4cute5tupleIJNS7_1CILi64EEENS9_ILi256EEENS9_ILi96EEEEEENS4_14ResidualFusionEJEEENS4_15FmhaFwdEpilogueIS6_fNS8_IJSA_SC_SB_EEEEEJEEEEEvNT_6ParamsE,"aw",@nobits
	.sectionflags	@""
	.align	16
	.zero		1024


//--------------------- .nv.shared.reserved.0     --------------------------
	.section	.nv.shared.reserved.0,"aw",@nobits
	.weak		__nv_reservedSMEM_offset_0_alias
	.size		__nv_reservedSMEM_offset_0_alias, 0, 0
	.other		__nv_reservedSMEM_offset_0_alias,@"STO_CUDA_RESERVED_SHARED STV_DEFAULT"
__nv_reservedSMEM_offset_0_alias:
	.zero		0


//--------------------- .nv.global                --------------------------
	.section	.nv.global,"aw",@nobits
.nv.global:
	.type		_ZN39_INTERNAL_61cc08fb_4_k_cu_fdb6f83a_31344cute1_E,@object
	.size		_ZN39_INTERNAL_61cc08fb_4_k_cu_fdb6f83a_31344cute1_E,(_ZN39_INTERNAL_61cc08fb_4_k_cu_fdb6f83a_31344cuda3std3__45__cpo6cbeginE - _ZN39_INTERNAL_61cc08fb_4_k_cu_fdb6f83a_31344cute1_E)
_ZN39_INTERNAL_61cc08fb_4_k_cu_fdb6f83a_31344cute1_E:
	.zero		1
	.type		_ZN39_INTERNAL_61cc08fb_4_k_cu_fdb6f83a_31344cuda3std3__45__cpo6cbeginE,@object
	.size		_ZN39_INTERNAL_61cc08fb_4_k_cu_fdb6f83a_31344cuda3std3__45__cpo6cbeginE,(_ZN39_INTERNAL_61cc08fb_4_k_cu_fdb6f83a_31344cuda3std3__48in_placeE - _ZN39_INTERNAL_61cc08fb_4_k_cu_fdb6f83a_31344cuda3std3__45__cpo6cbeginE)
_ZN39_INTERNAL_61cc08fb_4_k_cu_fdb6f83a_31344cuda3std3__45__cpo6cbeginE:
	.zero		1
	.type		_ZN39_INTERNAL_61cc08fb_4_k_cu_fdb6f83a_31344cuda3std3__48in_placeE,@object
	.size		_ZN39_INTERNAL_61cc08fb_4_k_cu_fdb6f83a_31344cuda3std3__48in_placeE,(_ZN39_INTERNAL_61cc08fb_4_k_cu_fdb6f83a_31344cuda3std6ranges3__45__cpo9iter_moveE - _ZN39_INTERNAL_61cc08fb_4_k_cu_fdb6f83a_31344cuda3std3__48in_placeE)
_ZN39_INTERNAL_61cc08fb_4_k_cu_fdb6f83a_31344cuda3std3__48in_placeE:
	.zero		1
	.type		_ZN39_INTERNAL_61cc08fb_4_k_cu_fdb6f83a_31344cuda3std6ranges3__45__cpo9iter_moveE,@object
	.size		_ZN39_INTERNAL_61cc08fb_4_k_cu_fdb6f83a_31344cuda3std6ranges3__45__cpo9iter_moveE,(_ZN39_INTERNAL_61cc08fb_4_k_cu_fdb6f83a_31344cuda3std3__45__cpo5beginE - _ZN39_INTERNAL_61cc08fb_4_k_cu_fdb6f83a_31344cuda3std6ranges3__45__cpo9iter_moveE)
_ZN39_INTERNAL_61cc08fb_4_k_cu_fdb6f83a_31344cuda3std6ranges3__45__cpo9iter_moveE:
	.zero		1
	.type		_ZN39_INTERNAL_61cc08fb_4_k_cu_fdb6f83a_31344cuda3std3__45__cpo5beginE,@object
	.size		_ZN39_INTERNAL_61cc08fb_4_k_cu_fdb6f83a_31344cuda3std3__45__cpo5beginE,(_ZN39_INTERNAL_61cc08fb_4_k_cu_fdb6f83a_31344cuda3std3__441_GLOBAL__N__61cc08fb_4_k_cu_fdb6f83a_31346ignoreE - _ZN39_INTERNAL_61cc08fb_4_k_cu_fdb6f83a_31344cuda3std3__45__cpo5beginE)
_ZN39_INTERNAL_61cc08fb_4_k_cu_fdb6f83a_31344cuda3std3__45__cpo5beginE:
	.zero		1
	.type		_ZN39_INTERNAL_61cc08fb_4_k_cu_fdb6f83a_31344cuda3std3__441_GLOBAL__N__61cc08fb_4_k_cu_fdb6f83a_31346ignoreE,@object
	.size		_ZN39_INTERNAL_61cc08fb_4_k_cu_fdb6f83a_31344cuda3std3__441_GLOBAL__N__61cc08fb_4_k_cu_fdb6f83a_31346ignoreE,(_ZN39_INTERNAL_61cc08fb_4_k_cu_fdb6f83a_31344cute7productE - _ZN39_INTERNAL_61cc08fb_4_k_cu_fdb6f83a_31344cuda3std3__441_GLOBAL__N__61cc08fb_4_k_cu_fdb6f83a_31346ignoreE)
_ZN39_INTERNAL_61cc08fb_4_k_cu_fdb6f83a_31344cuda3std3__441_GLOBAL__N__61cc08fb_4_k_cu_fdb6f83a_31346ignoreE:
	.zero		1
	.type		_ZN39_INTERNAL_61cc08fb_4_k_cu_fdb6f83a_31344cute7productE,@object
	.size		_ZN39_INTERNAL_61cc08fb_4_k_cu_fdb6f83a_31344cute7productE,(_ZN39_INTERNAL_61cc08fb_4_k_cu_fdb6f83a_31344cuda3std3__45__cpo3endE - _ZN39_INTERNAL_61cc08fb_4_k_cu_fdb6f83a_31344cute7productE)
_ZN39_INTERNAL_61cc08fb_4_k_cu_fdb6f83a_31344cute7productE:
	.zero		1
	.type		_ZN39_INTERNAL_61cc08fb_4_k_cu_fdb6f83a_31344cuda3std3__45__cpo3endE,@object
	.size		_ZN39_INTERNAL_61cc08fb_4_k_cu_fdb6f83a_31344cuda3std3__45__cpo3endE,(_ZN39_INTERNAL_61cc08fb_4_k_cu_fdb6f83a_31344cuda3std3__419piecewise_constructE - _ZN39_INTERNAL_61cc08fb_4_k_cu_fdb6f83a_31344cuda3std3__45__cpo3endE)
_ZN39_INTERNAL_61cc08fb_4_k_cu_fdb6f83a_31344cuda3std3__45__cpo3endE:
	.zero		1
	.type		_ZN39_INTERNAL_61cc08fb_4_k_cu_fdb6f83a_31344cuda3std3__419piecewise_constructE,@object
	.size		_ZN39_INTERNAL_61cc08fb_4_k_cu_fdb6f83a_31344cuda3std3__419piecewise_constructE,(_ZN39_INTERNAL_61cc08fb_4_k_cu_fdb6f83a_31344cuda3std3__45__cpo4cendE - _ZN39_INTERNAL_61cc08fb_4_k_cu_fdb6f83a_31344cuda3std3__419piecewise_constructE)
_ZN39_INTERNAL_61cc08fb_4_k_cu_fdb6f83a_31344cuda3std3__419piecewise_constructE:
	.zero		1
	.type		_ZN39_INTERNAL_61cc08fb_4_k_cu_fdb6f83a_31344cuda3std3__45__cpo4cendE,@object
	.size		_ZN39_INTERNAL_61cc08fb_4_k_cu_fdb6f83a_31344cuda3std3__45__cpo4cendE,(_ZN39_INTERNAL_61cc08fb_4_k_cu_fdb6f83a_31344cuda3std6ranges3__45__cpo4swapE - _ZN39_INTERNAL_61cc08fb_4_k_cu_fdb6f83a_31344cuda3std3__45__cpo4cendE)
_ZN39_INTERNAL_61cc08fb_4_k_cu_fdb6f83a_31344cuda3std3__45__cpo4cendE:
	.zero		1
	.type		_ZN39_INTERNAL_61cc08fb_4_k_cu_fdb6f83a_31344cuda3std6ranges3__45__cpo4swapE,@object
	.size		_ZN39_INTERNAL_61cc08fb_4_k_cu_fdb6f83a_31344cuda3std6ranges3__45__cpo4swapE,(.L_9 - _ZN39_INTERNAL_61cc08fb_4_k_cu_fdb6f83a_31344cuda3std6ranges3__45__cpo4swapE)
_ZN39_INTERNAL_61cc08fb_4_k_cu_fdb6f83a_31344cuda3std6ranges3__45__cpo4swapE:
	.zero		1
.L_9:


//--------------------- .nv.constant0._ZN7cutlass13device_kernelINS_4fmha6kernel13FmhaKernelTmaINS1_10collective15FmhaMainloopTmaINS_10bfloat16_tEfN4cute5tupleIJNS7_1CILi64EEENS9_ILi256EEENS9_ILi96EEEEEENS4_14ResidualFusionEJEEENS4_15FmhaFwdEpilogueIS6_fNS8_IJSA_SC_SB_EEEEEJEEEEEvNT_6ParamsE --------------------------
	.section	.nv.constant0._ZN7cutlass13device_kernelINS_4fmha6kernel13FmhaKernelTmaINS1_10collective15FmhaMainloopTmaINS_10bfloat16_tEfN4cute5tupleIJNS7_1CILi64EEENS9_ILi256EEENS9_ILi96EEEEEENS4_14ResidualFusionEJEEENS4_15FmhaFwdEpilogueIS6_fNS8_IJSA_SC_SB_EEEEEJEEEEEvNT_6ParamsE,"a",@progbits
	.sectionflags	@""
	.align	4
.nv.constant0._ZN7cutlass13device_kernelINS_4fmha6kernel13FmhaKernelTmaINS1_10collective15FmhaMainloopTmaINS_10bfloat16_tEfN4cute5tupleIJNS7_1CILi64EEENS9_ILi256EEENS9_ILi96EEEEEENS4_14ResidualFusionEJEEENS4_15FmhaFwdEpilogueIS6_fNS8_IJSA_SC_SB_EEEEEJEEEEEvNT_6ParamsE:
	.zero		2688


//--------------------- SYMBOLS --------------------------

	.type		.nv.reservedSmem.offset0,@object
	.size		.nv.reservedSmem.offset0,0x4
	.type		__assertfail,@function
